	.target	sm_90a

	.elftype	@"ET_EXEC"


//--------------------- .note.nv.tkinfo           --------------------------
	.section	.note.nv.tkinfo,"",@"SHT_NOTE"
	.sectionflags	@"SHF_NOTE_NV_TKINFO"
	.tkinfo
        /*0018*/ 	.word	0x00000002
        /*0030*/ 	.string	""
        /*0030*/ 	.string	"ptxas"
        /*0030*/ 	.string	"Cuda compilation tools, release 13.0, V13.0.88"
        /*0030*/ 	.string	"Build cuda_13.0.r13.0/compiler.36424714_0"
        /*0030*/ 	.string	"-arch sm_90a -m 64 "



//--------------------- .note.nv.cuinfo           --------------------------
	.section	.note.nv.cuinfo,"",@"SHT_NOTE"
	.sectionflags	@"SHF_NOTE_NV_CUINFO"
        /*0018*/ 	.short	0x0002
        /*001a*/ 	.short	0x005a
        /*001c*/ 	.short	0x0082
	.zero		2


//--------------------- .nv.info                  --------------------------
	.section	.nv.info,"",@"SHT_CUDA_INFO"
	.align	4


	//----- nvinfo : EIATTR_REGCOUNT
	.align		4
        /*0000*/ 	.byte	0x04, 0x2f
        /*0002*/ 	.short	(.L_16 - .L_15)
	.align		4
.L_15:
        /*0004*/ 	.word	index@(_ZN7cutlass13device_kernelINS_4fmha6kernel28FmhaKernelTmaWarpSpecializedINS1_10collective30FmhaMainloopTmaWarpSpecializedINS_6half_tEffN4cute5tupleIJNS7_1CILi128EEESA_NS9_ILi512EEEEEENS8_IJiNS9_ILi1EEENS8_IJiiEEEEEESF_SF_NS4_12CausalFusionEJNS2_6OptionILNS2_3TagE0ENS9_ILb1EEEEENSH_ILSI_2ESJ_EEEEENS4_15FmhaFwdEpilogueIS6_fNS8_IJNS9_ILi64EEESB_SA_EEEEENS2_23PersistentTileSchedulerEJSK_SL_EEEEEvNT_6ParamsE)
        /*0008*/ 	.word	0x000000a8


	//----- nvinfo : EIATTR_FRAME_SIZE
	.align		4
.L_16:
        /*000c*/ 	.byte	0x04, 0x11
        /*000e*/ 	.short	(.L_18 - .L_17)
	.align		4
.L_17:
        /*0010*/ 	.word	index@($__internal_0_$__cuda_sm20_rcp_rn_f32_slowpath)
        /*0014*/ 	.word	0x000012c8


	//----- nvinfo : EIATTR_FRAME_SIZE
	.align		4
.L_18:
        /*0018*/ 	.byte	0x04, 0x11
        /*001a*/ 	.short	(.L_20 - .L_19)
	.align		4
.L_19:
        /*001c*/ 	.word	index@(_ZN7cutlass13device_kernelINS_4fmha6kernel28FmhaKernelTmaWarpSpecializedINS1_10collective30FmhaMainloopTmaWarpSpecializedINS_6half_tEffN4cute5tupleIJNS7_1CILi128EEESA_NS9_ILi512EEEEEENS8_IJiNS9_ILi1EEENS8_IJiiEEEEEESF_SF_NS4_12CausalFusionEJNS2_6OptionILNS2_3TagE0ENS9_ILb1EEEEENSH_ILSI_2ESJ_EEEEENS4_15FmhaFwdEpilogueIS6_fNS8_IJNS9_ILi64EEESB_SA_EEEEENS2_23PersistentTileSchedulerEJSK_SL_EEEEEvNT_6ParamsE)
        /*0020*/ 	.word	0x000012c8


	//----- nvinfo : EIATTR_MIN_STACK_SIZE
	.align		4
.L_20:
        /*0024*/ 	.byte	0x04, 0x12
        /*0026*/ 	.short	(.L_22 - .L_21)
	.align		4
.L_21:
        /*0028*/ 	.word	index@(_ZN7cutlass13device_kernelINS_4fmha6kernel28FmhaKernelTmaWarpSpecializedINS1_10collective30FmhaMainloopTmaWarpSpecializedINS_6half_tEffN4cute5tupleIJNS7_1CILi128EEESA_NS9_ILi512EEEEEENS8_IJiNS9_ILi1EEENS8_IJiiEEEEEESF_SF_NS4_12CausalFusionEJNS2_6OptionILNS2_3TagE0ENS9_ILb1EEEEENSH_ILSI_2ESJ_EEEEENS4_15FmhaFwdEpilogueIS6_fNS8_IJNS9_ILi64EEESB_SA_EEEEENS2_23PersistentTileSchedulerEJSK_SL_EEEEEvNT_6ParamsE)
        /*002c*/ 	.word	0x000012c8
.L_22:


//--------------------- .nv.compat                --------------------------
	.section	.nv.compat,"",@"SHT_CUDA_COMPAT_INFO"
	.align	4
        /*0000*/ 	.byte	0x02, 0x09, 0x01, 0x00, 0x02, 0x02, 0x04, 0x00, 0x02, 0x05, 0x05, 0x00, 0x03, 0x07, 0x01, 0x01
        /*0010*/ 	.byte	0x02, 0x03, 0x01, 0x00, 0x02, 0x06, 0x01, 0x00, 0x04, 0x0b, 0x08, 0x00, 0x00, 0x00, 0x00, 0x00
        /*0020*/ 	.byte	0x00, 0x00, 0x00, 0x00


//--------------------- .nv.info._ZN7cutlass13device_kernelINS_4fmha6kernel28FmhaKernelTmaWarpSpecializedINS1_10collective30FmhaMainloopTmaWarpSpecializedINS_6half_tEffN4cute5tupleIJNS7_1CILi128EEESA_NS9_ILi512EEEEEENS8_IJiNS9_ILi1EEENS8_IJiiEEEEEESF_SF_NS4_12CausalFusionEJNS2_6OptionILNS2_3TagE0ENS9_ILb1EEEEENSH_ILSI_2ESJ_EEEEENS4_15FmhaFwdEpilogueIS6_fNS8_IJNS9_ILi64EEESB_SA_EEEEENS2_23PersistentTileSchedulerEJSK_SL_EEEEEvNT_6ParamsE --------------------------
	.section	.nv.info._ZN7cutlass13device_kernelINS_4fmha6kernel28FmhaKernelTmaWarpSpecializedINS1_10collective30FmhaMainloopTmaWarpSpecializedINS_6half_tEffN4cute5tupleIJNS7_1CILi128EEESA_NS9_ILi512EEEEEENS8_IJiNS9_ILi1EEENS8_IJiiEEEEEESF_SF_NS4_12CausalFusionEJNS2_6OptionILNS2_3TagE0ENS9_ILb1EEEEENSH_ILSI_2ESJ_EEEEENS4_15FmhaFwdEpilogueIS6_fNS8_IJNS9_ILi64EEESB_SA_EEEEENS2_23PersistentTileSchedulerEJSK_SL_EEEEEvNT_6ParamsE,"",@"SHT_CUDA_INFO"
	.sectionflags	@""
	.align	4


	//----- nvinfo : EIATTR_CUDA_API_VERSION
	.align		4
        /*0000*/ 	.byte	0x04, 0x37
        /*0002*/ 	.short	(.L_24 - .L_23)
.L_23:
        /*0004*/ 	.word	0x00000082


	//----- nvinfo : EIATTR_KPARAM_INFO
	.align		4
.L_24:
        /*0008*/ 	.byte	0x04, 0x17
        /*000a*/ 	.short	(.L_26 - .L_25)
.L_25:
        /*000c*/ 	.word	0x00000000
        /*0010*/ 	.short	0x0000
        /*0012*/ 	.short	0x0070
        /*0014*/ 	.byte	0x00, 0xf0, 0x01, 0x20


	//----- nvinfo : EIATTR_SPARSE_MMA_MASK
	.align		4
.L_26:
        /*0018*/ 	.byte	0x03, 0x50
        /*001a*/ 	.short	0x0000


	//----- nvinfo : EIATTR_MAXREG_COUNT
	.align		4
        /*001c*/ 	.byte	0x03, 0x1b
        /*001e*/ 	.short	0x00a8


	//----- nvinfo : EIATTR_NUM_BARRIERS
	.align		4
        /*0020*/ 	.byte	0x02, 0x4c
        /*0022*/ 	.byte	0x02
	.zero		1


	//----- nvinfo : EIATTR_EXTERNS
	.align		4
        /*0024*/ 	.byte	0x04, 0x0f
        /*0026*/ 	.short	(.L_28 - .L_27)


	//   ....[0]....
	.align		4
.L_27:
        /*0028*/ 	.word	index@(__assertfail)


	//----- nvinfo : EIATTR_ANNOTATIONS
	.align		4
.L_28:
        /*002c*/ 	.byte	0x04, 0x55
        /*002e*/ 	.short	(.L_30 - .L_29)


	//   ....[0]....
.L_29:
        /*0030*/ 	.word	0x00000001
        /*0034*/ 	.byte	0xb0, 0x00, 0x00, 0x00, 0x01, 0x00, 0x00, 0x00, 0xf0, 0x02, 0x00, 0x00, 0x01, 0x00, 0x00, 0x00
        /* <DEDUP_REMOVED lines=3161> */
        /*c5d4*/ 	.byte	0xb0, 0x7d, 0x03, 0x00, 0x01, 0x00, 0x00, 0x00, 0x10, 0x81, 0x03, 0x00


	//----- nvinfo : EIATTR_MERCURY_ISA_VERSION
	.align		4
.L_30:
        /*c5e0*/ 	.byte	0x03, 0x5f
        /*c5e2*/ 	.short	0x0101


	//----- nvinfo : EIATTR_INT_WARP_WIDE_INSTR_OFFSETS
	.align		4
        /*c5e4*/ 	.byte	0x04, 0x31
        /*c5e6*/ 	.short	(.L_32 - .L_31)


	//   ....[0]....
.L_31:
        /*c5e8*/ 	.word	0x000007c0


	//   ....[1]....
        /*c5ec*/ 	.word	0x000007d0


	//   ....[2]....
        /*c5f0*/ 	.word	0x000007e0


	//   ....[3]....
        /*c5f4*/ 	.word	0x000007f0


	//   ....[4]....
        /*c5f8*/ 	.word	0x00000860


	//   ....[5]....
        /*c5fc*/ 	.word	0x00000a40


	//   ....[6]....
        /*c600*/ 	.word	0x00000af0


	//----- nvinfo : EIATTR_COOP_GROUP_MASK_REGIDS
	.align		4
.L_32:
        /*c604*/ 	.byte	0x04, 0x29
        /*c606*/ 	.short	(.L_34 - .L_33)


	//   ....[0]....
.L_33:
        /*c608*/ 	.word	0xffffffff


	//   ....[1]....
        /*c60c*/ 	.word	0xffffffff


	//   ....[2]....
        /*c610*/ 	.word	0xffffffff


	//   ....[3]....
        /*c614*/ 	.word	0xffffffff


	//   ....[4]....
        /*c618*/ 	.word	0xffffffff


	//   ....[5]....
        /*c61c*/ 	.word	0xffffffff


	//   ....[6]....
        /*c620*/ 	.word	0xffffffff


	//   ....[7]....
        /*c624*/ 	.word	0xffffffff


	//   ....[8]....
        /*c628*/ 	.word	0xffffffff


	//   ....[9]....
        /*c62c*/ 	.word	0xffffffff


	//   ....[10]....
        /*c630*/ 	.word	0xffffffff


	//   ....[11]....
        /*c634*/ 	.word	0xffffffff


	//   ....[12]....
        /*c638*/ 	.word	0xffffffff


	//   ....[13]....
        /*c63c*/ 	.word	0xffffffff


	//   ....[14]....
        /*c640*/ 	.word	0xffffffff


	//   ....[15]....
        /*c644*/ 	.word	0xffffffff


	//   ....[16]....
        /*c648*/ 	.word	0xffffffff


	//   ....[17]....
        /*c64c*/ 	.word	0xffffffff


	//   ....[18]....
        /*c650*/ 	.word	0xffffffff


	//   ....[19]....
        /*c654*/ 	.word	0xffffffff


	//   ....[20]....
        /*c658*/ 	.word	0xffffffff


	//   ....[21]....
        /*c65c*/ 	.word	0xffffffff


	//----- nvinfo : EIATTR_COOP_GROUP_INSTR_OFFSETS
	.align		4
.L_34:
        /*c660*/ 	.byte	0x04, 0x28
        /*c662*/ 	.short	(.L_36 - .L_35)


	//   ....[0]....
.L_35:
        /*c664*/ 	.word	0x00000070


	//   ....[1]....
        /*c668*/ 	.word	0x000000c0


	//   ....[2]....
        /*c66c*/ 	.word	0x00000210


	//   ....[3]....
        /*c670*/ 	.word	0x00000440


	//   ....[4]....
        /*c674*/ 	.word	0x00000600


	//   ....[5]....
        /*c678*/ 	.word	0x00000760


	//   ....[6]....
        /*c67c*/ 	.word	0x000037d0


	//   ....[7]....
        /*c680*/ 	.word	0x00003830


	//   ....[8]....
        /*c684*/ 	.word	0x00003850


	//   ....[9]....
        /*c688*/ 	.word	0x00003870


	//   ....[10]....
        /*c68c*/ 	.word	0x000100a0


	//   ....[11]....
        /*c690*/ 	.word	0x00010100


	//   ....[12]....
        /*c694*/ 	.word	0x000115c0


	//   ....[13]....
        /*c698*/ 	.word	0x00011860


	//   ....[14]....
        /*c69c*/ 	.word	0x00021170


	//   ....[15]....
        /*c6a0*/ 	.word	0x00021190


	//   ....[16]....
        /*c6a4*/ 	.word	0x000220d0


	//   ....[17]....
        /*c6a8*/ 	.word	0x000220f0


	//   ....[18]....
        /*c6ac*/ 	.word	0x0002f640


	//   ....[19]....
        /*c6b0*/ 	.word	0x0002f680


	//   ....[20]....
        /*c6b4*/ 	.word	0x0002f6c0


	//   ....[21]....
        /*c6b8*/ 	.word	0x0002f6d0


	//----- nvinfo : EIATTR_REG_RECONFIG
	.align		4
.L_36:
        /*c6bc*/ 	.byte	0x01, 0x54
	.zero		2


	//----- nvinfo : EIATTR_SYSCALL_OFFSETS
	.align		4
        /*c6c0*/ 	.byte	0x04, 0x46
        /*c6c2*/ 	.short	(.L_38 - .L_37)


	//   ....[0]....
.L_37:
        /*c6c4*/ 	.word	0x00031e60


	//   ....[1]....
        /*c6c8*/ 	.word	0x00031fc0


	//----- nvinfo : EIATTR_MBARRIER_INSTR_OFFSETS
	.align		4
.L_38:
        /*c6cc*/ 	.byte	0x04, 0x39
        /*c6ce*/ 	.short	(.L_40 - .L_39)


	//   ....[0]....
.L_39:
        /*c6d0*/ 	.word	0x000003f0
        /*c6d4*/ 	.word	0x000000ff
        /*c6d8*/ 	.word	0x000c4450
        /*c6dc*/ 	.short	0x0100
        /*c6de*/ 	.byte	0x08
	.zero		1


	//   ....[1]....
        /*c6e0*/ 	.word	0x00000400
        /*c6e4*/ 	.word	0x000000ff
        /*c6e8*/ 	.word	0x000c4460
        /*c6ec*/ 	.short	0x0100
        /*c6ee*/ 	.byte	0x08
	.zero		1


	//   ....[2]....
        /*c6f0*/ 	.word	0x00000410
        /*c6f4*/ 	.word	0x000000ff
        /*c6f8*/ 	.word	0x000c4458
        /*c6fc*/ 	.short	0x0100
        /*c6fe*/ 	.byte	0x08
	.zero		1


	//   ....[3]....
        /*c700*/ 	.word	0x00000420
        /*c704*/ 	.word	0x000000ff
        /*c708*/ 	.word	0x000c4468
        /*c70c*/ 	.short	0x0100
        /*c70e*/ 	.byte	0x08
	.zero		1


	//   ....[4]....
        /*c710*/ 	.word	0x00000550
        /*c714*/ 	.word	0x000000ff
        /*c718*/ 	.word	0x000c4400
        /*c71c*/ 	.short	0x0100
        /*c71e*/ 	.byte	0x08
	.zero		1


	//   ....[5]....
        /*c720*/ 	.word	0x00000560
        /*c724*/ 	.word	0x000000ff
        /*c728*/ 	.word	0x000c4428
        /*c72c*/ 	.short	0x0100
        /*c72e*/ 	.byte	0x08
	.zero		1


	//   ....[6]....
        /*c730*/ 	.word	0x00000570
        /*c734*/ 	.word	0x000000ff
        /*c738*/ 	.word	0x000c4408
        /*c73c*/ 	.short	0x0100
        /*c73e*/ 	.byte	0x08
	.zero		1


	//   ....[7]....
        /*c740*/ 	.word	0x00000580
        /*c744*/ 	.word	0x000000ff
        /*c748*/ 	.word	0x000c4430
        /*c74c*/ 	.short	0x0100
        /*c74e*/ 	.byte	0x08
	.zero		1


	//   ....[8]....
        /*c750*/ 	.word	0x00000590
        /*c754*/ 	.word	0x000000ff
        /*c758*/ 	.word	0x000c4410
        /*c75c*/ 	.short	0x0100
        /*c75e*/ 	.byte	0x08
	.zero		1


	//   ....[9]....
        /*c760*/ 	.word	0x000005a0
        /*c764*/ 	.word	0x000000ff
        /*c768*/ 	.word	0x000c4438
        /*c76c*/ 	.short	0x0100
        /*c76e*/ 	.byte	0x08
	.zero		1


	//   ....[10]....
        /*c770*/ 	.word	0x000005b0
        /*c774*/ 	.word	0x000000ff
        /*c778*/ 	.word	0x000c4418
        /*c77c*/ 	.short	0x0100
        /*c77e*/ 	.byte	0x08
	.zero		1


	//   ....[11]....
        /*c780*/ 	.word	0x000005c0
        /*c784*/ 	.word	0x000000ff
        /*c788*/ 	.word	0x000c4440
        /*c78c*/ 	.short	0x0100
        /*c78e*/ 	.byte	0x08
	.zero		1


	//   ....[12]....
        /*c790*/ 	.word	0x000005d0
        /*c794*/ 	.word	0x000000ff
        /*c798*/ 	.word	0x000c4420
        /*c79c*/ 	.short	0x0100
        /*c79e*/ 	.byte	0x08
	.zero		1


	//   ....[13]....
        /*c7a0*/ 	.word	0x000005e0
        /*c7a4*/ 	.word	0x000000ff
        /*c7a8*/ 	.word	0x000c4448
        /*c7ac*/ 	.short	0x0100
        /*c7ae*/ 	.byte	0x08
	.zero		1


	//   ....[14]....
        /*c7b0*/ 	.word	0x00000710
        /*c7b4*/ 	.word	0x000000ff
        /*c7b8*/ 	.word	0x000c4470
        /*c7bc*/ 	.short	0x0100
        /*c7be*/ 	.byte	0x08
	.zero		1


	//   ....[15]....
        /*c7c0*/ 	.word	0x00000720
        /*c7c4*/ 	.word	0x000000ff
        /*c7c8*/ 	.word	0x000c4480
        /*c7cc*/ 	.short	0x0100
        /*c7ce*/ 	.byte	0x08
	.zero		1


	//   ....[16]....
        /*c7d0*/ 	.word	0x00000730
        /*c7d4*/ 	.word	0x000000ff
        /*c7d8*/ 	.word	0x000c4478
        /*c7dc*/ 	.short	0x0100
        /*c7de*/ 	.byte	0x08
	.zero		1


	//   ....[17]....
        /*c7e0*/ 	.word	0x00000740
        /*c7e4*/ 	.word	0x000000ff
        /*c7e8*/ 	.word	0x000c4488
        /*c7ec*/ 	.short	0x0100
        /*c7ee*/ 	.byte	0x08
	.zero		1


	//   ....[18]....
        /*c7f0*/ 	.word	0x00000880
        /*c7f4*/ 	.word	0x000000ff
        /*c7f8*/ 	.word	0x000c4490
        /*c7fc*/ 	.short	0x0100
        /*c7fe*/ 	.byte	0x06
	.zero		1


	//   ....[19]....
        /*c800*/ 	.word	0x00000890
        /*c804*/ 	.word	0x000000ff
        /*c808*/ 	.word	0x000c4498
        /*c80c*/ 	.short	0x0100
        /*c80e*/ 	.byte	0x06
	.zero		1


	//   ....[20]....
        /*c810*/ 	.word	0x000008a0
        /*c814*/ 	.word	0x000000ff
        /*c818*/ 	.word	0x000c44a0
        /*c81c*/ 	.short	0x0100
        /*c81e*/ 	.byte	0x06
	.zero		1


	//   ....[21]....
        /*c820*/ 	.word	0x000008b0
        /*c824*/ 	.word	0x000000ff
        /*c828*/ 	.word	0x000c44a8
        /*c82c*/ 	.short	0x0100
        /*c82e*/ 	.byte	0x06
	.zero		1


	//   ....[22]....
        /*c830*/ 	.word	0x000009b0
        /*c834*/ 	.word	0x000000ff
        /*c838*/ 	.word	0x000c44c0
        /*c83c*/ 	.short	0x0100
        /*c83e*/ 	.byte	0x08
	.zero		1


	//   ....[23]....
        /*c840*/ 	.word	0x000009c0
        /*c844*/ 	.word	0x000000ff
        /*c848*/ 	.word	0x000c44e0
        /*c84c*/ 	.short	0x0100
        /*c84e*/ 	.byte	0x08
	.zero		1


	//   ....[24]....
        /*c850*/ 	.word	0x000009d0
        /*c854*/ 	.word	0x000000ff
        /*c858*/ 	.word	0x000c44c8
        /*c85c*/ 	.short	0x0100
        /*c85e*/ 	.byte	0x08
	.zero		1


	//   ....[25]....
        /*c860*/ 	.word	0x000009e0
        /*c864*/ 	.word	0x000000ff
        /*c868*/ 	.word	0x000c44e8
        /*c86c*/ 	.short	0x0100
        /*c86e*/ 	.byte	0x08
	.zero		1


	//   ....[26]....
        /*c870*/ 	.word	0x000009f0
        /*c874*/ 	.word	0x000000ff
        /*c878*/ 	.word	0x000c44d0
        /*c87c*/ 	.short	0x0100
        /*c87e*/ 	.byte	0x08
	.zero		1


	//   ....[27]....
        /*c880*/ 	.word	0x00000a00
        /*c884*/ 	.word	0x000000ff
        /*c888*/ 	.word	0x000c44f0
        /*c88c*/ 	.short	0x0100
        /*c88e*/ 	.byte	0x08
	.zero		1


	//   ....[28]....
        /*c890*/ 	.word	0x00000a10
        /*c894*/ 	.word	0x000000ff
        /*c898*/ 	.word	0x000c44d8
        /*c89c*/ 	.short	0x0100
        /*c89e*/ 	.byte	0x08
	.zero		1


	//   ....[29]....
        /*c8a0*/ 	.word	0x00000a20
        /*c8a4*/ 	.word	0x000000ff
        /*c8a8*/ 	.word	0x000c44f8
        /*c8ac*/ 	.short	0x0100
        /*c8ae*/ 	.byte	0x08
	.zero		1


	//   ....[30]....
        /*c8b0*/ 	.word	0x00000b20
        /*c8b4*/ 	.word	0x000000ff
        /*c8b8*/ 	.word	0x000c44b0
        /*c8bc*/ 	.short	0x0100
        /*c8be*/ 	.byte	0x06
	.zero		1


	//   ....[31]....
        /*c8c0*/ 	.word	0x000014d0
        /*c8c4*/ 	.word	0x000000ff
        /*c8c8*/ 	.word	0x000c4450
        /*c8cc*/ 	.short	0x010a
        /*c8ce*/ 	.byte	0x04
	.zero		1


	//   ....[32]....
        /*c8d0*/ 	.word	0x000015e0
        /*c8d4*/ 	.word	0x000000ff
        /*c8d8*/ 	.word	0x000c4400
        /*c8dc*/ 	.short	0x010a
        /*c8de*/ 	.byte	0x28
	.zero		1


	//   ....[33]....
        /*c8e0*/ 	.word	0x00001640
        /*c8e4*/ 	.word	0x000000ff
        /*c8e8*/ 	.word	0xfffffff8
        /*c8ec*/ 	.short	0x010a
        /*c8ee*/ 	.byte	0x04
	.zero		1


	//   ....[34]....
        /*c8f0*/ 	.word	0x00002c40
        /*c8f4*/ 	.word	0x00000000
        /*c8f8*/ 	.word	0x00000000
        /*c8fc*/ 	.short	0x0101
        /*c8fe*/ 	.byte	0x06
	.zero		1


	//   ....[35]....
        /*c900*/ 	.word	0x00005380
        /*c904*/ 	.word	0x000000ff
        /*c908*/ 	.word	0x000c4400
        /*c90c*/ 	.short	0x010a
        /*c90e*/ 	.byte	0x04
	.zero		1


	//   ....[36]....
        /*c910*/ 	.word	0x0000eb00
        /*c914*/ 	.word	0x000000ff
        /*c918*/ 	.word	0x00000000
        /*c91c*/ 	.short	0x0101
        /*c91e*/ 	.byte	0x04
	.zero		1


	//   ....[37]....
        /*c920*/ 	.word	0x0000ec80
        /*c924*/ 	.word	0x000000ff
        /*c928*/ 	.word	0x000c4400
        /*c92c*/ 	.short	0x010a
        /*c92e*/ 	.byte	0x05
	.zero		1


	//   ....[38]....
        /*c930*/ 	.word	0x00013af0
        /*c934*/ 	.word	0x000000ff
        /*c938*/ 	.word	0x000c4400
        /*c93c*/ 	.short	0x010a
        /*c93e*/ 	.byte	0x07
	.zero		1


	//   ....[39]....
        /*c940*/ 	.word	0x00014720
        /*c944*/ 	.word	0x000000ff
        /*c948*/ 	.word	0x000c4400
        /*c94c*/ 	.short	0x010a
        /*c94e*/ 	.byte	0x07
	.zero		1


	//   ....[40]....
        /*c950*/ 	.word	0x0001e9d0
        /*c954*/ 	.word	0x000000ff
        /*c958*/ 	.word	0x00000000
        /*c95c*/ 	.short	0x0101
        /*c95e*/ 	.byte	0x07
	.zero		1


	//   ....[41]....
        /*c960*/ 	.word	0x0001ea80
        /*c964*/ 	.word	0x000000ff
        /*c968*/ 	.word	0x00000000
        /*c96c*/ 	.short	0x0101
        /*c96e*/ 	.byte	0x07
	.zero		1


	//   ....[42]....
        /*c970*/ 	.word	0x0001ec40
        /*c974*/ 	.word	0x000000ff
        /*c978*/ 	.word	0x000c4400
        /*c97c*/ 	.short	0x010a
        /*c97e*/ 	.byte	0x05
	.zero		1


	//   ....[43]....
        /*c980*/ 	.word	0x00024b50
        /*c984*/ 	.word	0x000000ff
        /*c988*/ 	.word	0x000c4400
        /*c98c*/ 	.short	0x010a
        /*c98e*/ 	.byte	0x07
	.zero		1


	//   ....[44]....
        /*c990*/ 	.word	0x00025040
        /*c994*/ 	.word	0x000000ff
        /*c998*/ 	.word	0x000c4400
        /*c99c*/ 	.short	0x010a
        /*c99e*/ 	.byte	0x07
	.zero		1


	//   ....[45]....
        /*c9a0*/ 	.word	0x0002f2f0
        /*c9a4*/ 	.word	0x000000ff
        /*c9a8*/ 	.word	0x00000000
        /*c9ac*/ 	.short	0x0101
        /*c9ae*/ 	.byte	0x07
	.zero		1


	//   ....[46]....
        /*c9b0*/ 	.word	0x0002f3a0
        /*c9b4*/ 	.word	0x000000ff
        /*c9b8*/ 	.word	0x00000000
        /*c9bc*/ 	.short	0x0101
        /*c9be*/ 	.byte	0x07
	.zero		1


	//   ....[47]....
        /*c9c0*/ 	.word	0x0002f580
        /*c9c4*/ 	.word	0x000000ff
        /*c9c8*/ 	.word	0x00000000
        /*c9cc*/ 	.short	0x0101
        /*c9ce*/ 	.byte	0x04
	.zero		1


	//   ....[48]....
        /*c9d0*/ 	.word	0x0002f610
        /*c9d4*/ 	.word	0x000000ff
        /*c9d8*/ 	.word	0x00000000
        /*c9dc*/ 	.short	0x0101
        /*c9de*/ 	.byte	0x06
	.zero		1


	//   ....[49]....
        /*c9e0*/ 	.word	0x00031a20
        /*c9e4*/ 	.word	0x000000ff
        /*c9e8*/ 	.word	0x00000008
        /*c9ec*/ 	.short	0x010a
        /*c9ee*/ 	.byte	0x05
	.zero		1


	//   ....[50]....
        /*c9f0*/ 	.word	0x00035730
        /*c9f4*/ 	.word	0x00000000
        /*c9f8*/ 	.word	0x000c4490
        /*c9fc*/ 	.short	0x0101
        /*c9fe*/ 	.byte	0x25
	.zero		1


	//   ....[51]....
        /*ca00*/ 	.word	0x00035b90
        /*ca04*/ 	.word	0x00000007
        /*ca08*/ 	.word	0x000c4460
        /*ca0c*/ 	.short	0x010a
        /*ca0e*/ 	.byte	0x3f
	.zero		1


	//   ....[52]....
        /*ca10*/ 	.word	0x00036050
        /*ca14*/ 	.word	0x00000007
        /*ca18*/ 	.word	0x000c44b0
        /*ca1c*/ 	.short	0x0101
        /*ca1e*/ 	.byte	0x3f
	.zero		1


	//   ....[53]....
        /*ca20*/ 	.word	0x00036060
        /*ca24*/ 	.word	0x00000007
        /*ca28*/ 	.word	0x000c44b0
        /*ca2c*/ 	.short	0x010a
        /*ca2e*/ 	.byte	0x3f
	.zero		1


	//   ....[54]....
        /*ca30*/ 	.word	0x00036100
        /*ca34*/ 	.word	0x00000004
        /*ca38*/ 	.word	0x000c4460
        /*ca3c*/ 	.short	0x010a
        /*ca3e*/ 	.byte	0x3f
	.zero		1


	//   ....[55]....
        /*ca40*/ 	.word	0x000369d0
        /*ca44*/ 	.word	0x00000008
        /*ca48*/ 	.word	0x000c4428
        /*ca4c*/ 	.short	0x010a
        /*ca4e*/ 	.byte	0x3f
	.zero		1


	//   ....[56]....
        /*ca50*/ 	.word	0x00036e70
        /*ca54*/ 	.word	0x00000005
        /*ca58*/ 	.word	0x000c44b0
        /*ca5c*/ 	.short	0x0101
        /*ca5e*/ 	.byte	0x3f
	.zero		1


	//   ....[57]....
        /*ca60*/ 	.word	0x00036e80
        /*ca64*/ 	.word	0x00000005
        /*ca68*/ 	.word	0x000c44b0
        /*ca6c*/ 	.short	0x010a
        /*ca6e*/ 	.byte	0x3f
	.zero		1


	//   ....[58]....
        /*ca70*/ 	.word	0x00036f30
        /*ca74*/ 	.word	0x00000007
        /*ca78*/ 	.word	0x000c4428
        /*ca7c*/ 	.short	0x010a
        /*ca7e*/ 	.byte	0x3f
	.zero		1


	//   ....[59]....
        /*ca80*/ 	.word	0x00037420
        /*ca84*/ 	.word	0x00000007
        /*ca88*/ 	.word	0x000c4428
        /*ca8c*/ 	.short	0x010a
        /*ca8e*/ 	.byte	0x3f
	.zero		1


	//   ....[60]....
        /*ca90*/ 	.word	0x000378e0
        /*ca94*/ 	.word	0x00000007
        /*ca98*/ 	.word	0x000c4428
        /*ca9c*/ 	.short	0x010a
        /*ca9e*/ 	.byte	0x3f
	.zero		1


	//   ....[61]....
        /*caa0*/ 	.word	0x00037e10
        /*caa4*/ 	.word	0x00000003
        /*caa8*/ 	.word	0x000c4450
        /*caac*/ 	.short	0x010a
        /*caae*/ 	.byte	0x3f
	.zero		1


	//   ....[62]....
        /*cab0*/ 	.word	0x00037e70
        /*cab4*/ 	.word	0x00000003
        /*cab8*/ 	.word	0x000c4400
        /*cabc*/ 	.short	0x010a
        /*cabe*/ 	.byte	0x3f
	.zero		1


	//   ....[63]....
        /*cac0*/ 	.word	0x00037ee0
        /*cac4*/ 	.word	0x00000003
        /*cac8*/ 	.word	0xfffffff8
        /*cacc*/ 	.short	0x010a
        /*cace*/ 	.byte	0x3f
	.zero		1


	//   ....[64]....
        /*cad0*/ 	.word	0x00037f40
        /*cad4*/ 	.word	0x00000003
        /*cad8*/ 	.word	0x000c4400
        /*cadc*/ 	.short	0x010a
        /*cade*/ 	.byte	0x3f
	.zero		1


	//   ....[65]....
        /*cae0*/ 	.word	0x00037fa0
        /*cae4*/ 	.word	0x00000004
        /*cae8*/ 	.word	0x000c4400
        /*caec*/ 	.short	0x010a
        /*caee*/ 	.byte	0x3f
	.zero		1


	//   ....[66]....
        /*caf0*/ 	.word	0x00038000
        /*caf4*/ 	.word	0x00000000
        /*caf8*/ 	.word	0x000c4400
        /*cafc*/ 	.short	0x010a
        /*cafe*/ 	.byte	0x3f
	.zero		1


	//   ....[67]....
        /*cb00*/ 	.word	0x00038060
        /*cb04*/ 	.word	0x00000002
        /*cb08*/ 	.word	0x000c4400
        /*cb0c*/ 	.short	0x010a
        /*cb0e*/ 	.byte	0x3f
	.zero		1


	//   ....[68]....
        /*cb10*/ 	.word	0x000380c0
        /*cb14*/ 	.word	0x00000000
        /*cb18*/ 	.word	0x000c4400
        /*cb1c*/ 	.short	0x010a
        /*cb1e*/ 	.byte	0x3f
	.zero		1


	//   ....[69]....
        /*cb20*/ 	.word	0x00038140
        /*cb24*/ 	.word	0x00000003
        /*cb28*/ 	.word	0x00000008
        /*cb2c*/ 	.short	0x010a
        /*cb2e*/ 	.byte	0x3f
	.zero		1


	//   ....[70]....
        /*cb30*/ 	.word	0x00038210
        /*cb34*/ 	.word	0x00000007
        /*cb38*/ 	.word	0x000c4460
        /*cb3c*/ 	.short	0x010a
        /*cb3e*/ 	.byte	0x3f
	.zero		1


	//   ....[71]....
        /*cb40*/ 	.word	0x00038260
        /*cb44*/ 	.word	0x00000007
        /*cb48*/ 	.word	0x000c44b0
        /*cb4c*/ 	.short	0x010a
        /*cb4e*/ 	.byte	0x3f
	.zero		1


	//   ....[72]....
        /*cb50*/ 	.word	0x000382b0
        /*cb54*/ 	.word	0x00000004
        /*cb58*/ 	.word	0x000c4460
        /*cb5c*/ 	.short	0x010a
        /*cb5e*/ 	.byte	0x3f
	.zero		1


	//   ....[73]....
        /*cb60*/ 	.word	0x00038380
        /*cb64*/ 	.word	0x00000008
        /*cb68*/ 	.word	0x000c4428
        /*cb6c*/ 	.short	0x010a
        /*cb6e*/ 	.byte	0x3f
	.zero		1


	//   ....[74]....
        /*cb70*/ 	.word	0x000383d0
        /*cb74*/ 	.word	0x00000005
        /*cb78*/ 	.word	0x000c44b0
        /*cb7c*/ 	.short	0x010a
        /*cb7e*/ 	.byte	0x3f
	.zero		1


	//   ....[75]....
        /*cb80*/ 	.word	0x00038420
        /*cb84*/ 	.word	0x00000007
        /*cb88*/ 	.word	0x000c4428
        /*cb8c*/ 	.short	0x010a
        /*cb8e*/ 	.byte	0x3f
	.zero		1


	//   ....[76]....
        /*cb90*/ 	.word	0x00038470
        /*cb94*/ 	.word	0x00000007
        /*cb98*/ 	.word	0x000c4428
        /*cb9c*/ 	.short	0x010a
        /*cb9e*/ 	.byte	0x3f
	.zero		1


	//   ....[77]....
        /*cba0*/ 	.word	0x000384c0
        /*cba4*/ 	.word	0x00000007
        /*cba8*/ 	.word	0x000c4428
        /*cbac*/ 	.short	0x010a
        /*cbae*/ 	.byte	0x3f
	.zero		1


	//----- nvinfo : EIATTR_NUM_MBARRIERS
	.align		4
.L_40:
        /*cbb0*/ 	.byte	0x03, 0x38
        /*cbb2*/ 	.short	0x001f


	//----- nvinfo : EIATTR_EXIT_INSTR_OFFSETS
	.align		4
        /*cbb4*/ 	.byte	0x04, 0x1c
        /*cbb6*/ 	.short	(.L_42 - .L_41)


	//   ....[0]....
.L_41:
        /*cbb8*/ 	.word	0x00000b80


	//   ....[1]....
        /*cbbc*/ 	.word	0x00000c00


	//   ....[2]....
        /*cbc0*/ 	.word	0x000357b0


	//   ....[3]....
        /*cbc4*/ 	.word	0x00035810


	//   ....[4]....
        /*cbc8*/ 	.word	0x00035850


	//   ....[5]....
        /*cbcc*/ 	.word	0x000365d0


	//   ....[6]....
        /*cbd0*/ 	.word	0x00036610


	//   ....[7]....
        /*cbd4*/ 	.word	0x00037df0


	//----- nvinfo : EIATTR_MAX_THREADS
	.align		4
.L_42:
        /*cbd8*/ 	.byte	0x04, 0x05
        /*cbda*/ 	.short	(.L_44 - .L_43)
.L_43:
        /*cbdc*/ 	.word	0x00000180
        /*cbe0*/ 	.word	0x00000001
        /*cbe4*/ 	.word	0x00000001


	//----- nvinfo : EIATTR_CRS_STACK_SIZE
	.align		4
.L_44:
        /*cbe8*/ 	.byte	0x04, 0x1e
        /*cbea*/ 	.short	(.L_46 - .L_45)
.L_45:
        /*cbec*/ 	.word	0x00000000


	//----- nvinfo : EIATTR_CBANK_PARAM_SIZE
	.align		4
.L_46:
        /*cbf0*/ 	.byte	0x03, 0x19
        /*cbf2*/ 	.short	0x0870


	//----- nvinfo : EIATTR_PARAM_CBANK
	.align		4
        /*cbf4*/ 	.byte	0x04, 0x0a
        /*cbf6*/ 	.short	(.L_48 - .L_47)
	.align		4
.L_47:
        /*cbf8*/ 	.word	index@(.nv.constant0._ZN7cutlass13device_kernelINS_4fmha6kernel28FmhaKernelTmaWarpSpecializedINS1_10collective30FmhaMainloopTmaWarpSpecializedINS_6half_tEffN4cute5tupleIJNS7_1CILi128EEESA_NS9_ILi512EEEEEENS8_IJiNS9_ILi1EEENS8_IJiiEEEEEESF_SF_NS4_12CausalFusionEJNS2_6OptionILNS2_3TagE0ENS9_ILb1EEEEENSH_ILSI_2ESJ_EEEEENS4_15FmhaFwdEpilogueIS6_fNS8_IJNS9_ILi64EEESB_SA_EEEEENS2_23PersistentTileSchedulerEJSK_SL_EEEEEvNT_6ParamsE)
        /*cbfc*/ 	.short	0x0210
        /*cbfe*/ 	.short	0x0870


	//----- nvinfo : EIATTR_SW_WAR
	.align		4
.L_48:
        /*cc00*/ 	.byte	0x04, 0x36
        /*cc02*/ 	.short	(.L_50 - .L_49)
.L_49:
        /*cc04*/ 	.word	0x00000008
.L_50:


//--------------------- .nv.callgraph             --------------------------
	.section	.nv.callgraph,"",@"SHT_CUDA_CALLGRAPH"
	.align	4
	.sectionentsize	8
	.align		4
        /*0000*/ 	.word	0x00000000
	.align		4
        /*0004*/ 	.word	0xffffffff
	.align		4
        /*0008*/ 	.word	index@(_ZN7cutlass13device_kernelINS_4fmha6kernel28FmhaKernelTmaWarpSpecializedINS1_10collective30FmhaMainloopTmaWarpSpecializedINS_6half_tEffN4cute5tupleIJNS7_1CILi128EEESA_NS9_ILi512EEEEEENS8_IJiNS9_ILi1EEENS8_IJiiEEEEEESF_SF_NS4_12CausalFusionEJNS2_6OptionILNS2_3TagE0ENS9_ILb1EEEEENSH_ILSI_2ESJ_EEEEENS4_15FmhaFwdEpilogueIS6_fNS8_IJNS9_ILi64EEESB_SA_EEEEENS2_23PersistentTileSchedulerEJSK_SL_EEEEEvNT_6ParamsE)
	.align		4
        /*000c*/ 	.word	index@(__assertfail)
	.align		4
        /*0010*/ 	.word	0x00000000
	.align		4
        /*0014*/ 	.word	0xfffffffe
	.align		4
        /*0018*/ 	.word	0x00000000
	.align		4
        /*001c*/ 	.word	0xfffffffd
	.align		4
        /*0020*/ 	.word	0x00000000
	.align		4
        /*0024*/ 	.word	0xfffffffc


//--------------------- .nv.constant4             --------------------------
	.section	.nv.constant4,"a",@progbits
	.align	8
	.align		8
.nv.constant4:
        /*0000*/ 	.dword	__assertfail
	.align		8
        /*0008*/ 	.dword	__unnamed_1
	.align		8
        /*0010*/ 	.dword	__unnamed_2
	.align		8
        /*0018*/ 	.dword	_ZN39_INTERNAL_ad732f93_4_k_cu_03926859_34464cuda3std3__45__cpo5beginE
	.align		8
        /*0020*/ 	.dword	_ZN39_INTERNAL_ad732f93_4_k_cu_03926859_34464cuda3std3__45__cpo3endE
	.align		8
        /*0028*/ 	.dword	_ZN39_INTERNAL_ad732f93_4_k_cu_03926859_34464cuda3std3__45__cpo6cbeginE
	.align		8
        /*0030*/ 	.dword	_ZN39_INTERNAL_ad732f93_4_k_cu_03926859_34464cuda3std3__45__cpo4cendE
	.align		8
        /*0038*/ 	.dword	_ZN39_INTERNAL_ad732f93_4_k_cu_03926859_34464cuda3std3__441_GLOBAL__N__ad732f93_4_k_cu_03926859_34466ignoreE
	.align		8
        /*0040*/ 	.dword	_ZN39_INTERNAL_ad732f93_4_k_cu_03926859_34464cuda3std3__419piecewise_constructE
	.align		8
        /*0048*/ 	.dword	_ZN39_INTERNAL_ad732f93_4_k_cu_03926859_34464cuda3std3__48in_placeE
	.align		8
        /*0050*/ 	.dword	_ZN39_INTERNAL_ad732f93_4_k_cu_03926859_34464cuda3std6ranges3__45__cpo4swapE
	.align		8
        /*0058*/ 	.dword	_ZN39_INTERNAL_ad732f93_4_k_cu_03926859_34464cuda3std6ranges3__45__cpo9iter_moveE
	.align		8
        /*0060*/ 	.dword	_ZN39_INTERNAL_ad732f93_4_k_cu_03926859_34464cute7productE
	.align		8
        /*0068*/ 	.dword	_ZN39_INTERNAL_ad732f93_4_k_cu_03926859_34464cute1_E
	.align		8
        /*0070*/ 	.dword	$str$24
	.align		8
        /*0078*/ 	.dword	$str$25


//--------------------- .text._ZN7cutlass13device_kernelINS_4fmha6kernel28FmhaKernelTmaWarpSpecializedINS1_10collective30FmhaMainloopTmaWarpSpecializedINS_6half_tEffN4cute5tupleIJNS7_1CILi128EEESA_NS9_ILi512EEEEEENS8_IJiNS9_ILi1EEENS8_IJiiEEEEEESF_SF_NS4_12CausalFusionEJNS2_6OptionILNS2_3TagE0ENS9_ILb1EEEEENSH_ILSI_2ESJ_EEEEENS4_15FmhaFwdEpilogueIS6_fNS8_IJNS9_ILi64EEESB_SA_EEEEENS2_23PersistentTileSchedulerEJSK_SL_EEEEEvNT_6ParamsE --------------------------
	.section	.text._ZN7cutlass13device_kernelINS_4fmha6kernel28FmhaKernelTmaWarpSpecializedINS1_10collective30FmhaMainloopTmaWarpSpecializedINS_6half_tEffN4cute5tupleIJNS7_1CILi128EEESA_NS9_ILi512EEEEEENS8_IJiNS9_ILi1EEENS8_IJiiEEEEEESF_SF_NS4_12CausalFusionEJNS2_6OptionILNS2_3TagE0ENS9_ILb1EEEEENSH_ILSI_2ESJ_EEEEENS4_15FmhaFwdEpilogueIS6_fNS8_IJNS9_ILi64EEESB_SA_EEEEENS2_23PersistentTileSchedulerEJSK_SL_EEEEEvNT_6ParamsE,"ax",@progbits
	.align	128
.text._ZN7cutlass13device_kernelINS_4fmha6kernel28FmhaKernelTmaWarpSpecializedINS1_10collective30FmhaMainloopTmaWarpSpecializedINS_6half_tEffN4cute5tupleIJNS7_1CILi128EEESA_NS9_ILi512EEEEEENS8_IJiNS9_ILi1EEENS8_IJiiEEEEEESF_SF_NS4_12CausalFusionEJNS2_6OptionILNS2_3TagE0ENS9_ILb1EEEEENSH_ILSI_2ESJ_EEEEENS4_15FmhaFwdEpilogueIS6_fNS8_IJNS9_ILi64EEESB_SA_EEEEENS2_23PersistentTileSchedulerEJSK_SL_EEEEEvNT_6ParamsE:
        .type           _ZN7cutlass13device_kernelINS_4fmha6kernel28FmhaKernelTmaWarpSpecializedINS1_10collective30FmhaMainloopTmaWarpSpecializedINS_6half_tEffN4cute5tupleIJNS7_1CILi128EEESA_NS9_ILi512EEEEEENS8_IJiNS9_ILi1EEENS8_IJiiEEEEEESF_SF_NS4_12CausalFusionEJNS2_6OptionILNS2_3TagE0ENS9_ILb1EEEEENSH_ILSI_2ESJ_EEEEENS4_15FmhaFwdEpilogueIS6_fNS8_IJNS9_ILi64EEESB_SA_EEEEENS2_23PersistentTileSchedulerEJSK_SL_EEEEEvNT_6ParamsE,@function
        .size           _ZN7cutlass13device_kernelINS_4fmha6kernel28FmhaKernelTmaWarpSpecializedINS1_10collective30FmhaMainloopTmaWarpSpecializedINS_6half_tEffN4cute5tupleIJNS7_1CILi128EEESA_NS9_ILi512EEEEEENS8_IJiNS9_ILi1EEENS8_IJiiEEEEEESF_SF_NS4_12CausalFusionEJNS2_6OptionILNS2_3TagE0ENS9_ILb1EEEEENSH_ILSI_2ESJ_EEEEENS4_15FmhaFwdEpilogueIS6_fNS8_IJNS9_ILi64EEESB_SA_EEEEENS2_23PersistentTileSchedulerEJSK_SL_EEEEEvNT_6ParamsE,(.L_x_174 - _ZN7cutlass13device_kernelINS_4fmha6kernel28FmhaKernelTmaWarpSpecializedINS1_10collective30FmhaMainloopTmaWarpSpecializedINS_6half_tEffN4cute5tupleIJNS7_1CILi128EEESA_NS9_ILi512EEEEEENS8_IJiNS9_ILi1EEENS8_IJiiEEEEEESF_SF_NS4_12CausalFusionEJNS2_6OptionILNS2_3TagE0ENS9_ILb1EEEEENSH_ILSI_2ESJ_EEEEENS4_15FmhaFwdEpilogueIS6_fNS8_IJNS9_ILi64EEESB_SA_EEEEENS2_23PersistentTileSchedulerEJSK_SL_EEEEEvNT_6ParamsE)
        .other          _ZN7cutlass13device_kernelINS_4fmha6kernel28FmhaKernelTmaWarpSpecializedINS1_10collective30FmhaMainloopTmaWarpSpecializedINS_6half_tEffN4cute5tupleIJNS7_1CILi128EEESA_NS9_ILi512EEEEEENS8_IJiNS9_ILi1EEENS8_IJiiEEEEEESF_SF_NS4_12CausalFusionEJNS2_6OptionILNS2_3TagE0ENS9_ILb1EEEEENSH_ILSI_2ESJ_EEEEENS4_15FmhaFwdEpilogueIS6_fNS8_IJNS9_ILi64EEESB_SA_EEEEENS2_23PersistentTileSchedulerEJSK_SL_EEEEEvNT_6ParamsE,@"STO_CUDA_ENTRY STV_DEFAULT"
_ZN7cutlass13device_kernelINS_4fmha6kernel28FmhaKernelTmaWarpSpecializedINS1_10collective30FmhaMainloopTmaWarpSpecializedINS_6half_tEffN4cute5tupleIJNS7_1CILi128EEESA_NS9_ILi512EEEEEENS8_IJiNS9_ILi1EEENS8_IJiiEEEEEESF_SF_NS4_12CausalFusionEJNS2_6OptionILNS2_3TagE0ENS9_ILb1EEEEENSH_ILSI_2ESJ_EEEEENS4_15FmhaFwdEpilogueIS6_fNS8_IJNS9_ILi64EEESB_SA_EEEEENS2_23PersistentTileSchedulerEJSK_SL_EEEEEvNT_6ParamsE:
[----:B------:R-:W1:Y:S02]  /*0000*/  LDC R1, c[0x0][0x28] ;  /* 0x00000a00ff017b82 */ /* 0x000e640000000800 */
[----:B-1----:R-:W-:Y:S01]  /*0010*/  IADD3 R1, R1, -0x12c8, RZ ;  /* 0xffffed3801017810 */ /* 0x002fe20007ffe0ff */
[----:B------:R-:W1:Y:S05]  /*0020*/  S2R R3, SR_TID.X ;  /* 0x0000000000037919 */ /* 0x000e6a0000002100 */
[----:B------:R-:W2:Y:S01]  /*0030*/  S2UR UR6, SR_CTAID.X ;  /* 0x00000000000679c3 */ /* 0x000ea20000002500 */
[----:B------:R-:W-:Y:S01]  /*0040*/  ELECT P1, URZ, PT ;  /* 0x00000000003f782f */ /* 0x000fe20003820000 */
[----:B------:R-:W-:Y:S01]  /*0050*/  BSSY B0, `(.L_x_0) ;  /* 0x0000019000007945 */ /* 0x000fe20003800000 */
[----:B-1----:R-:W-:-:S05]  /*0060*/  SHF.R.U32.HI R0, RZ, 0x5, R3 ;  /* 0x00000005ff007819 */ /* 0x002fca0000011603 */
[----:B------:R-:W1:Y:S02]  /*0070*/  SHFL.IDX PT, R2, R0, RZ, 0x1f ;  /* 0x00001fff00027589 */ /* 0x000e6400000e0000 */
[----:B-1----:R-:W-:Y:S02]  /*0080*/  R2UR UR4, R2 ;  /* 0x00000000020472ca */ /* 0x002fe400000e0000 */
[----:B------:R-:W-:Y:S01]  /*0090*/  SHF.R.U32.HI R2, RZ, 0x7, R3 ;  /* 0x00000007ff027819 */ /* 0x000fe20000011603 */
[----:B--2---:R-:W-:-:S05]  /*00a0*/  IMAD.U32 R3, RZ, RZ, UR6 ;  /* 0x00000006ff037e24 */ /* 0x004fca000f8e00ff */
[----:B------:R1:W-:Y:S04]  /*00b0*/  STL [R1+0x2b8], R3 ;  /* 0x0002b80301007387 */ /* 0x0003e80000100800 */
[----:B------:R-:W2:Y:S01]  /*00c0*/  SHFL.IDX PT, R2, R2, RZ, 0x1f ;  /* 0x00001fff02027589 */ /* 0x000ea200000e0000 */
[----:B------:R-:W-:Y:S02]  /*00d0*/  USHF.R.S32.HI UR5, URZ, 0x1f, UR4 ;  /* 0x0000001f3f057899 */ /* 0x000fe40008011404 */
[----:B------:R-:W-:Y:S02]  /*00e0*/  ISETP.EQ.AND P2, PT, RZ, UR4, P1 ;  /* 0x00000004ff007c0c */ /* 0x000fe40008f42270 */
[----:B------:R-:W-:-:S04]  /*00f0*/  ULEA.HI UR5, UR5, UR4, URZ, 0x2 ;  /* 0x0000000405057291 */ /* 0x000fc8000f8f103f */
[----:B------:R-:W-:-:S04]  /*0100*/  ULOP3.LUT UR5, UR5, 0xfffffffc, URZ, 0xc0, !UPT ;  /* 0xfffffffc05057892 */ /* 0x000fc8000f8ec03f */
[----:B------:R-:W-:-:S03]  /*0110*/  UIADD3 UR5, UR4, -UR5, URZ ;  /* 0x8000000504057290 */ /* 0x000fc6000fffe03f */
[----:B-1----:R-:W-:Y:S09]  /*0120*/  @!P2 BRA `(.L_x_1) ;  /* 0x00000000002ca947 */ /* 0x002ff20003800000 */
[----:B------:R-:W-:Y:S02]  /*0130*/  ULDC.64 UR6, c[0x0][0x198] ;  /* 0x0000660000067ab9 */ /* 0x000fe40000000a00 */
[----:B------:R-:W-:Y:S02]  /*0140*/  UIADD3 UR8, UP0, UR6, 0xf0, URZ ;  /* 0x000000f006087890 */ /* 0x000fe4000ff1e03f */
[----:B------:R-:W-:Y:S02]  /*0150*/  UIADD3 UR10, UP1, UR6, 0x1f0, URZ ;  /* 0x000001f0060a7890 */ /* 0x000fe4000ff3e03f */
[----:B------:R-:W-:Y:S02]  /*0160*/  UIADD3 UR6, UP2, UR6, 0x2f0, URZ ;  /* 0x000002f006067890 */ /* 0x000fe4000ff5e03f */
[----:B------:R-:W-:Y:S02]  /*0170*/  UIADD3.X UR9, URZ, UR7, URZ, UP0, !UPT ;  /* 0x000000073f097290 */ /* 0x000fe400087fe43f */
[----:B------:R-:W-:-:S02]  /*0180*/  UIADD3.X UR11, URZ, UR7, URZ, UP1, !UPT ;  /* 0x000000073f0b7290 */ /* 0x000fc40008ffe43f */
[----:B------:R-:W-:-:S05]  /*0190*/  UIADD3.X UR7, URZ, UR7, URZ, UP2, !UPT ;  /* 0x000000073f077290 */ /* 0x000fca00097fe43f */
[----:B------:R1:W-:Y:S02]  /*01a0*/  UTMACCTL.PF [UR8] ;  /* 0x00000000080079b9 */ /* 0x0003e40008040000 */
[----:B------:R1:W-:Y:S02]  /*01b0*/  UTMACCTL.PF [UR10] ;  /* 0x000000000a0079b9 */ /* 0x0003e40008040000 */
[----:B------:R1:W-:Y:S02]  /*01c0*/  UTMACCTL.PF [UR6] ;  /* 0x00000000060079b9 */ /* 0x0003e40008040000 */
[----:B-1----:R-:W-:Y:S01]  /*01d0*/  NOP ;  /* 0x0000000000007918 */ /* 0x002fe20000000000 */
.L_x_1:
[----:B------:R-:W-:Y:S05]  /*01e0*/  BSYNC B0 ;  /* 0x0000000000007941 */ /* 0x000fea0003800000 */
.L_x_0:
[----:B--2---:R-:W-:Y:S01]  /*01f0*/  R2UR UR47, R2 ;  /* 0x00000000022f72ca */ /* 0x004fe200000e0000 */
[----:B------:R-:W-:Y:S01]  /*0200*/  UISETP.NE.AND UP0, UPT, UR5, 0x1, UPT ;  /* 0x000000010500788c */ /* 0x000fe2000bf05270 */
[----:B------:R-:W1:Y:S01]  /*0210*/  SHFL.IDX PT, R3, R0, RZ, 0x1f ;  /* 0x00001fff00037589 */ /* 0x000e6200000e0000 */
[----:B------:R-:W-:-:S10]  /*0220*/  UISETP.NE.AND UP1, UPT, UR5, 0x2, UPT ;  /* 0x000000020500788c */ /* 0x000fd4000bf25270 */
[----:B------:R-:W-:Y:S02]  /*0230*/  UIADD3 UR10, UR47, -0x1, URZ ;  /* 0xffffffff2f0a7890 */ /* 0x000fe4000fffe03f */
[----:B------:R-:W-:Y:S02]  /*0240*/  UISETP.EQ.AND UP2, UPT, UR47, URZ, !UP0 ;  /* 0x0000003f2f00728c */ /* 0x000fe4000c742270 */
[----:B------:R-:W-:Y:S02]  /*0250*/  UISETP.EQ.AND UP3, UPT, UR47, URZ, !UP1 ;  /* 0x0000003f2f00728c */ /* 0x000fe4000cf62270 */
[----:B------:R-:W-:Y:S02]  /*0260*/  UISETP.GE.U32.AND UP4, UPT, UR10, 0x4, UPT ;  /* 0x000000040a00788c */ /* 0x000fe4000bf86070 */
[----:B------:R-:W-:Y:S02]  /*0270*/  USEL UR4, URZ, 0x1, !UP2 ;  /* 0x000000013f047887 */ /* 0x000fe4000d000000 */
[----:B------:R-:W-:-:S02]  /*0280*/  USEL UR6, URZ, 0x1, !UP3 ;  /* 0x000000013f067887 */ /* 0x000fc4000d800000 */
[----:B------:R-:W-:Y:S01]  /*0290*/  USEL UR7, UR4, 0x2, UP4 ;  /* 0x0000000204077887 */ /* 0x000fe2000a000000 */
[----:B-1----:R-:W-:Y:S01]  /*02a0*/  ISETP.NE.AND P0, PT, R3, RZ, PT ;  /* 0x000000ff0300720c */ /* 0x002fe20003f05270 */
[----:B------:R-:W-:Y:S01]  /*02b0*/  USEL UR4, UR6, 0x2, UP4 ;  /* 0x0000000206047887 */ /* 0x000fe2000a000000 */
[----:B------:R-:W-:-:S03]  /*02c0*/  MOV R3, UR5 ;  /* 0x0000000500037c02 */ /* 0x000fc60008000f00 */
[----:B------:R-:W-:Y:S02]  /*02d0*/  IMAD.U32 R4, RZ, RZ, UR7 ;  /* 0x00000007ff047e24 */ /* 0x000fe4000f8e00ff */
[----:B------:R-:W-:-:S05]  /*02e0*/  MOV R2, UR4 ;  /* 0x0000000400027c02 */ /* 0x000fca0008000f00 */
[----:B------:R1:W-:Y:S04]  /*02f0*/  STL [R1+0x2c4], R2 ;  /* 0x0002c40201007387 */ /* 0x0003e80000100800 */
[----:B------:R1:W-:Y:S01]  /*0300*/  STL [R1+0x2d0], R4 ;  /* 0x0002d00401007387 */ /* 0x0003e20000100800 */
[----:B------:R-:W-:Y:S05]  /*0310*/  @P0 BRA `(.L_x_2) ;  /* 0x0000000000480947 */ /* 0x000fea0003800000 */
[----:B------:R-:W2:Y:S01]  /*0320*/  S2UR UR8, SR_CgaCtaId ;  /* 0x00000000000879c3 */ /* 0x000ea20000008800 */
[----:B------:R-:W-:Y:S01]  /*0330*/  UMOV UR4, 0x400 ;  /* 0x0000040000047882 */ /* 0x000fe20000000000 */
[----:B------:R-:W-:Y:S01]  /*0340*/  UMOV UR5, 0x1 ;  /* 0x0000000100057882 */ /* 0x000fe20000000000 */
[----:B------:R-:W-:Y:S01]  /*0350*/  UMOV UR6, 0x80 ;  /* 0x0000008000067882 */ /* 0x000fe20000000000 */
[----:B------:R-:W-:Y:S01]  /*0360*/  ELECT P0, URZ, PT ;  /* 0x00000000003f782f */ /* 0x000fe20003800000 */
[----:B------:R-:W-:-:S04]  /*0370*/  UIADD3 UR6, -UR6, 0x100000, URZ ;  /* 0x0010000006067890 */ /* 0x000fc8000fffe13f */
[----:B------:R-:W-:Y:S02]  /*0380*/  USHF.L.U32 UR7, UR6, 0xb, URZ ;  /* 0x0000000b06077899 */ /* 0x000fe4000800063f */
[----:B------:R-:W-:Y:S02]  /*0390*/  USHF.L.U32 UR6, UR6, 0x1, URZ ;  /* 0x0000000106067899 */ /* 0x000fe4000800063f */
[----:B--2---:R-:W-:Y:S02]  /*03a0*/  ULEA UR8, UR8, UR4, 0x18 ;  /* 0x0000000408087291 */ /* 0x004fe4000f8ec03f */
[----:B------:R-:W-:-:S04]  /*03b0*/  UIADD3 UR4, -UR5, 0x100000, URZ ;  /* 0x0010000005047890 */ /* 0x000fc8000fffe13f */
[----:B------:R-:W-:Y:S02]  /*03c0*/  USHF.L.U32 UR5, UR4, 0xb, URZ ;  /* 0x0000000b04057899 */ /* 0x000fe4000800063f */
[----:B------:R-:W-:Y:S01]  /*03d0*/  USHF.L.U32 UR4, UR4, 0x1, URZ ;  /* 0x0000000104047899 */ /* 0x000fe2000800063f */
[----:B------:R-:W2:Y:S11]  /*03e0*/  FENCE.VIEW.ASYNC.S ;  /* 0x00000000000073c6 */ /* 0x000eb60000000000 */
[----:B--2---:R2:W3:Y:S01]  /*03f0*/  SYNCS.EXCH.64 URZ, [UR8+0xc4450], UR4 ;  /* 0x0c445004083f75b2 */ /* 0x0044e20008000100 */
[----:B------:R2:W4:Y:S01]  /*0400*/  SYNCS.EXCH.64 URZ, [UR8+0xc4460], UR6 ;  /* 0x0c446006083f75b2 */ /* 0x0005220008000100 */
[----:B------:R2:W1:Y:S01]  /*0410*/  SYNCS.EXCH.64 URZ, [UR8+0xc4458], UR4 ;  /* 0x0c445804083f75b2 */ /* 0x0004620008000100 */
[----:B------:R2:W1:Y:S01]  /*0420*/  SYNCS.EXCH.64 URZ, [UR8+0xc4468], UR6 ;  /* 0x0c446806083f75b2 */ /* 0x0004620008000100 */
[----:B------:R-:W-:Y:S01]  /*0430*/  NOP ;  /* 0x0000000000007918 */ /* 0x000fe20000000000 */
.L_x_2:
[----:B-1----:R-:W1:Y:S01]  /*0440*/  SHFL.IDX PT, R2, R0, RZ, 0x1f ;  /* 0x00001fff00027589 */ /* 0x002e6200000e0000 */
[----:B------:R-:W-:Y:S01]  /*0450*/  NOP ;  /* 0x0000000000007918 */ /* 0x000fe20000000000 */
[----:B-1----:R-:W-:-:S13]  /*0460*/  ISETP.NE.AND P0, PT, R2, RZ, PT ;  /* 0x000000ff0200720c */ /* 0x002fda0003f05270 */
[----:B------:R-:W-:Y:S05]  /*0470*/  @P0 BRA `(.L_x_3) ;  /* 0x0000000000600947 */ /* 0x000fea0003800000 */
[----:B--2---:R-:W1:Y:S01]  /*0480*/  S2UR UR5, SR_CgaCtaId ;  /* 0x00000000000579c3 */ /* 0x004e620000008800 */
[----:B------:R-:W-:Y:S01]  /*0490*/  UMOV UR4, 0x400 ;  /* 0x0000040000047882 */ /* 0x000fe20000000000 */
[----:B------:R-:W-:Y:S01]  /*04a0*/  UMOV UR6, 0x1 ;  /* 0x0000000100067882 */ /* 0x000fe20000000000 */
[----:B------:R-:W-:Y:S01]  /*04b0*/  UMOV UR9, 0x100 ;  /* 0x0000010000097882 */ /* 0x000fe20000000000 */
[----:B------:R-:W-:-:S04]  /*04c0*/  UIADD3 UR6, -UR6, 0x100000, URZ ;  /* 0x0010000006067890 */ /* 0x000fc8000fffe13f */
[----:B------:R-:W-:Y:S02]  /*04d0*/  USHF.L.U32 UR7, UR6, 0xb, URZ ;  /* 0x0000000b06077899 */ /* 0x000fe4000800063f */
[----:B------:R-:W-:Y:S01]  /*04e0*/  USHF.L.U32 UR6, UR6, 0x1, URZ ;  /* 0x0000000106067899 */ /* 0x000fe2000800063f */
[----:B------:R-:W-:Y:S01]  /*04f0*/  ELECT P0, URZ, PT ;  /* 0x00000000003f782f */ /* 0x000fe20003800000 */
[----:B-1----:R-:W-:Y:S02]  /*0500*/  ULEA UR8, UR5, UR4, 0x18 ;  /* 0x0000000405087291 */ /* 0x002fe4000f8ec03f */
[----:B------:R-:W-:-:S04]  /*0510*/  UIADD3 UR4, -UR9, 0x100000, URZ ;  /* 0x0010000009047890 */ /* 0x000fc8000fffe13f */
[----:B------:R-:W-:Y:S02]  /*0520*/  USHF.L.U32 UR5, UR4, 0xb, URZ ;  /* 0x0000000b04057899 */ /* 0x000fe4000800063f */
[----:B------:R-:W-:Y:S01]  /*0530*/  USHF.L.U32 UR4, UR4, 0x1, URZ ;  /* 0x0000000104047899 */ /* 0x000fe2000800063f */
[----:B------:R-:W1:Y:S03]  /*0540*/  FENCE.VIEW.ASYNC.S ;  /* 0x00000000000073c6 */ /* 0x000e660000000000 */
[----:B-1----:R1:W2:Y:S08]  /*0550*/  SYNCS.EXCH.64 URZ, [UR8+0xc4400], UR6 ;  /* 0x0c440006083f75b2 */ /* 0x0022b00008000100 */
[----:B------:R1:W1:Y:S01]  /*0560*/  SYNCS.EXCH.64 URZ, [UR8+0xc4428], UR4 ;  /* 0x0c442804083f75b2 */ /* 0x0002620008000100 */
        /* <DEDUP_REMOVED lines=8> */
[----:B------:R-:W-:Y:S01]  /*05f0*/  NOP ;  /* 0x0000000000007918 */ /* 0x000fe20000000000 */
.L_x_3:
[----:B------:R-:W5:Y:S01]  /*0600*/  SHFL.IDX PT, R2, R0, RZ, 0x1f ;  /* 0x00001fff00027589 */ /* 0x000f6200000e0000 */
[----:B------:R-:W-:Y:S01]  /*0610*/  NOP ;  /* 0x0000000000007918 */ /* 0x000fe20000000000 */
[----:B-----5:R-:W-:-:S13]  /*0620*/  ISETP.NE.AND P0, PT, R2, RZ, PT ;  /* 0x000000ff0200720c */ /* 0x020fda0003f05270 */
[----:B------:R-:W-:Y:S05]  /*0630*/  @P0 BRA `(.L_x_4) ;  /* 0x0000000000480947 */ /* 0x000fea0003800000 */
[----:B-12---:R-:W1:Y:S01]  /*0640*/  S2UR UR5, SR_CgaCtaId ;  /* 0x00000000000579c3 */ /* 0x006e620000008800 */
        /* <DEDUP_REMOVED lines=16> */
[----:B------:R-:W-:Y:S01]  /*0750*/  NOP ;  /* 0x0000000000007918 */ /* 0x000fe20000000000 */
.L_x_4:
[----:B------:R-:W5:Y:S01]  /*0760*/  SHFL.IDX PT, R2, R0, RZ, 0x1f ;  /* 0x00001fff00027589 */ /* 0x000f6200000e0000 */
[----:B------:R-:W-:Y:S01]  /*0770*/  ELECT P0, URZ, PT ;  /* 0x00000000003f782f */ /* 0x000fe20003800000 */
[----:B------:R-:W-:Y:S01]  /*0780*/  NOP ;  /* 0x0000000000007918 */ /* 0x000fe20000000000 */
[----:B-12---:R-:W-:Y:S02]  /*0790*/  UMOV UR4, 0x80 ;  /* 0x0000008000047882 */ /* 0x006fe40000000000 */
[C---:B-----5:R-:W-:Y:S02]  /*07a0*/  ISETP.NE.OR P0, PT, R2.reuse, RZ, !P0 ;  /* 0x000000ff0200720c */ /* 0x060fe40004705670 */
[----:B------:R-:W-:-:S11]  /*07b0*/  ISETP.NE.AND P3, PT, R2, RZ, PT ;  /* 0x000000ff0200720c */ /* 0x000fd60003f65270 */
[----:B------:R-:W-:Y:S01]  /*07c0*/  VOTEU.ALL UP2, P0 ;  /* 0x00000000003f7886 */ /* 0x000fe20000040000 */
[----:B------:R-:W-:Y:S01]  /*07d0*/  VOTEU.ALL UP3, P0 ;  /* 0x00000000003f7886 */ /* 0x000fe20000060000 */
[----:B------:R-:W-:Y:S01]  /*07e0*/  VOTEU.ALL UP4, P0 ;  /* 0x00000000003f7886 */ /* 0x000fe20000080000 */
[----:B------:R-:W-:Y:S02]  /*07f0*/  VOTEU.ALL UP5, P0 ;  /* 0x00000000003f7886 */ /* 0x000fe400000a0000 */
[----:B------:R-:W1:Y:S01]  /*0800*/  @!UP2 S2UR UR7, SR_CgaCtaId ;  /* 0x000000000007a9c3 */ /* 0x000e620000008800 */
[----:B------:R-:W-:Y:S01]  /*0810*/  @!UP2 UMOV UR6, 0x400 ;  /* 0x000004000006a882 */ /* 0x000fe20000000000 */
[----:B------:R-:W-:-:S04]  /*0820*/  @!UP2 UIADD3 UR4, -UR4, 0x100000, URZ ;  /* 0x001000000404a890 */ /* 0x000fc8000fffe13f */
[----:B------:R-:W-:Y:S02]  /*0830*/  @!UP2 USHF.L.U32 UR5, UR4, 0xb, URZ ;  /* 0x0000000b0405a899 */ /* 0x000fe4000800063f */
[----:B------:R-:W-:Y:S02]  /*0840*/  @!UP2 USHF.L.U32 UR4, UR4, 0x1, URZ ;  /* 0x000000010404a899 */ /* 0x000fe4000800063f */
[----:B-1----:R-:W-:Y:S01]  /*0850*/  @!UP2 ULEA UR6, UR7, UR6, 0x18 ;  /* 0x000000060706a291 */ /* 0x002fe2000f8ec03f */
[----:B------:R-:W-:Y:S01]  /*0860*/  VOTEU.ALL UP2, P0 ;  /* 0x00000000003f7886 */ /* 0x000fe20000040000 */
[----:B------:R-:W1:Y:S10]  /*0870*/  FENCE.VIEW.ASYNC.S ;  /* 0x00000000000073c6 */ /* 0x000e740000000000 */
[----:B-1----:R1:W2:Y:S01]  /*0880*/  @!UP2 SYNCS.EXCH.64 URZ, [UR6+0xc4490], UR4 ;  /* 0x0c449004063fa5b2 */ /* 0x0022a20008000100 */
[----:B------:R1:W1:Y:S01]  /*0890*/  @!UP3 SYNCS.EXCH.64 URZ, [UR6+0xc4498], UR4 ;  /* 0x0c449804063fb5b2 */ /* 0x0002620008000100 */
[----:B------:R1:W1:Y:S01]  /*08a0*/  @!UP4 SYNCS.EXCH.64 URZ, [UR6+0xc44a0], UR4 ;  /* 0x0c44a004063fc5b2 */ /* 0x0002620008000100 */
[----:B------:R1:W1:Y:S01]  /*08b0*/  @!UP5 SYNCS.EXCH.64 URZ, [UR6+0xc44a8], UR4 ;  /* 0x0c44a804063fd5b2 */ /* 0x0002620008000100 */
[----:B------:R-:W-:Y:S01]  /*08c0*/  NOP ;  /* 0x0000000000007918 */ /* 0x000fe20000000000 */
[----:B------:R-:W-:Y:S05]  /*08d0*/  @P3 BRA `(.L_x_5) ;  /* 0x0000000000583947 */ /* 0x000fea0003800000 */
[----:B-1----:R-:W1:Y:S01]  /*08e0*/  S2UR UR5, SR_CgaCtaId ;  /* 0x00000000000579c3 */ /* 0x002e620000008800 */
[----:B------:R-:W-:Y:S01]  /*08f0*/  UMOV UR4, 0x400 ;  /* 0x0000040000047882 */ /* 0x000fe20000000000 */
[----:B------:R-:W-:Y:S01]  /*0900*/  UMOV UR6, 0x20 ;  /* 0x0000002000067882 */ /* 0x000fe20000000000 */
[----:B------:R-:W-:Y:S01]  /*0910*/  UMOV UR7, 0x80 ;  /* 0x0000008000077882 */ /* 0x000fe20000000000 */
[----:B------:R-:W-:Y:S01]  /*0920*/  ELECT P0, URZ, PT ;  /* 0x00000000003f782f */ /* 0x000fe20003800000 */
[----:B-1----:R-:W-:Y:S02]  /*0930*/  ULEA UR8, UR5, UR4, 0x18 ;  /* 0x0000000405087291 */ /* 0x002fe4000f8ec03f */
[----:B------:R-:W-:-:S04]  /*0940*/  UIADD3 UR4, -UR6, 0x100000, URZ ;  /* 0x0010000006047890 */ /* 0x000fc8000fffe13f */
[----:B------:R-:W-:Y:S02]  /*0950*/  USHF.L.U32 UR5, UR4, 0xb, URZ ;  /* 0x0000000b04057899 */ /* 0x000fe4000800063f */
[----:B------:R-:W-:Y:S02]  /*0960*/  USHF.L.U32 UR4, UR4, 0x1, URZ ;  /* 0x0000000104047899 */ /* 0x000fe4000800063f */
[----:B------:R-:W-:-:S04]  /*0970*/  UIADD3 UR6, -UR7, 0x100000, URZ ;  /* 0x0010000007067890 */ /* 0x000fc8000fffe13f */
[----:B------:R-:W-:Y:S02]  /*0980*/  USHF.L.U32 UR7, UR6, 0xb, URZ ;  /* 0x0000000b06077899 */ /* 0x000fe4000800063f */
[----:B------:R-:W-:Y:S01]  /*0990*/  USHF.L.U32 UR6, UR6, 0x1, URZ ;  /* 0x0000000106067899 */ /* 0x000fe2000800063f */
[----:B------:R-:W1:Y:S03]  /*09a0*/  FENCE.VIEW.ASYNC.S ;  /* 0x00000000000073c6 */ /* 0x000e660000000000 */
[----:B-1----:R1:W1:Y:S08]  /*09b0*/  SYNCS.EXCH.64 URZ, [UR8+0xc44c0], UR4 ;  /* 0x0c44c004083f75b2 */ /* 0x0022700008000100 */
        /* <DEDUP_REMOVED lines=8> */
.L_x_5:
[----:B------:R-:W-:Y:S01]  /*0a40*/  VOTEU.ANY UP2, P2 ;  /* 0x00000000003f7886 */ /* 0x000fe20001040100 */
[----:B-1----:R-:W-:Y:S01]  /*0a50*/  UMOV UR4, 0x40 ;  /* 0x0000004000047882 */ /* 0x002fe20000000000 */
[----:B------:R-:W-:Y:S01]  /*0a60*/  ISETP.NE.AND P3, PT, RZ, UR47, PT ;  /* 0x0000002fff007c0c */ /* 0x000fe2000bf65270 */
[----:B------:R-:W-:Y:S01]  /*0a70*/  NOP ;  /* 0x0000000000007918 */ /* 0x000fe20000000000 */
[----:B------:R-:W-:Y:S01]  /*0a80*/  ISETP.EQ.AND P0, PT, R3, 0x2, P1 ;  /* 0x000000020300780c */ /* 0x000fe20000f02270 */
[----:B------:R-:W1:Y:S01]  /*0a90*/  @UP2 S2UR UR7, SR_CgaCtaId ;  /* 0x00000000000729c3 */ /* 0x000e620000008800 */
[----:B------:R-:W-:Y:S01]  /*0aa0*/  @UP2 UMOV UR6, 0x400 ;  /* 0x0000040000062882 */ /* 0x000fe20000000000 */
[----:B------:R-:W-:-:S04]  /*0ab0*/  @UP2 UIADD3 UR4, -UR4, 0x100000, URZ ;  /* 0x0010000004042890 */ /* 0x000fc8000fffe13f */
[----:B------:R-:W-:Y:S02]  /*0ac0*/  @UP2 USHF.L.U32 UR5, UR4, 0xb, URZ ;  /* 0x0000000b04052899 */ /* 0x000fe4000800063f */
[----:B------:R-:W-:Y:S02]  /*0ad0*/  @UP2 USHF.L.U32 UR4, UR4, 0x1, URZ ;  /* 0x0000000104042899 */ /* 0x000fe4000800063f */
[----:B-1----:R-:W-:Y:S01]  /*0ae0*/  @UP2 ULEA UR6, UR7, UR6, 0x18 ;  /* 0x0000000607062291 */ /* 0x002fe2000f8ec03f */
[----:B------:R-:W-:Y:S01]  /*0af0*/  VOTEU.ANY UP2, P2 ;  /* 0x00000000003f7886 */ /* 0x000fe20001040100 */
[----:B------:R-:W-:Y:S01]  /*0b00*/  ISETP.EQ.AND P2, PT, R3, 0x1, P1 ;  /* 0x000000010300780c */ /* 0x000fe20000f42270 */
[----:B------:R-:W1:Y:S09]  /*0b10*/  FENCE.VIEW.ASYNC.S ;  /* 0x00000000000073c6 */ /* 0x000e720000000000 */
[----:B-1----:R1:W2:Y:S01]  /*0b20*/  @UP2 SYNCS.EXCH.64 URZ, [UR6+0xc44b0], UR4 ;  /* 0x0c44b004063f25b2 */ /* 0x0022a20008000100 */
[----:B------:R-:W-:Y:S01]  /*0b30*/  NOP ;  /* 0x0000000000007918 */ /* 0x000fe20000000000 */
[----:B--234-:R-:W-:Y:S06]  /*0b40*/  BAR.SYNC.DEFER_BLOCKING 0x0 ;  /* 0x0000000000007b1d */ /* 0x01cfec0000010000 */
[----:B------:R-:W-:Y:S05]  /*0b50*/  @!P3 BRA `(.L_x_6) ;  /* 0x0000034c0018b947 */ /* 0x000fea0003800000 */
[----:B------:R-:W-:-:S06]  /*0b60*/  UISETP.GT.U32.AND UP0, UPT, UR10, 0x3, UPT ;  /* 0x000000030a00788c */ /* 0x000fcc000bf04070 */
[----:B------:R-:W-:-:S13]  /*0b70*/  PLOP3.LUT P0, PT, PT, PT, UP0, 0x80, 0x0 ;  /* 0x000000000000781c */ /* 0x000fda0003f0f008 */
[----:B-1----:R-:W-:Y:S05]  /*0b80*/  @P0 EXIT ;  /* 0x000000000000094d */ /* 0x002fea0003800000 */
.L_x_7:
[----:B------:R-:W-:-:S08]  /*0b90*/  NOP ;  /* 0x0000000000007918 */ /* 0x000fd00000000000 */
[----:B------:R-:W1:Y:S02]  /*0ba0*/  USETMAXREG.TRY_ALLOC.CTAPOOL UP0, 0xf0 ;  /* 0x000000f0000079c8 */ /* 0x000e640008000600 */
[----:B-1----:R-:W-:-:S13]  /*0bb0*/  PLOP3.LUT P0, PT, PT, PT, UP0, 0x80, 0x0 ;  /* 0x000000000000781c */ /* 0x002fda0003f0f008 */
[----:B------:R-:W-:Y:S05]  /*0bc0*/  @!P0 BRA `(.L_x_7) ;  /* 0xfffffffc00f08947 */ /* 0x000fea000383ffff */
[----:B------:R-:W2:Y:S01]  /*0bd0*/  LDL R0, [R1+0x2b8] ;  /* 0x0002b80001007983 */ /* 0x000ea20000100800 */
[----:B------:R-:W-:Y:S02]  /*0be0*/  ULDC UR4, c[0x0][0xa00] ;  /* 0x0002800000047ab9 */ /* 0x000fe40000000800 */
[----:B--2---:R-:W-:-:S13]  /*0bf0*/  ISETP.GE.AND P0, PT, R0, UR4, PT ;  /* 0x0000000400007c0c */ /* 0x004fda000bf06270 */
[----:B------:R-:W-:Y:S05]  /*0c00*/  @P0 EXIT ;  /* 0x000000000000094d */ /* 0x000fea0003800000 */
[----:B------:R-:W2:Y:S01]  /*0c10*/  LDL R0, [R1+0x2d0] ;  /* 0x0002d00001007983 */ /* 0x000ea20000100800 */
[----:B------:R-:W-:Y:S01]  /*0c20*/  UISETP.NE.AND UP0, UPT, UR47, 0x1, UPT ;  /* 0x000000012f00788c */ /* 0x000fe2000bf05270 */
[----:B------:R-:W-:Y:S01]  /*0c30*/  MOV R16, RZ ;  /* 0x000000ff00107202 */ /* 0x000fe20000000f00 */
[----:B------:R-:W-:Y:S01]  /*0c40*/  ULDC.64 UR60, c[0x0][0x198] ;  /* 0x00006600003c7ab9 */ /* 0x000fe20000000a00 */
[----:B------:R-:W1:Y:S01]  /*0c50*/  S2R R2, SR_TID.X ;  /* 0x0000000000027919 */ /* 0x000e620000002100 */
[----:B------:R-:W-:Y:S01]  /*0c60*/  UMOV UR45, URZ ;  /* 0x0000003f002d7c82 */ /* 0x000fe20008000000 */
[----:B------:R-:W-:Y:S01]  /*0c70*/  UMOV UR46, URZ ;  /* 0x0000003f002e7c82 */ /* 0x000fe20008000000 */
[----:B------:R-:W-:Y:S01]  /*0c80*/  UMOV UR36, URZ ;  /* 0x0000003f00247c82 */ /* 0x000fe20008000000 */
[----:B--2---:R-:W-:Y:S02]  /*0c90*/  R2UR UR4, R0 ;  /* 0x00000000000472ca */ /* 0x004fe400000e0000 */
[----:B-1----:R-:W-:-:S04]  /*0ca0*/  SHF.R.S32.HI R0, RZ, 0x1f, R2 ;  /* 0x0000001fff007819 */ /* 0x002fc80000011402 */
[----:B------:R-:W-:-:S04]  /*0cb0*/  LEA.HI R0, R0, R2, RZ, 0x7 ;  /* 0x0000000200007211 */ /* 0x000fc800078f38ff */
[----:B------:R-:W-:-:S03]  /*0cc0*/  LOP3.LUT R0, R0, 0xffffff80, RZ, 0xc0, !PT ;  /* 0xffffff8000007812 */ /* 0x000fc600078ec0ff */
[----:B------:R-:W-:Y:S02]  /*0cd0*/  ULOP3.LUT UR4, UR4, 0x1, URZ, 0xfc, !UPT ;  /* 0x0000000104047892 */ /* 0x000fe4000f8efc3f */
[----:B------:R-:W-:-:S05]  /*0ce0*/  IMAD.IADD R0, R2, 0x1, -R0 ;  /* 0x0000000102007824 */ /* 0x000fca00078e0a00 */
[----:B------:R-:W-:-:S04]  /*0cf0*/  SHF.R.S32.HI R3, RZ, 0x1f, R0 ;  /* 0x0000001fff037819 */ /* 0x000fc80000011400 */
[----:B------:R-:W-:-:S04]  /*0d00*/  LEA.HI R2, R3, R0, RZ, 0x2 ;  /* 0x0000000003027211 */ /* 0x000fc800078f10ff */
[--C-:B------:R-:W-:Y:S02]  /*0d10*/  SHF.R.S32.HI R4, RZ, 0x2, R2.reuse ;  /* 0x00000002ff047819 */ /* 0x100fe40000011402 */
[----:B------:R-:W-:-:S04]  /*0d20*/  SHF.R.S32.HI R5, RZ, 0x1f, R2 ;  /* 0x0000001fff057819 */ /* 0x000fc80000011402 */
[----:B------:R-:W-:-:S04]  /*0d30*/  LEA.HI R5, R5, R4, RZ, 0x3 ;  /* 0x0000000405057211 */ /* 0x000fc800078f18ff */
[----:B------:R-:W-:Y:S02]  /*0d40*/  LOP3.LUT R7, R5, 0xfffffff8, RZ, 0xc0, !PT ;  /* 0xfffffff805077812 */ /* 0x000fe400078ec0ff */
[----:B------:R-:W-:Y:S02]  /*0d50*/  LEA.HI R5, R3, R0, RZ, 0x5 ;  /* 0x0000000003057211 */ /* 0x000fe400078f28ff */
[----:B------:R-:W-:Y:S02]  /*0d60*/  LOP3.LUT R3, R2, 0x7ffffffc, RZ, 0xc0, !PT ;  /* 0x7ffffffc02037812 */ /* 0x000fe400078ec0ff */
[----:B------:R-:W-:Y:S02]  /*0d70*/  IADD3 R4, R4, -R7, RZ ;  /* 0x8000000704047210 */ /* 0x000fe40007ffe0ff */
[----:B------:R-:W-:Y:S01]  /*0d80*/  SHF.R.S32.HI R5, RZ, 0x5, R5 ;  /* 0x00000005ff057819 */ /* 0x000fe20000011405 */
[----:B------:R-:W-:Y:S02]  /*0d90*/  IMAD.IADD R3, R0, 0x1, -R3 ;  /* 0x0000000100037824 */ /* 0x000fe400078e0a03 */
[----:B------:R-:W-:Y:S01]  /*0da0*/  IMAD.U32 R0, RZ, RZ, UR4 ;  /* 0x00000004ff007e24 */ /* 0x000fe2000f8e00ff */
[----:B------:R-:W-:Y:S01]  /*0db0*/  LEA R2, R5, R4, 0x4 ;  /* 0x0000000405027211 */ /* 0x000fe200078e20ff */
[----:B------:R-:W-:-:S04]  /*0dc0*/  USEL UR4, URZ, 0x1, UP0 ;  /* 0x000000013f047887 */ /* 0x000fc80008000000 */
[----:B------:R1:W-:Y:S04]  /*0dd0*/  STL [R1+0x2b4], R2 ;  /* 0x0002b40201007387 */ /* 0x0003e80000100800 */
[----:B------:R2:W-:Y:S01]  /*0de0*/  STL [R1+0x2d4], R0 ;  /* 0x0002d40001007387 */ /* 0x0005e20000100800 */
[----:B-1----:R-:W-:Y:S01]  /*0df0*/  IMAD.U32 R2, RZ, RZ, UR4 ;  /* 0x00000004ff027e24 */ /* 0x002fe2000f8e00ff */
[----:B--2---:R-:W-:-:S04]  /*0e00*/  SHF.L.U32 R0, R3, 0x1, RZ ;  /* 0x0000000103007819 */ /* 0x004fc800000006ff */
[----:B------:R1:W-:Y:S04]  /*0e10*/  STL [R1+0x2bc], R2 ;  /* 0x0002bc0201007387 */ /* 0x0003e80000100800 */
[----:B------:R1:W-:Y:S02]  /*0e20*/  STL [R1+0x2b0], R0 ;  /* 0x0002b00001007387 */ /* 0x0003e40000100800 */
.L_x_103:
[----:B------:R-:W2:Y:S01]  /*0e30*/  LDL R12, [R1+0x2b8] ;  /* 0x0002b800010c7983 */ /* 0x000ea20000100800 */
[----:B------:R-:W3:Y:S01]  /*0e40*/  LDC R5, c[0x0][0xa04] ;  /* 0x00028100ff057b82 */ /* 0x000ee20000000800 */
[----:B------:R-:W-:-:S07]  /*0e50*/  UISETP.NE.AND UP0, UPT, UR47, 0x1, UPT ;  /* 0x000000012f00788c */ /* 0x000fce000bf05270 */
[----:B----4-:R-:W4:Y:S08]  /*0e60*/  LDC R6, c[0x0][0xa10] ;  /* 0x00028400ff067b82 */ /* 0x010f300000000800 */
[----:B-----5:R-:W5:Y:S01]  /*0e70*/  LDC R8, c[0x0][0xa1c] ;  /* 0x00028700ff087b82 */ /* 0x020f620000000800 */
[----:B---3--:R-:W-:Y:S02]  /*0e80*/  ISETP.NE.AND P0, PT, R5, 0x1, PT ;  /* 0x000000010500780c */ /* 0x008fe40003f05270 */
[----:B----4-:R-:W-:-:S02]  /*0e90*/  ISETP.NE.AND P1, PT, R6, 0x1, PT ;  /* 0x000000010600780c */ /* 0x010fc40003f25270 */
[----:B------:R-:W-:-:S09]  /*0ea0*/  R2UR UR43, R6 ;  /* 0x00000000062b72ca */ /* 0x000fd200000e0000 */
[----:B-1----:R-:W2:Y:S01]  /*0eb0*/  @P0 LDC.64 R2, c[0x0][0xa08] ;  /* 0x00028200ff020b82 */ /* 0x002ea20000000a00 */
[C---:B-----5:R-:W-:Y:S02]  /*0ec0*/  ISETP.NE.AND P2, PT, R8.reuse, 0x1, PT ;  /* 0x000000010800780c */ /* 0x060fe40003f45270 */
[----:B------:R-:W-:-:S05]  /*0ed0*/  R2UR UR44, R8 ;  /* 0x00000000082c72ca */ /* 0x000fca00000e0000 */
[----:B------:R-:W1:Y:S08]  /*0ee0*/  @P1 LDC R7, c[0x0][0xa14] ;  /* 0x00028500ff071b82 */ /* 0x000e700000000800 */
[----:B------:R-:W3:Y:S08]  /*0ef0*/  @P1 LDC R9, c[0x0][0xa18] ;  /* 0x00028600ff091b82 */ /* 0x000ef00000000800 */
[----:B------:R-:W4:Y:S01]  /*0f00*/  @P2 LDC.64 R10, c[0x0][0xa20] ;  /* 0x00028800ff0a2b82 */ /* 0x000f220000000a00 */
[----:B--2---:R-:W-:-:S04]  /*0f10*/  @P0 IMAD.HI.U32 R2, R12, R2, RZ ;  /* 0x000000020c020227 */ /* 0x004fc800078e00ff */
[----:B------:R-:W-:Y:S01]  /*0f20*/  IMAD.MOV.U32 R0, RZ, RZ, R12 ;  /* 0x000000ffff007224 */ /* 0x000fe200078e000c */
[----:B------:R-:W-:Y:S02]  /*0f30*/  @P0 SHF.R.U32.HI R0, RZ, R3, R2 ;  /* 0x00000003ff000219 */ /* 0x000fe40000011602 */
[----:B------:R-:W-:Y:S02]  /*0f40*/  PLOP3.LUT P0, PT, PT, PT, UP0, 0x80, 0x0 ;  /* 0x000000000000781c */ /* 0x000fe40003f0f008 */
[----:B------:R-:W-:Y:S01]  /*0f50*/  MOV R3, R0 ;  /* 0x0000000000037202 */ /* 0x000fe20000000f00 */
[C---:B-1----:R-:W-:Y:S01]  /*0f60*/  @P1 IMAD.HI.U32 R2, R0.reuse, R7, RZ ;  /* 0x0000000700021227 */ /* 0x042fe200078e00ff */
[C---:B------:R-:W-:Y:S02]  /*0f70*/  R2UR UR5, R0.reuse ;  /* 0x00000000000572ca */ /* 0x040fe400000e0000 */
[----:B------:R-:W-:Y:S02]  /*0f80*/  IADD3 R0, -R0, RZ, RZ ;  /* 0x000000ff00007210 */ /* 0x000fe40007ffe1ff */
[----:B---3--:R-:W-:-:S03]  /*0f90*/  @P1 SHF.R.U32.HI R3, RZ, R9, R2 ;  /* 0x00000009ff031219 */ /* 0x008fc60000011602 */
[----:B------:R-:W-:Y:S01]  /*0fa0*/  IMAD R5, R5, R0, R12 ;  /* 0x0000000005057224 */ /* 0x000fe200078e020c */
[C---:B------:R-:W-:Y:S01]  /*0fb0*/  R2UR UR7, R3.reuse ;  /* 0x00000000030772ca */ /* 0x040fe200000e0000 */
[----:B----4-:R-:W-:-:S04]  /*0fc0*/  @P2 IMAD.HI.U32 R4, R3, R10, RZ ;  /* 0x0000000a03042227 */ /* 0x010fc800078e00ff */
[----:B------:R-:W-:Y:S01]  /*0fd0*/  IMAD.MOV.U32 R2, RZ, RZ, R3 ;  /* 0x000000ffff027224 */ /* 0x000fe200078e0003 */
[----:B------:R-:W-:Y:S02]  /*0fe0*/  @P2 SHF.R.U32.HI R2, RZ, R11, R4 ;  /* 0x0000000bff022219 */ /* 0x000fe40000011604 */
[----:B------:R-:W-:-:S03]  /*0ff0*/  IADD3 R4, -R3, RZ, RZ ;  /* 0x000000ff03047210 */ /* 0x000fc60007ffe1ff */
[----:B------:R-:W-:Y:S01]  /*1000*/  IMAD.MOV R2, RZ, RZ, -R2 ;  /* 0x000000ffff027224 */ /* 0x000fe200078e0a02 */
[----:B------:R-:W-:-:S04]  /*1010*/  R2UR UR4, R4 ;  /* 0x00000000040472ca */ /* 0x000fc800000e0000 */
[----:B------:R-:W-:-:S09]  /*1020*/  R2UR UR6, R2 ;  /* 0x00000000020672ca */ /* 0x000fd200000e0000 */
[----:B------:R-:W-:-:S04]  /*1030*/  UIMAD UR43, UR43, UR4, UR5 ;  /* 0x000000042b2b72a4 */ /* 0x000fc8000f8e0205 */
[----:B------:R-:W-:Y:S01]  /*1040*/  UIMAD UR44, UR44, UR6, UR7 ;  /* 0x000000062c2c72a4 */ /* 0x000fe2000f8e0207 */
[----:B------:R-:W-:Y:S11]  /*1050*/  @!P0 BRA `(.L_x_8) ;  /* 0x0000000000688947 */ /* 0x000ff60003800000 */
[----:B------:R-:W-:-:S06]  /*1060*/  UISETP.NE.AND UP0, UPT, UR47, 0x2, UPT ;  /* 0x000000022f00788c */ /* 0x000fcc000bf05270 */
[----:B------:R-:W-:-:S13]  /*1070*/  PLOP3.LUT P1, PT, PT, PT, UP0, 0x80, 0x0 ;  /* 0x000000000000781c */ /* 0x000fda0003f2f008 */
[----:B------:R-:W-:Y:S05]  /*1080*/  @!P1 BRA `(.L_x_9) ;  /* 0x0000000000449947 */ /* 0x000fea0003800000 */
[----:B------:R-:W-:-:S06]  /*1090*/  UISETP.NE.AND UP0, UPT, UR47, 0x3, UPT ;  /* 0x000000032f00788c */ /* 0x000fcc000bf05270 */
[----:B------:R-:W-:-:S13]  /*10a0*/  PLOP3.LUT P1, PT, PT, PT, UP0, 0x80, 0x0 ;  /* 0x000000000000781c */ /* 0x000fda0003f2f008 */
[----:B------:R-:W-:Y:S05]  /*10b0*/  @!P1 BRA `(.L_x_10) ;  /* 0x0000000000249947 */ /* 0x000fea0003800000 */
[----:B------:R-:W-:-:S06]  /*10c0*/  UISETP.NE.AND UP0, UPT, UR47, 0x4, UPT ;  /* 0x000000042f00788c */ /* 0x000fcc000bf05270 */
[----:B------:R-:W-:-:S13]  /*10d0*/  PLOP3.LUT P1, PT, PT, PT, UP0, 0x80, 0x0 ;  /* 0x000000000000781c */ /* 0x000fda0003f2f008 */
[----:B------:R-:W-:Y:S05]  /*10e0*/  @P1 BRA `(.L_x_11) ;  /* 0x0000000000541947 */ /* 0x000fea0003800000 */
[----:B------:R-:W-:Y:S02]  /*10f0*/  UIADD3 UR4, UR45, -0x1, URZ ;  /* 0xffffffff2d047890 */ /* 0x000fe4000fffe03f */
[----:B------:R-:W-:Y:S02]  /*1100*/  ULOP3.LUT UR45, UR45, 0x1, URZ, 0xc, !UPT ;  /* 0x000000012d2d7892 */ /* 0x000fe4000f8e0c3f */
[----:B------:R-:W-:-:S04]  /*1110*/  ULOP3.LUT UR4, UR4, 0x2, URZ, 0xc0, !UPT ;  /* 0x0000000204047892 */ /* 0x000fc8000f8ec03f */
[----:B------:R-:W-:-:S04]  /*1120*/  USHF.R.U32.HI UR4, URZ, 0x1, UR4 ;  /* 0x000000013f047899 */ /* 0x000fc80008011604 */
[----:B------:R-:W-:Y:S01]  /*1130*/  ULOP3.LUT UR46, UR46, UR4, URZ, 0x3c, !UPT ;  /* 0x000000042e2e7292 */ /* 0x000fe2000f8e3c3f */
[----:B------:R-:W-:Y:S11]  /*1140*/  BRA `(.L_x_11) ;  /* 0x00000000003c7947 */ /* 0x000ff60003800000 */
.L_x_10:
[----:B------:R-:W-:Y:S02]  /*1150*/  ULOP3.LUT UP0, URZ, UR45, 0x2, URZ, 0xc0, !UPT ;  /* 0x000000022d3f7892 */ /* 0x000fe4000f80c03f */
[----:B------:R-:W-:Y:S02]  /*1160*/  ULOP3.LUT UR45, UR45, 0x1, URZ, 0xc0, !UPT ;  /* 0x000000012d2d7892 */ /* 0x000fe4000f8ec03f */
[----:B------:R-:W-:-:S04]  /*1170*/  USEL UR4, URZ, 0x1, UP0 ;  /* 0x000000013f047887 */ /* 0x000fc80008000000 */
[----:B------:R-:W-:Y:S01]  /*1180*/  ULOP3.LUT UR46, UR46, UR4, URZ, 0x3c, !UPT ;  /* 0x000000042e2e7292 */ /* 0x000fe2000f8e3c3f */
[----:B------:R-:W-:Y:S11]  /*1190*/  BRA `(.L_x_11) ;  /* 0x0000000000287947 */ /* 0x000ff60003800000 */
.L_x_9:
[----:B------:R-:W-:Y:S02]  /*11a0*/  UIADD3 UR4, UR45, 0x1, URZ ;  /* 0x000000012d047890 */ /* 0x000fe4000fffe03f */
[----:B------:R-:W-:Y:S02]  /*11b0*/  ULOP3.LUT UR45, UR45, 0x1, URZ, 0xc, !UPT ;  /* 0x000000012d2d7892 */ /* 0x000fe4000f8e0c3f */
[----:B------:R-:W-:-:S04]  /*11c0*/  UISETP.GT.U32.AND UP0, UPT, UR4, 0x1, UPT ;  /* 0x000000010400788c */ /* 0x000fc8000bf04070 */
[----:B------:R-:W-:-:S04]  /*11d0*/  USEL UR4, URZ, 0x1, !UP0 ;  /* 0x000000013f047887 */ /* 0x000fc8000c000000 */
[----:B------:R-:W-:Y:S01]  /*11e0*/  ULOP3.LUT UR46, UR46, UR4, URZ, 0x3c, !UPT ;  /* 0x000000042e2e7292 */ /* 0x000fe2000f8e3c3f */
[----:B------:R-:W-:Y:S11]  /*11f0*/  BRA `(.L_x_11) ;  /* 0x0000000000107947 */ /* 0x000ff60003800000 */
.L_x_8:
[----:B------:R-:W-:Y:S02]  /*1200*/  UISETP.GT.U32.AND UP0, UPT, UR45, 0x1, UPT ;  /* 0x000000012d00788c */ /* 0x000fe4000bf04070 */
[----:B------:R-:W-:Y:S02]  /*1210*/  ULOP3.LUT UR45, UR45, 0x1, URZ, 0xc0, !UPT ;  /* 0x000000012d2d7892 */ /* 0x000fe4000f8ec03f */
[----:B------:R-:W-:-:S04]  /*1220*/  USEL UR4, URZ, 0x1, !UP0 ;  /* 0x000000013f047887 */ /* 0x000fc8000c000000 */
[----:B------:R-:W-:-:S12]  /*1230*/  ULOP3.LUT UR46, UR46, UR4, URZ, 0x3c, !UPT ;  /* 0x000000042e2e7292 */ /* 0x000fd8000f8e3c3f */
.L_x_11:
[----:B------:R-:W-:Y:S05]  /*1240*/  @!P0 BRA `(.L_x_12) ;  /* 0x0000000000408947 */ /* 0x000fea0003800000 */
[----:B------:R-:W-:-:S06]  /*1250*/  UISETP.NE.AND UP0, UPT, UR47, 0x2, UPT ;  /* 0x000000022f00788c */ /* 0x000fcc000bf05270 */
[----:B------:R-:W-:-:S13]  /*1260*/  PLOP3.LUT P0, PT, PT, PT, UP0, 0x80, 0x0 ;  /* 0x000000000000781c */ /* 0x000fda0003f0f008 */
[----:B------:R-:W-:Y:S05]  /*1270*/  @!P0 BRA `(.L_x_13) ;  /* 0x00000000002c8947 */ /* 0x000fea0003800000 */
[----:B------:R-:W-:-:S06]  /*1280*/  UISETP.NE.AND UP0, UPT, UR47, 0x3, UPT ;  /* 0x000000032f00788c */ /* 0x000fcc000bf05270 */
[----:B------:R-:W-:-:S13]  /*1290*/  PLOP3.LUT P0, PT, PT, PT, UP0, 0x80, 0x0 ;  /* 0x000000000000781c */ /* 0x000fda0003f0f008 */
[----:B------:R-:W-:Y:S05]  /*12a0*/  @!P0 BRA `(.L_x_14) ;  /* 0x0000000000188947 */ /* 0x000fea0003800000 */
[----:B------:R-:W-:Y:S01]  /*12b0*/  UISETP.NE.AND UP0, UPT, UR47, 0x4, UPT ;  /* 0x000000042f00788c */ /* 0x000fe2000bf05270 */
[----:B------:R-:W-:-:S05]  /*12c0*/  IMAD.MOV.U32 R0, RZ, RZ, R5 ;  /* 0x000000ffff007224 */ /* 0x000fca00078e0005 */
[----:B------:R-:W-:-:S13]  /*12d0*/  PLOP3.LUT P0, PT, PT, PT, UP0, 0x80, 0x0 ;  /* 0x000000000000781c */ /* 0x000fda0003f0f008 */
[----:B------:R-:W-:Y:S05]  /*12e0*/  @P0 BRA `(.L_x_15) ;  /* 0x00000000001c0947 */ /* 0x000fea0003800000 */
[----:B------:R-:W-:Y:S01]  /*12f0*/  LEA R0, R5, 0x3, 0x1 ;  /* 0x0000000305007811 */ /* 0x000fe200078e08ff */
[----:B------:R-:W-:Y:S06]  /*1300*/  BRA `(.L_x_15) ;  /* 0x0000000000147947 */ /* 0x000fec0003800000 */
.L_x_14:
[----:B------:R-:W-:Y:S01]  /*1310*/  LEA R0, R5, 0x2, 0x1 ;  /* 0x0000000205007811 */ /* 0x000fe200078e08ff */
[----:B------:R-:W-:Y:S06]  /*1320*/  BRA `(.L_x_15) ;  /* 0x00000000000c7947 */ /* 0x000fec0003800000 */
.L_x_13:
[----:B------:R-:W-:Y:S01]  /*1330*/  LEA R0, R5, 0x1, 0x1 ;  /* 0x0000000105007811 */ /* 0x000fe200078e08ff */
[----:B------:R-:W-:Y:S06]  /*1340*/  BRA `(.L_x_15) ;  /* 0x0000000000047947 */ /* 0x000fec0003800000 */
.L_x_12:
[----:B------:R-:W-:-:S07]  /*1350*/  SHF.L.U32 R0, R5, 0x1, RZ ;  /* 0x0000000105007819 */ /* 0x000fce00000006ff */
.L_x_15:
[----:B------:R-:W2:Y:S01]  /*1360*/  LDL R2, [R1+0x2c4] ;  /* 0x0002c40001027983 */ /* 0x000ea20000100800 */
[----:B------:R-:W-:Y:S02]  /*1370*/  ULDC UR4, c[0x0][0x28c] ;  /* 0x0000a30000047ab9 */ /* 0x000fe40000000800 */
[----:B------:R-:W-:Y:S01]  /*1380*/  UIADD3 UR4, UR4, 0x7f, URZ ;  /* 0x0000007f04047890 */ /* 0x000fe2000fffe03f */
[----:B--2---:R-:W-:Y:S02]  /*1390*/  R2UR UR5, R2 ;  /* 0x00000000020572ca */ /* 0x004fe400000e0000 */
[----:B------:R-:W-:-:S04]  /*13a0*/  LEA R2, R5, 0xff, 0x7 ;  /* 0x000000ff05027811 */ /* 0x000fc800078e38ff */
[----:B------:R-:W-:-:S04]  /*13b0*/  SHF.R.S32.HI R3, RZ, 0x1f, R2 ;  /* 0x0000001fff037819 */ /* 0x000fc80000011402 */
[----:B------:R-:W-:-:S03]  /*13c0*/  LEA.HI R3, R3, R2, RZ, 0x7 ;  /* 0x0000000203037211 */ /* 0x000fc600078f38ff */
[----:B------:R-:W-:Y:S01]  /*13d0*/  ULOP3.LUT UR6, UR5, 0x1, URZ, 0xfc, !UPT ;  /* 0x0000000105067892 */ /* 0x000fe2000f8efc3f */
[----:B------:R-:W-:Y:S01]  /*13e0*/  SHF.R.S32.HI R3, RZ, 0x7, R3 ;  /* 0x00000007ff037819 */ /* 0x000fe20000011403 */
[----:B------:R-:W-:Y:S02]  /*13f0*/  USHF.R.S32.HI UR5, URZ, 0x1f, UR4 ;  /* 0x0000001f3f057899 */ /* 0x000fe40008011404 */
[----:B------:R-:W-:Y:S02]  /*1400*/  UISETP.NE.AND UP0, UPT, UR6, 0x3, UPT ;  /* 0x000000030600788c */ /* 0x000fe4000bf05270 */
[----:B------:R-:W-:-:S04]  /*1410*/  ULEA.HI UR5, UR5, UR4, URZ, 0x7 ;  /* 0x0000000405057291 */ /* 0x000fc8000f8f383f */
[----:B------:R-:W-:Y:S01]  /*1420*/  PLOP3.LUT P0, PT, PT, PT, UP0, 0x80, 0x0 ;  /* 0x000000000000781c */ /* 0x000fe20003f0f008 */
[----:B------:R-:W-:-:S06]  /*1430*/  USHF.R.S32.HI UR5, URZ, 0x7, UR5 ;  /* 0x000000073f057899 */ /* 0x000fcc0008011405 */
[----:B------:R-:W-:-:S06]  /*1440*/  VIMNMX R231, R3, UR5, PT ;  /* 0x0000000503e77c48 */ /* 0x000fcc000bfe0100 */
[----:B------:R-:W-:Y:S05]  /*1450*/  @!P0 BRA `(.L_x_16) ;  /* 0x0000000000048947 */ /* 0x000fea0003800000 */
[----:B------:R-:W-:Y:S01]  /*1460*/  BPT.TRAP 0x1 ;  /* 0x000000040000795c */ /* 0x000fe20000300000 */
.L_x_16:
[----:B------:R-:W1:Y:S01]  /*1470*/  S2UR UR4, SR_CgaCtaId ;  /* 0x00000000000479c3 */ /* 0x000e620000008800 */
[----:B------:R-:W-:Y:S01]  /*1480*/  UMOV UR37, 0x400 ;  /* 0x0000040000257882 */ /* 0x000fe20000000000 */
[----:B------:R-:W-:-:S05]  /*1490*/  IMAD.U32 R2, RZ, RZ, UR46 ;  /* 0x0000002eff027e24 */ /* 0x000fca000f8e00ff */
[----:B------:R-:W-:Y:S01]  /*14a0*/  SHF.L.U32 R2, R2, 0x1f, RZ ;  /* 0x0000001f02027819 */ /* 0x000fe200000006ff */
[----:B-1----:R-:W-:-:S04]  /*14b0*/  ULEA UR37, UR4, UR37, 0x18 ;  /* 0x0000002504257291 */ /* 0x002fc8000f8ec03f */
[----:B------:R-:W-:-:S09]  /*14c0*/  ULEA UR4, UR45, UR37, 0x3 ;  /* 0x000000252d047291 */ /* 0x000fd2000f8e183f */
[----:B------:R-:W1:Y:S02]  /*14d0*/  SYNCS.PHASECHK.TRANS64.TRYWAIT P0, [UR4+0xc4450], R2 ;  /* 0x0c445002ff0075a7 */ /* 0x000e640008000144 */
[----:B-1----:R-:W-:Y:S05]  /*14e0*/  @!P0 BRA `(.L_x_17) ;  /* 0x0000036800448947 */ /* 0x002fea0003800000 */
.L_x_150:
[----:B-1----:R-:W2:Y:S01]  /*14f0*/  LDL R3, [R1+0x2d4] ;  /* 0x0002d40001037983 */ /* 0x002ea20000100800 */
[----:B------:R-:W-:-:S13]  /*1500*/  R2UR UR42, R0 ;  /* 0x00000000002a72ca */ /* 0x000fda00000e0000 */
[----:B------:R-:W-:Y:S01]  /*1510*/  USHF.L.U32 UR42, UR42, 0x6, URZ ;  /* 0x000000062a2a7899 */ /* 0x000fe2000800063f */
[----:B--2---:R-:W-:-:S13]  /*1520*/  R2UR UR4, R3 ;  /* 0x00000000030472ca */ /* 0x004fda00000e0000 */
[----:B------:R-:W-:-:S06]  /*1530*/  UISETP.NE.AND UP0, UPT, UR4, 0x3, UPT ;  /* 0x000000030400788c */ /* 0x000fcc000bf05270 */
[----:B------:R-:W-:-:S13]  /*1540*/  PLOP3.LUT P0, PT, PT, PT, UP0, 0x80, 0x0 ;  /* 0x000000000000781c */ /* 0x000fda0003f0f008 */
[----:B------:R-:W-:Y:S05]  /*1550*/  @!P0 BRA `(.L_x_18) ;  /* 0x0000000000048947 */ /* 0x000fea0003800000 */
[----:B------:R-:W-:Y:S01]  /*1560*/  BPT.TRAP 0x1 ;  /* 0x000000040000795c */ /* 0x000fe20000300000 */
.L_x_18:
[----:B------:R-:W2:Y:S01]  /*1570*/  LDL R2, [R1+0x2bc] ;  /* 0x0002bc0001027983 */ /* 0x000ea20000100800 */
[----:B------:R-:W-:Y:S01]  /*1580*/  ULEA UR40, UR36, UR37, 0x3 ;  /* 0x0000002524287291 */ /* 0x000fe2000f8e183f */
[----:B------:R-:W-:Y:S01]  /*1590*/  SHF.L.U32 R0, R16, 0x1f, RZ ;  /* 0x0000001f10007819 */ /* 0x000fe200000006ff */
[----:B------:R-:W-:Y:S02]  /*15a0*/  UIADD3 UR6, UR37, 0xc4490, URZ ;  /* 0x000c449025067890 */ /* 0x000fe4000fffe03f */
[----:B------:R-:W-:Y:S02]  /*15b0*/  ULEA UR41, UR47, 0xfffffff8, 0x3 ;  /* 0xfffffff82f297891 */ /* 0x000fe4000f8e183f */
[----:B------:R-:W-:Y:S02]  /*15c0*/  ULEA UR4, UR47, UR6, 0x3 ;  /* 0x000000062f047291 */ /* 0x000fe4000f8e183f */
[----:B------:R-:W-:Y:S01]  /*15d0*/  ULOP3.LUT UR41, UR41, 0x8, URZ, 0xc, !UPT ;  /* 0x0000000829297892 */ /* 0x000fe2000f8e0c3f */
[----:B------:R-:W1:Y:S03]  /*15e0*/  SYNCS.PHASECHK.TRANS64.TRYWAIT P1, [UR40+0xc4400], R0 ;  /* 0x0c440000ff0075a7 */ /* 0x000e660008020168 */
[----:B------:R-:W-:-:S05]  /*15f0*/  MOV R3, UR4 ;  /* 0x0000000400037c02 */ /* 0x000fca0008000f00 */
[----:B------:R3:W-:Y:S01]  /*1600*/  STL [R1+0x2c8], R3 ;  /* 0x0002c80301007387 */ /* 0x0007e20000100800 */
[----:B--2---:R-:W-:Y:S01]  /*1610*/  SHF.L.U32 R2, R2, 0x1f, RZ ;  /* 0x0000001f02027819 */ /* 0x004fe200000006ff */
[----:B-1-3--:R-:W-:Y:S06]  /*1620*/  @!P1 BRA `(.L_x_19) ;  /* 0x00000368000c9947 */ /* 0x00afec0003800000 */
.L_x_151:
[----:B------:R-:W-:-:S09]  /*1630*/  ULEA UR4, UR47, UR6, 0x3 ;  /* 0x000000062f047291 */ /* 0x000fd2000f8e183f */
[----:B------:R-:W2:Y:S02]  /*1640*/  SYNCS.PHASECHK.TRANS64.TRYWAIT P1, [UR4+-0x8], R2 ;  /* 0xfffff802ff0075a7 */ /* 0x000ea40008020144 */
[----:B--2---:R-:W-:Y:S05]  /*1650*/  @!P1 BRA `(.L_x_20) ;  /* 0x0000036800189947 */ /* 0x004fea0003800000 */
.L_x_152:
[----:B------:R-:W-:Y:S01]  /*1660*/  UIADD3 UR5, UR37, 0x20000, URZ ;  /* 0x0002000025057890 */ /* 0x000fe2000fffe03f */
[----:B------:R-:W-:Y:S01]  /*1670*/  WARPGROUP.ARRIVE ;  /* 0x00000000000079c5 */ /* 0x000fe20000000000 */
[----:B------:R-:W-:Y:S02]  /*1680*/  USHF.R.U32.HI UR4, URZ, 0x4, UR37 ;  /* 0x000000043f047899 */ /* 0x000fe40008011625 */
[----:B------:R-:W-:Y:S02]  /*1690*/  USHF.R.U32.HI UR5, URZ, 0x4, UR5 ;  /* 0x000000043f057899 */ /* 0x000fe40008011605 */
[----:B------:R-:W-:Y:S02]  /*16a0*/  ULOP3.LUT UR4, UR4, 0x3fff, URZ, 0xc0, !UPT ;  /* 0x00003fff04047892 */ /* 0x000fe4000f8ec03f */
[----:B------:R-:W-:Y:S02]  /*16b0*/  ULOP3.LUT UR38, UR5, 0x3fff, URZ, 0xc0, !UPT ;  /* 0x00003fff05267892 */ /* 0x000fe4000f8ec03f */
[----:B------:R-:W-:-:S02]  /*16c0*/  ULOP3.LUT UR4, UR4, 0x10000, URZ, 0xfc, !UPT ;  /* 0x0001000004047892 */ /* 0x000fc4000f8efc3f */
[----:B------:R-:W-:Y:S02]  /*16d0*/  ULOP3.LUT UR39, UR38, 0x10000, URZ, 0xfc, !UPT ;  /* 0x0001000026277892 */ /* 0x000fe4000f8efc3f */
[----:B------:R-:W-:Y:S02]  /*16e0*/  ULEA UR5, UR45, UR4, 0xc ;  /* 0x000000042d057291 */ /* 0x000fe4000f8e603f */
[----:B------:R-:W-:Y:S01]  /*16f0*/  ULEA UR4, UR36, UR39, 0xd ;  /* 0x0000002724047291 */ /* 0x000fe2000f8e683f */
[----:B------:R-:W-:Y:S01]  /*1700*/  UMOV UR9, 0x40000040 ;  /* 0x4000004000097882 */ /* 0x000fe20000000000 */
[----:B------:R-:W-:Y:S01]  /*1710*/  UMOV UR11, 0x40000040 ;  /* 0x40000040000b7882 */ /* 0x000fe20000000000 */
[----:B------:R-:W-:Y:S01]  /*1720*/  UIADD3 UR7, UR5, 0x2, URZ ;  /* 0x0000000205077890 */ /* 0x000fe2000fffe03f */
[----:B-1----:R-:W-:Y:S01]  /*1730*/  MOV R3, UR9 ;  /* 0x0000000900037c02 */ /* 0x002fe20008000f00 */
[----:B------:R-:W-:Y:S02]  /*1740*/  UMOV UR8, UR5 ;  /* 0x0000000500087c82 */ /* 0x000fe40008000000 */
[----:B------:R-:W-:Y:S01]  /*1750*/  UMOV UR10, UR4 ;  /* 0x00000004000a7c82 */ /* 0x000fe20008000000 */
[----:B------:R-:W-:Y:S01]  /*1760*/  IMAD.U32 R2, RZ, RZ, UR8 ;  /* 0x00000008ff027e24 */ /* 0x000fe2000f8e00ff */
[----:B------:R-:W-:Y:S01]  /*1770*/  HGMMA.64x128x16.F32 R24, gdesc[UR8], RZ, !UPT, gsb0 ;  /* 0x01e00000081879f0 */ /* 0x000fe2000c0008ff */
[----:B------:R-:W-:Y:S01]  /*1780*/  UIADD3 UR8, UR4, 0x2, URZ ;  /* 0x0000000204087890 */ /* 0x000fe2000fffe03f */
[----:B------:R-:W-:Y:S01]  /*1790*/  UMOV UR12, UR7 ;  /* 0x00000007000c7c82 */ /* 0x000fe20008000000 */
[----:B------:R-:W-:Y:S01]  /*17a0*/  UMOV UR13, 0x40000040 ;  /* 0x40000040000d7882 */ /* 0x000fe20000000000 */
[----:B------:R-:W-:Y:S01]  /*17b0*/  UMOV UR15, 0x40000040 ;  /* 0x40000040000f7882 */ /* 0x000fe20000000000 */
[----:B------:R-:W-:Y:S01]  /*17c0*/  UIADD3 UR7, UR5, 0x4, URZ ;  /* 0x0000000405077890 */ /* 0x000fe2000fffe03f */
[----:B------:R1:W-:Y:S02]  /*17d0*/  STL.64 [R1+0x2a8], R2 ;  /* 0x0002a80201007387 */ /* 0x0003e40000100a00 */
[----:B------:R-:W-:Y:S01]  /*17e0*/  UMOV UR14, UR8 ;  /* 0x00000008000e7c82 */ /* 0x000fe20008000000 */
[----:B------:R-:W-:Y:S01]  /*17f0*/  UIADD3 UR8, UR4, 0x4, URZ ;  /* 0x0000000404087890 */ /* 0x000fe2000fffe03f */
[----:B-1----:R-:W-:Y:S01]  /*1800*/  IMAD.U32 R2, RZ, RZ, UR12 ;  /* 0x0000000cff027e24 */ /* 0x002fe2000f8e00ff */
[----:B------:R-:W-:-:S05]  /*1810*/  MOV R3, UR13 ;  /* 0x0000000d00037c02 */ /* 0x000fca0008000f00 */
[----:B------:R1:W-:Y:S01]  /*1820*/  STL.64 [R1+0x2a0], R2 ;  /* 0x0002a00201007387 */ /* 0x0003e20000100a00 */
[----:B------:R-:W-:Y:S02]  /*1830*/  WARPGROUP.DEPBAR.LE gsb0, 0x0 ;  /* 0x00008000000079c5 */ /* 0x000fe40000010000 */
[----:B------:R-:W-:-:S06]  /*1840*/  WARPGROUP.ARRIVE ;  /* 0x00000000000079c5 */ /* 0x000fcc0000000000 */
[----:B------:R-:W-:Y:S01]  /*1850*/  HGMMA.64x128x16.F32 R24, gdesc[UR12], R24, gsb0 ;  /* 0x01e000000c1879f0 */ /* 0x000fe20008000818 */
[----:B------:R-:W-:Y:S01]  /*1860*/  UMOV UR12, UR7 ;  /* 0x00000007000c7c82 */ /* 0x000fe20008000000 */
[----:B------:R-:W-:Y:S01]  /*1870*/  UMOV UR13, 0x40000040 ;  /* 0x40000040000d7882 */ /* 0x000fe20000000000 */
[----:B------:R-:W-:Y:S01]  /*1880*/  UMOV UR14, UR8 ;  /* 0x00000008000e7c82 */ /* 0x000fe20008000000 */
[----:B------:R-:W-:Y:S01]  /*1890*/  UMOV UR15, 0x40000040 ;  /* 0x40000040000f7882 */ /* 0x000fe20000000000 */
[----:B------:R-:W-:Y:S01]  /*18a0*/  UIADD3 UR7, UR5, 0x6, URZ ;  /* 0x0000000605077890 */ /* 0x000fe2000fffe03f */
[----:B-1----:R-:W-:Y:S01]  /*18b0*/  IMAD.U32 R2, RZ, RZ, UR12 ;  /* 0x0000000cff027e24 */ /* 0x002fe2000f8e00ff */
[----:B------:R-:W-:Y:S01]  /*18c0*/  UIADD3 UR8, UR4, 0x6, URZ ;  /* 0x0000000604087890 */ /* 0x000fe2000fffe03f */
        /* <DEDUP_REMOVED lines=216> */
[----:B------:R-:W-:Y:S01]  /*2650*/  MOV R3, UR13 ;  /* 0x0000000d00037c02 */ /* 0x000fe20008000f00 */
[----:B------:R-:W-:Y:S02]  /*2660*/  UIADD3 UR56, UR5, 0xa04, URZ ;  /* 0x00000a0405387890 */ /* 0x000fe4000fffe03f */
[----:B------:R-:W-:Y:S01]  /*2670*/  UIADD3 UR58, UR4, 0x1404, URZ ;  /* 0x00001404043a7890 */ /* 0x000fe2000fffe03f */
[----:B------:R-:W-:Y:S01]  /*2680*/  UMOV UR57, 0x40000040 ;  /* 0x4000004000397882 */ /* 0x000fe20000000000 */
[----:B------:R-:W-:Y:S01]  /*2690*/  UMOV UR59, 0x40000040 ;  /* 0x40000040003b7882 */ /* 0x000fe20000000000 */
[----:B------:R-:W-:Y:S01]  /*26a0*/  UIADD3 UR10, UR4, 0x1406, URZ ;  /* 0x00001406040a7890 */ /* 0x000fe2000fffe03f */
[----:B------:R1:W-:Y:S01]  /*26b0*/  STL.64 [R1+0x208], R2 ;  /* 0x0002080201007387 */ /* 0x0003e20000100a00 */
[----:B------:R-:W-:Y:S01]  /*26c0*/  UMOV UR9, 0x40000040 ;  /* 0x4000004000097882 */ /* 0x000fe20000000000 */
[----:B------:R-:W-:Y:S01]  /*26d0*/  UMOV UR11, 0x40000040 ;  /* 0x40000040000b7882 */ /* 0x000fe20000000000 */
[----:B------:R-:W-:Y:S01]  /*26e0*/  UIADD3 UR16, UR5, 0xc02, URZ ;  /* 0x00000c0205107890 */ /* 0x000fe2000fffe03f */
[----:B------:R-:W2:Y:S01]  /*26f0*/  LDL R6, [R1+0x2b0] ;  /* 0x0002b00001067983 */ /* 0x000ea20000100800 */
[----:B------:R-:W-:Y:S01]  /*2700*/  UIADD3 UR18, UR4, 0x1802, URZ ;  /* 0x0000180204127890 */ /* 0x000fe2000fffe03f */
[----:B------:R-:W-:Y:S01]  /*2710*/  UMOV UR17, 0x40000040 ;  /* 0x4000004000117882 */ /* 0x000fe20000000000 */
[----:B------:R-:W-:Y:S01]  /*2720*/  UMOV UR19, 0x40000040 ;  /* 0x4000004000137882 */ /* 0x000fe20000000000 */
[----:B------:R-:W-:-:S02]  /*2730*/  UIADD3 UR20, UR5, 0xc04, URZ ;  /* 0x00000c0405147890 */ /* 0x000fc4000fffe03f */
[----:B------:R-:W-:Y:S01]  /*2740*/  UIADD3 UR22, UR4, 0x1804, URZ ;  /* 0x0000180404167890 */ /* 0x000fe2000fffe03f */
[----:B-1----:R-:W3:Y:S01]  /*2750*/  LDL R2, [R1+0x2b4] ;  /* 0x0002b40001027983 */ /* 0x002ee20000100800 */
[----:B------:R-:W-:Y:S02]  /*2760*/  WARPGROUP.DEPBAR.LE gsb0, 0x0 ;  /* 0x00008000000079c5 */ /* 0x000fe40000010000 */
[----:B------:R-:W-:-:S06]  /*2770*/  WARPGROUP.ARRIVE ;  /* 0x00000000000079c5 */ /* 0x000fcc0000000000 */
[----:B------:R-:W-:Y:S01]  /*2780*/  HGMMA.64x128x16.F32 R24, gdesc[UR12], R24, gsb0 ;  /* 0x01e000000c1879f0 */ /* 0x000fe20008000818 */
[----:B------:R-:W-:Y:S01]  /*2790*/  UMOV UR12, UR8 ;  /* 0x00000008000c7c82 */ /* 0x000fe20008000000 */
[----:B------:R-:W-:Y:S01]  /*27a0*/  UMOV UR13, 0x40000040 ;  /* 0x40000040000d7882 */ /* 0x000fe20000000000 */
[----:B------:R-:W-:Y:S01]  /*27b0*/  UMOV UR14, UR7 ;  /* 0x00000007000e7c82 */ /* 0x000fe20008000000 */
[----:B------:R-:W-:Y:S01]  /*27c0*/  UMOV UR15, 0x40000040 ;  /* 0x40000040000f7882 */ /* 0x000fe20000000000 */
[----:B------:R-:W-:Y:S02]  /*27d0*/  WARPGROUP.DEPBAR.LE gsb0, 0x0 ;  /* 0x00008000000079c5 */ /* 0x000fe40000010000 */
[----:B------:R-:W-:Y:S01]  /*27e0*/  WARPGROUP.ARRIVE ;  /* 0x00000000000079c5 */ /* 0x000fe20000000000 */
[----:B------:R-:W-:Y:S01]  /*27f0*/  UIADD3 UR8, UR5, 0xa06, URZ ;  /* 0x00000a0605087890 */ /* 0x000fe2000fffe03f */
[----:B------:R-:W-:Y:S01]  /*2800*/  IMAD.U32 R4, RZ, RZ, UR12 ;  /* 0x0000000cff047e24 */ /* 0x000fe2000f8e00ff */
[----:B------:R-:W-:-:S03]  /*2810*/  MOV R5, UR13 ;  /* 0x0000000d00057c02 */ /* 0x000fc60008000f00 */
[----:B------:R-:W-:Y:S03]  /*2820*/  HGMMA.64x128x16.F32 R24, gdesc[UR12], R24, gsb0 ;  /* 0x01e000000c1879f0 */ /* 0x000fe60008000818 */
[----:B------:R-:W-:Y:S02]  /*2830*/  WARPGROUP.DEPBAR.LE gsb0, 0x0 ;  /* 0x00008000000079c5 */ /* 0x000fe40000010000 */
[----:B------:R-:W-:-:S07]  /*2840*/  WARPGROUP.ARRIVE ;  /* 0x00000000000079c5 */ /* 0x000fce0000000000 */
[----:B------:R-:W-:Y:S01]  /*2850*/  HGMMA.64x128x16.F32 R24, gdesc[UR56], R24, gsb0 ;  /* 0x01e00000381879f0 */ /* 0x000fe20008000818 */
[----:B------:R-:W-:Y:S02]  /*2860*/  UIADD3 UR12, UR5, 0xc00, URZ ;  /* 0x00000c00050c7890 */ /* 0x000fe4000fffe03f */
[----:B------:R-:W-:Y:S01]  /*2870*/  UIADD3 UR14, UR4, 0x1800, URZ ;  /* 0x00001800040e7890 */ /* 0x000fe2000fffe03f */
[----:B------:R-:W-:Y:S01]  /*2880*/  UMOV UR13, 0x40000040 ;  /* 0x40000040000d7882 */ /* 0x000fe20000000000 */
[----:B------:R-:W-:Y:S01]  /*2890*/  UMOV UR15, 0x40000040 ;  /* 0x40000040000f7882 */ /* 0x000fe20000000000 */
[----:B------:R-:W-:Y:S02]  /*28a0*/  WARPGROUP.DEPBAR.LE gsb0, 0x0 ;  /* 0x00008000000079c5 */ /* 0x000fe40000010000 */
[----:B------:R-:W-:-:S06]  /*28b0*/  WARPGROUP.ARRIVE ;  /* 0x00000000000079c5 */ /* 0x000fcc0000000000 */
[----:B------:R-:W-:Y:S03]  /*28c0*/  HGMMA.64x128x16.F32 R24, gdesc[UR8], R24, gsb0 ;  /* 0x01e00000081879f0 */ /* 0x000fe60008000818 */
[----:B------:R-:W-:Y:S02]  /*28d0*/  WARPGROUP.DEPBAR.LE gsb0, 0x0 ;  /* 0x00008000000079c5 */ /* 0x000fe40000010000 */
[----:B------:R-:W-:-:S07]  /*28e0*/  WARPGROUP.ARRIVE ;  /* 0x00000000000079c5 */ /* 0x000fce0000000000 */
[----:B------:R-:W-:Y:S01]  /*28f0*/  HGMMA.64x128x16.F32 R24, gdesc[UR12], R24, gsb0 ;  /* 0x01e000000c1879f0 */ /* 0x000fe20008000818 */
[----:B------:R-:W-:Y:S01]  /*2900*/  UMOV UR21, 0x40000040 ;  /* 0x4000004000157882 */ /* 0x000fe20000000000 */
[----:B------:R-:W-:Y:S01]  /*2910*/  UMOV UR23, 0x40000040 ;  /* 0x4000004000177882 */ /* 0x000fe20000000000 */
        /* <DEDUP_REMOVED lines=34> */
[----:B------:R-:W-:-:S03]  /*2b40*/  UMOV UR55, 0x40000040 ;  /* 0x4000004000377882 */ /* 0x000fc60000000000 */
[----:B------:R-:W-:Y:S02]  /*2b50*/  UMOV UR52, UR5 ;  /* 0x0000000500347c82 */ /* 0x000fe40008000000 */
[----:B------:R-:W-:Y:S01]  /*2b60*/  UMOV UR54, UR4 ;  /* 0x0000000400367c82 */ /* 0x000fe20008000000 */
[----:B------:R-:W-:Y:S01]  /*2b70*/  IMAD.U32 R0, RZ, RZ, UR41 ;  /* 0x00000029ff007e24 */ /* 0x000fe2000f8e00ff */
[----:B------:R1:W-:Y:S01]  /*2b80*/  STL.64 [R1+0x200], R4 ;  /* 0x0002000401007387 */ /* 0x0003e20000100a00 */
[----:B--2---:R-:W-:Y:S01]  /*2b90*/  VIADD R3, R6, 0x8 ;  /* 0x0000000806037836 */ /* 0x004fe20000000000 */
[----:B------:R-:W-:Y:S01]  /*2ba0*/  ULDC UR4, c[0x0][0x604] ;  /* 0x0001810000047ab9 */ /* 0x000fe20000000800 */
[----:B------:R-:W-:Y:S02]  /*2bb0*/  WARPGROUP.DEPBAR.LE gsb0, 0x0 ;  /* 0x00008000000079c5 */ /* 0x000fe40000010000 */
[----:B------:R-:W-:-:S06]  /*2bc0*/  WARPGROUP.ARRIVE ;  /* 0x00000000000079c5 */ /* 0x000fcc0000000000 */
[----:B------:R-:W-:Y:S01]  /*2bd0*/  HGMMA.64x128x16.F32 R24, gdesc[UR48], R24, gsb0 ;  /* 0x01e00000301879f0 */ /* 0x000fe20008000818 */
[----:B-1----:R-:W-:Y:S02]  /*2be0*/  IADD3 R5, R6, 0x9, RZ ;  /* 0x0000000906057810 */ /* 0x002fe40007ffe0ff */
[----:B------:R-:W-:Y:S02]  /*2bf0*/  WARPGROUP.DEPBAR.LE gsb0, 0x0 ;  /* 0x00008000000079c5 */ /* 0x000fe40000010000 */
[----:B------:R-:W-:-:S07]  /*2c00*/  WARPGROUP.ARRIVE ;  /* 0x00000000000079c5 */ /* 0x000fce0000000000 */
[----:B------:R-:W-:Y:S01]  /*2c10*/  HGMMA.64x128x16.F32 R24, gdesc[UR52], R24, gsb0 ;  /* 0x01e00000341879f0 */ /* 0x000fe20008000818 */
[----:B------:R-:W-:Y:S02]  /*2c20*/  VIADD R7, R6, 0x11 ;  /* 0x0000001106077836 */ /* 0x000fe40000000000 */
[----:B------:R-:W-:Y:S02]  /*2c30*/  WARPGROUP.DEPBAR.LE gsb0, 0x0 ;  /* 0x00008000000079c5 */ /* 0x000fe40000010000 */
[----:B------:R3:W-:Y:S02]  /*2c40*/  SYNCS.ARRIVE.TRANS64.A1T0 RZ, [R0+UR6], RZ ;  /* 0x000000ff00ff79a7 */ /* 0x0007e40008100006 */
[----:B---3--:R-:W-:-:S05]  /*2c50*/  IADD3 R0, R2, UR42, RZ ;  /* 0x0000002a02007c10 */ /* 0x008fca000fffe0ff */
[C---:B------:R-:W-:Y:S01]  /*2c60*/  VIADD R2, R0.reuse, 0x8 ;  /* 0x0000000800027836 */ /* 0x040fe20000000000 */
[C---:B------:R-:W-:Y:S02]  /*2c70*/  ISETP.GE.AND P3, PT, R0.reuse, R3, PT ;  /* 0x000000030000720c */ /* 0x040fe40003f66270 */
[----:B------:R-:W-:Y:S02]  /*2c80*/  ISETP.GE.AND P4, PT, R0, R5, PT ;  /* 0x000000050000720c */ /* 0x000fe40003f86270 */
[----:B------:R-:W-:Y:S02]  /*2c90*/  ISETP.GE.AND P1, PT, R2, R6, PT ;  /* 0x000000060200720c */ /* 0x000fe40003f26270 */
[C---:B------:R-:W-:Y:S02]  /*2ca0*/  IADD3 R3, R6.reuse, 0x10, RZ ;  /* 0x0000001006037810 */ /* 0x040fe40007ffe0ff */
[----:B------:R-:W-:Y:S02]  /*2cb0*/  IADD3 R5, R6, 0x20, RZ ;  /* 0x0000002006057810 */ /* 0x000fe40007ffe0ff */
[----:B------:R-:W-:-:S02]  /*2cc0*/  FSEL R26, R26, -INF , P1 ;  /* 0xff8000001a1a7808 */ /* 0x000fc40000800000 */
[----:B------:R-:W-:Y:S02]  /*2cd0*/  FSEL R28, R28, -INF , P3 ;  /* 0xff8000001c1c7808 */ /* 0x000fe40001800000 */
[----:B------:R-:W-:Y:S02]  /*2ce0*/  FSEL R34, R34, -INF , P3 ;  /* 0xff80000022227808 */ /* 0x000fe40001800000 */
[C---:B------:R-:W-:Y:S02]  /*2cf0*/  ISETP.GE.AND P5, PT, R0.reuse, R3, PT ;  /* 0x000000030000720c */ /* 0x040fe40003fa6270 */
[C---:B------:R-:W-:Y:S02]  /*2d00*/  ISETP.GE.AND P1, PT, R0.reuse, R6, PT ;  /* 0x000000060000720c */ /* 0x040fe40003f26270 */
[----:B------:R-:W-:Y:S02]  /*2d10*/  ISETP.GE.AND P3, PT, R0, R5, PT ;  /* 0x000000050000720c */ /* 0x000fe40003f66270 */
[----:B------:R-:W-:-:S02]  /*2d20*/  IADD3 R3, R6, 0x18, RZ ;  /* 0x0000001806037810 */ /* 0x000fc40007ffe0ff */
[----:B------:R-:W-:Y:S02]  /*2d30*/  IADD3 R5, R6, 0x28, RZ ;  /* 0x0000002806057810 */ /* 0x000fe40007ffe0ff */
[----:B------:R-:W-:Y:S02]  /*2d40*/  FSEL R24, R24, -INF , P1 ;  /* 0xff80000018187808 */ /* 0x000fe40000800000 */
[----:B------:R-:W-:Y:S02]  /*2d50*/  FSEL R30, R30, -INF , P1 ;  /* 0xff8000001e1e7808 */ /* 0x000fe40000800000 */
[----:B------:R-:W-:Y:S02]  /*2d60*/  FSEL R32, R32, -INF , P5 ;  /* 0xff80000020207808 */ /* 0x000fe40002800000 */
[----:B------:R-:W-:Y:S02]  /*2d70*/  FSEL R38, R38, -INF , P5 ;  /* 0xff80000026267808 */ /* 0x000fe40002800000 */
[----:B------:R-:W-:-:S02]  /*2d80*/  ISETP.GE.AND P1, PT, R0, R3, PT ;  /* 0x000000030000720c */ /* 0x000fc40003f26270 */
[----:B------:R-:W-:Y:S02]  /*2d90*/  ISETP.GE.AND P5, PT, R0, R5, PT ;  /* 0x000000050000720c */ /* 0x000fe40003fa6270 */
[----:B------:R-:W-:Y:S02]  /*2da0*/  IADD3 R5, R6, 0x30, RZ ;  /* 0x0000003006057810 */ /* 0x000fe40007ffe0ff */
[----:B------:R-:W-:Y:S02]  /*2db0*/  FSEL R36, R36, -INF , P1 ;  /* 0xff80000024247808 */ /* 0x000fe40000800000 */
[----:B------:R-:W-:Y:S02]  /*2dc0*/  FSEL R42, R42, -INF , P1 ;  /* 0xff8000002a2a7808 */ /* 0x000fe40000800000 */
[----:B------:R-:W-:Y:S02]  /*2dd0*/  ISETP.GE.AND P1, PT, R0, R5, PT ;  /* 0x000000050000720c */ /* 0x000fe40003f26270 */
[----:B------:R-:W-:-:S02]  /*2de0*/  IADD3 R5, R6, 0x38, RZ ;  /* 0x0000003806057810 */ /* 0x000fc40007ffe0ff */
[----:B------:R-:W-:Y:S02]  /*2df0*/  ISETP.GT.AND P2, PT, R2, R6, PT ;  /* 0x000000060200720c */ /* 0x000fe40003f44270 */
[----:B------:R-:W-:Y:S02]  /*2e00*/  FSEL R40, R40, -INF , P3 ;  /* 0xff80000028287808 */ /* 0x000fe40001800000 */
[----:B------:R-:W-:Y:S02]  /*2e10*/  FSEL R46, R46, -INF , P3 ;  /* 0xff8000002e2e7808 */ /* 0x000fe40001800000 */
[----:B------:R-:W-:Y:S02]  /*2e20*/  ISETP.GE.AND P3, PT, R0, R5, PT ;  /* 0x000000050000720c */ /* 0x000fe40003f66270 */
[----:B------:R-:W-:Y:S02]  /*2e30*/  IADD3 R5, R6, 0x40, RZ ;  /* 0x0000004006057810 */ /* 0x000fe40007ffe0ff */
[----:B------:R-:W-:-:S02]  /*2e40*/  FSEL R27, R27, -INF , P2 ;  /* 0xff8000001b1b7808 */ /* 0x000fc40001000000 */
[----:B------:R-:W-:Y:S02]  /*2e50*/  ISETP.GT.AND P2, PT, R0, R6, PT ;  /* 0x000000060000720c */ /* 0x000fe40003f44270 */
[----:B------:R-:W-:Y:S02]  /*2e60*/  FSEL R44, R44, -INF , P5 ;  /* 0xff8000002c2c7808 */ /* 0x000fe40002800000 */
[----:B------:R-:W-:Y:S01]  /*2e70*/  FSEL R50, R50, -INF , P5 ;  /* 0xff80000032327808 */ /* 0x000fe20002800000 */
[----:B------:R-:W-:Y:S01]  /*2e80*/  VIADD R3, R6, 0x19 ;  /* 0x0000001906037836 */ /* 0x000fe20000000000 */
[----:B------:R-:W-:Y:S02]  /*2e90*/  ISETP.GE.AND P5, PT, R0, R5, PT ;  /* 0x000000050000720c */ /* 0x000fe40003fa6270 */
[----:B------:R-:W-:Y:S02]  /*2ea0*/  IADD3 R5, R6, 0x48, RZ ;  /* 0x0000004806057810 */ /* 0x000fe40007ffe0ff */
[----:B------:R-:W-:-:S02]  /*2eb0*/  FSEL R25, R25, -INF , P2 ;  /* 0xff80000019197808 */ /* 0x000fc40001000000 */
[----:B------:R-:W-:Y:S02]  /*2ec0*/  FSEL R48, R48, -INF , P1 ;  /* 0xff80000030307808 */ /* 0x000fe40000800000 */
[----:B------:R-:W-:Y:S02]  /*2ed0*/  FSEL R54, R54, -INF , P1 ;  /* 0xff80000036367808 */ /* 0x000fe40000800000 */
[----:B------:R-:W-:Y:S02]  /*2ee0*/  FSEL R31, R31, -INF , P2 ;  /* 0xff8000001f1f7808 */ /* 0x000fe40001000000 */
[C---:B------:R-:W-:Y:S02]  /*2ef0*/  ISETP.GE.AND P1, PT, R0.reuse, R5, PT ;  /* 0x000000050000720c */ /* 0x040fe40003f26270 */
[----:B------:R-:W-:Y:S01]  /*2f00*/  ISETP.GE.AND P2, PT, R0, R3, PT ;  /* 0x000000030000720c */ /* 0x000fe20003f46270 */
[----:B------:R-:W-:Y:S01]  /*2f10*/  VIADD R3, R6, 0x21 ;  /* 0x0000002106037836 */ /* 0x000fe20000000000 */
[----:B------:R-:W-:-:S02]  /*2f20*/  FMNMX R5, R24, R25, !PT ;  /* 0x0000001918057209 */ /* 0x000fc40007800000 */
[----:B------:R-:W-:Y:S02]  /*2f30*/  ISETP.GE.AND P6, PT, R0, R7, PT ;  /* 0x000000070000720c */ /* 0x000fe40003fc6270 */
[----:B------:R-:W-:Y:S02]  /*2f40*/  FMNMX R7, R26, R27, !PT ;  /* 0x0000001b1a077209 */ /* 0x000fe40007800000 */
[----:B------:R-:W-:Y:S02]  /*2f50*/  FSEL R29, R29, -INF , P4 ;  /* 0xff8000001d1d7808 */ /* 0x000fe40002000000 */
[----:B------:R-:W-:Y:S02]  /*2f60*/  FMNMX R2, R28, R5, !PT ;  /* 0x000000051c027209 */ /* 0x000fe40007800000 */
[----:B------:R-:W-:Y:S02]  /*2f70*/  FSEL R35, R35, -INF , P4 ;  /* 0xff80000023237808 */ /* 0x000fe40002000000 */
[----:B------:R-:W-:Y:S01]  /*2f80*/  ISETP.GE.AND P4, PT, R0, R3, PT ;  /* 0x000000030000720c */ /* 0x000fe20003f86270 */
[----:B------:R-:W-:Y:S01]  /*2f90*/  VIADD R3, R6, 0x29 ;  /* 0x0000002906037836 */ /* 0x000fe20000000000 */
[----:B------:R-:W-:-:S02]  /*2fa0*/  FMNMX R4, R30, R7, !PT ;  /* 0x000000071e047209 */ /* 0x000fc40007800000 */
[----:B------:R-:W-:Y:S02]  /*2fb0*/  FMNMX R5, R29, R2, !PT ;  /* 0x000000021d057209 */ /* 0x000fe40007800000 */
[----:B------:R-:W-:Y:S02]  /*2fc0*/  FSEL R33, R33, -INF , P6 ;  /* 0xff80000021217808 */ /* 0x000fe40003000000 */
[----:B------:R-:W-:Y:S02]  /*2fd0*/  FSEL R39, R39, -INF , P6 ;  /* 0xff80000027277808 */ /* 0x000fe40003000000 */
[----:B------:R-:W-:Y:S02]  /*2fe0*/  FMNMX R7, R31, R4, !PT ;  /* 0x000000041f077209 */ /* 0x000fe40007800000 */
[----:B------:R-:W-:Y:S01]  /*2ff0*/  ISETP.GE.AND P6, PT, R0, R3, PT ;  /* 0x000000030000720c */ /* 0x000fe20003fc6270 */
[----:B------:R-:W-:Y:S01]  /*3000*/  VIADD R3, R6, 0x31 ;  /* 0x0000003106037836 */ /* 0x000fe20000000000 */
[----:B------:R-:W-:-:S02]  /*3010*/  FMNMX R2, R32, R5, !PT ;  /* 0x0000000520027209 */ /* 0x000fc40007800000 */
[----:B------:R-:W-:Y:S02]  /*3020*/  FMNMX R4, R34, R7, !PT ;  /* 0x0000000722047209 */ /* 0x000fe40007800000 */
[----:B------:R-:W-:Y:S02]  /*3030*/  FMNMX R5, R33, R2, !PT ;  /* 0x0000000221057209 */ /* 0x000fe40007800000 */
[----:B------:R-:W-:Y:S02]  /*3040*/  FSEL R37, R37, -INF , P2 ;  /* 0xff80000025257808 */ /* 0x000fe40001000000 */
        /* <DEDUP_REMOVED lines=22> */
[----:B------:R-:W-:Y:S02]  /*31b0*/  ISETP.GE.AND P2, PT, R0, R3, PT ;  /* 0x000000030000720c */ /* 0x000fe40003f46270 */
[----:B------:R-:W-:-:S02]  /*31c0*/  FMNMX R2, R44, R5, !PT ;  /* 0x000000052c027209 */ /* 0x000fc40007800000 */
[----:B------:R-:W-:Y:S02]  /*31d0*/  IADD3 R3, R6, 0x50, RZ ;  /* 0x0000005006037810 */ /* 0x000fe40007ffe0ff */
        /* <DEDUP_REMOVED lines=8> */
[----:B------:R-:W-:Y:S02]  /*3260*/  FSEL R53, R53, -INF , P4 ;  /* 0xff80000035357808 */ /* 0x000fe40002000000 */
[----:B------:R-:W-:Y:S02]  /*3270*/  FSEL R59, R59, -INF , P4 ;  /* 0xff8000003b3b7808 */ /* 0x000fe40002000000 */
[----:B------:R-:W-:Y:S02]  /*3280*/  ISETP.GE.AND P4, PT, R0, R3, PT ;  /* 0x000000030000720c */ /* 0x000fe40003f86270 */
[----:B------:R-:W-:Y:S02]  /*3290*/  FMNMX R4, R50, R7, !PT ;  /* 0x0000000732047209 */ /* 0x000fe40007800000 */
[----:B------:R-:W-:-:S02]  /*32a0*/  IADD3 R3, R6, 0x58, RZ ;  /* 0x0000005806037810 */ /* 0x000fc40007ffe0ff */
        /* <DEDUP_REMOVED lines=11> */
[----:B------:R-:W-:Y:S02]  /*3360*/  ISETP.GE.AND P6, PT, R0, R3, PT ;  /* 0x000000030000720c */ /* 0x000fe40003fc6270 */
[----:B------:R-:W-:-:S02]  /*3370*/  IADD3 R3, R6, 0x60, RZ ;  /* 0x0000006006037810 */ /* 0x000fc40007ffe0ff */
        /* <DEDUP_REMOVED lines=8> */
[----:B------:R-:W-:Y:S02]  /*3400*/  FMNMX R7, R59, R4, !PT ;  /* 0x000000043b077209 */ /* 0x000fe40007800000 */
[----:B------:R-:W-:Y:S02]  /*3410*/  FSEL R61, R61, -INF , P2 ;  /* 0xff8000003d3d7808 */ /* 0x000fe40001000000 */
[----:B------:R-:W-:Y:S02]  /*3420*/  FSEL R67, R67, -INF , P2 ;  /* 0xff80000043437808 */ /* 0x000fe40001000000 */
[----:B------:R-:W-:Y:S02]  /*3430*/  FMNMX R2, R60, R5, !PT ;  /* 0x000000053c027209 */ /* 0x000fe40007800000 */
[----:B------:R-:W-:-:S02]  /*3440*/  ISETP.GE.AND P2, PT, R0, R3, PT ;  /* 0x000000030000720c */ /* 0x000fc40003f46270 */
[----:B------:R-:W-:Y:S02]  /*3450*/  IADD3 R3, R6, 0x68, RZ ;  /* 0x0000006806037810 */ /* 0x000fe40007ffe0ff */
[----:B------:R-:W-:Y:S02]  /*3460*/  FMNMX R4, R62, R7, !PT ;  /* 0x000000073e047209 */ /* 0x000fe40007800000 */
[----:B------:R-:W-:Y:S02]  /*3470*/  FSEL R64, R64, -INF , P3 ;  /* 0xff80000040407808 */ /* 0x000fe40001800000 */
[----:B------:R-:W-:Y:S02]  /*3480*/  FMNMX R5, R61, R2, !PT ;  /* 0x000000023d057209 */ /* 0x000fe40007800000 */
[----:B------:R-:W-:Y:S02]  /*3490*/  FSEL R70, R70, -INF , P3 ;  /* 0xff80000046467808 */ /* 0x000fe40001800000 */
[----:B------:R-:W-:Y:S01]  /*34a0*/  ISETP.GE.AND P3, PT, R0, R3, PT ;  /* 0x000000030000720c */ /* 0x000fe20003f66270 */
[----:B------:R-:W-:Y:S01]  /*34b0*/  VIADD R3, R6, 0x69 ;  /* 0x0000006906037836 */ /* 0x000fe20000000000 */
[----:B------:R-:W-:-:S02]  /*34c0*/  FMNMX R7, R63, R4, !PT ;  /* 0x000000043f077209 */ /* 0x000fc40007800000 */
[----:B------:R-:W-:Y:S02]  /*34d0*/  FSEL R65, R65, -INF , P4 ;  /* 0xff80000041417808 */ /* 0x000fe40002000000 */
[----:B------:R-:W-:Y:S02]  /*34e0*/  FMNMX R2, R64, R5, !PT ;  /* 0x0000000540027209 */ /* 0x000fe40007800000 */
[----:B------:R-:W-:Y:S02]  /*34f0*/  FSEL R71, R71, -INF , P4 ;  /* 0xff80000047477808 */ /* 0x000fe40002000000 */
[----:B------:R-:W-:Y:S02]  /*3500*/  FMNMX R4, R66, R7, !PT ;  /* 0x0000000742047209 */ /* 0x000fe40007800000 */
[----:B------:R-:W-:Y:S02]  /*3510*/  ISETP.GE.AND P4, PT, R0, R3, PT ;  /* 0x000000030000720c */ /* 0x000fe40003f86270 */
[----:B------:R-:W-:-:S02]  /*3520*/  FSEL R68, R68, -INF , P5 ;  /* 0xff80000044447808 */ /* 0x000fc40002800000 */
[----:B------:R-:W-:Y:S02]  /*3530*/  FMNMX R5, R65, R2, !PT ;  /* 0x0000000241057209 */ /* 0x000fe40007800000 */
[----:B------:R-:W-:Y:S02]  /*3540*/  IADD3 R3, R6, 0x70, RZ ;  /* 0x0000007006037810 */ /* 0x000fe40007ffe0ff */
[----:B------:R-:W-:Y:S02]  /*3550*/  FMNMX R7, R67, R4, !PT ;  /* 0x0000000443077209 */ /* 0x000fe40007800000 */
[----:B------:R-:W-:Y:S02]  /*3560*/  FSEL R74, R74, -INF , P5 ;  /* 0xff8000004a4a7808 */ /* 0x000fe40002800000 */
[----:B------:R-:W-:Y:S02]  /*3570*/  FSEL R69, R69, -INF , P6 ;  /* 0xff80000045457808 */ /* 0x000fe40003000000 */
[----:B------:R-:W-:-:S02]  /*3580*/  FMNMX R2, R68, R5, !PT ;  /* 0x0000000544027209 */ /* 0x000fc40007800000 */
[----:B------:R-:W-:Y:S01]  /*3590*/  ISETP.GE.AND P5, PT, R0, R3, PT ;  /* 0x000000030000720c */ /* 0x000fe20003fa6270 */
[----:B------:R-:W-:Y:S01]  /*35a0*/  VIADD R3, R6, 0x71 ;  /* 0x0000007106037836 */ /* 0x000fe20000000000 */
[----:B------:R-:W-:Y:S02]  /*35b0*/  FMNMX R4, R70, R7, !PT ;  /* 0x0000000746047209 */ /* 0x000fe40007800000 */
[----:B------:R-:W-:Y:S02]  /*35c0*/  FSEL R72, R72, -INF , P1 ;  /* 0xff80000048487808 */ /* 0x000fe40000800000 */
[----:B------:R-:W-:Y:S02]  /*35d0*/  FMNMX R5, R69, R2, !PT ;  /* 0x0000000245057209 */ /* 0x000fe40007800000 */
[----:B------:R-:W-:Y:S02]  /*35e0*/  FSEL R75, R75, -INF , P6 ;  /* 0xff8000004b4b7808 */ /* 0x000fe40003000000 */
[----:B------:R-:W-:-:S02]  /*35f0*/  ISETP.GE.AND P6, PT, R0, R3, PT ;  /* 0x000000030000720c */ /* 0x000fc40003fc6270 */
[----:B------:R-:W-:Y:S02]  /*3600*/  FMNMX R7, R71, R4, !PT ;  /* 0x0000000447077209 */ /* 0x000fe40007800000 */
[----:B------:R-:W-:Y:S02]  /*3610*/  IADD3 R3, R6, 0x78, RZ ;  /* 0x0000007806037810 */ /* 0x000fe40007ffe0ff */
[----:B------:R-:W-:Y:S02]  /*3620*/  FSEL R73, R73, -INF , P2 ;  /* 0xff80000049497808 */ /* 0x000fe40001000000 */
[----:B------:R-:W-:Y:S02]  /*3630*/  FMNMX R2, R72, R5, !PT ;  /* 0x0000000548027209 */ /* 0x000fe40007800000 */
[----:B------:R-:W-:Y:S02]  /*3640*/  FSEL R78, R78, -INF , P1 ;  /* 0xff8000004e4e7808 */ /* 0x000fe40000800000 */
[----:B------:R-:W-:-:S02]  /*3650*/  FMNMX R4, R74, R7, !PT ;  /* 0x000000074a047209 */ /* 0x000fc40007800000 */
[----:B------:R-:W-:Y:S01]  /*3660*/  ISETP.GE.AND P1, PT, R0, R3, PT ;  /* 0x000000030000720c */ /* 0x000fe20003f26270 */
[----:B------:R-:W-:Y:S01]  /*3670*/  VIADD R3, R6, 0x79 ;  /* 0x0000007906037836 */ /* 0x000fe20000000000 */
[----:B------:R-:W-:Y:S02]  /*3680*/  FSEL R76, R76, -INF , P3 ;  /* 0xff8000004c4c7808 */ /* 0x000fe40001800000 */
[----:B------:R-:W-:Y:S02]  /*3690*/  FMNMX R5, R73, R2, !PT ;  /* 0x0000000249057209 */ /* 0x000fe40007800000 */
[----:B------:R-:W-:Y:S02]  /*36a0*/  FMNMX R7, R75, R4, !PT ;  /* 0x000000044b077209 */ /* 0x000fe40007800000 */
[----:B------:R-:W-:Y:S02]  /*36b0*/  FSEL R77, R77, -INF , P4 ;  /* 0xff8000004d4d7808 */ /* 0x000fe40002000000 */
[----:B------:R-:W-:-:S02]  /*36c0*/  FMNMX R2, R76, R5, !PT ;  /* 0x000000054c027209 */ /* 0x000fc40007800000 */
[----:B------:R-:W-:Y:S02]  /*36d0*/  FSEL R79, R79, -INF , P2 ;  /* 0xff8000004f4f7808 */ /* 0x000fe40001000000 */
[----:B------:R-:W-:Y:S02]  /*36e0*/  ISETP.GE.AND P2, PT, R0, R3, PT ;  /* 0x000000030000720c */ /* 0x000fe40003f46270 */
[----:B------:R-:W-:Y:S02]  /*36f0*/  FMNMX R0, R78, R7, !PT ;  /* 0x000000074e007209 */ /* 0x000fe40007800000 */
[----:B------:R-:W-:Y:S02]  /*3700*/  FSEL R80, R80, -INF , P5 ;  /* 0xff80000050507808 */ /* 0x000fe40002800000 */
[----:B------:R-:W-:Y:S02]  /*3710*/  FMNMX R3, R77, R2, !PT ;  /* 0x000000024d037209 */ /* 0x000fe40007800000 */
[----:B------:R-:W-:-:S02]  /*3720*/  FMNMX R5, R79, R0, !PT ;  /* 0x000000004f057209 */ /* 0x000fc40007800000 */
[----:B------:R-:W-:Y:S02]  /*3730*/  FSEL R81, R81, -INF , P6 ;  /* 0xff80000051517808 */ /* 0x000fe40003000000 */
[----:B------:R-:W-:Y:S02]  /*3740*/  FMNMX R0, R80, R3, !PT ;  /* 0x0000000350007209 */ /* 0x000fe40007800000 */
[----:B------:R-:W-:Y:S02]  /*3750*/  FSEL R84, R84, -INF , P1 ;  /* 0xff80000054547808 */ /* 0x000fe40000800000 */
[----:B------:R-:W-:Y:S02]  /*3760*/  FMNMX R3, R81, R0, !PT ;  /* 0x0000000051037209 */ /* 0x000fe40007800000 */
[----:B------:R-:W-:Y:S02]  /*3770*/  FSEL R85, R85, -INF , P2 ;  /* 0xff80000055557808 */ /* 0x000fe40001000000 */
[----:B------:R-:W-:-:S02]  /*3780*/  FMNMX R0, R84, R3, !PT ;  /* 0x0000000354007209 */ /* 0x000fc40007800000 */
[----:B------:R-:W-:Y:S02]  /*3790*/  FSEL R82, R82, -INF , P3 ;  /* 0xff80000052527808 */ /* 0x000fe40001800000 */
[----:B------:R-:W-:Y:S02]  /*37a0*/  FMNMX R0, R85, R0, !PT ;  /* 0x0000000055007209 */ /* 0x000fe40007800000 */
[----:B------:R-:W-:Y:S02]  /*37b0*/  FSEL R83, R83, -INF , P4 ;  /* 0xff80000053537808 */ /* 0x000fe40002000000 */
[----:B------:R-:W-:Y:S01]  /*37c0*/  FMNMX R2, R82, R5, !PT ;  /* 0x0000000552027209 */ /* 0x000fe20007800000 */
[----:B------:R-:W1:Y:S01]  /*37d0*/  SHFL.BFLY PT, R3, R0, 0x1, 0x1f ;  /* 0x0c201f0000037f89 */ /* 0x000e6200000e0000 */
[----:B------:R-:W-:Y:S02]  /*37e0*/  FSEL R86, R86, -INF , P5 ;  /* 0xff80000056567808 */ /* 0x000fe40002800000 */
[----:B------:R-:W-:-:S02]  /*37f0*/  FMNMX R5, R83, R2, !PT ;  /* 0x0000000253057209 */ /* 0x000fc40007800000 */
[----:B------:R-:W-:Y:S02]  /*3800*/  FSEL R87, R87, -INF , P6 ;  /* 0xff80000057577808 */ /* 0x000fe40003000000 */
[----:B------:R-:W-:-:S04]  /*3810*/  FMNMX R2, R86, R5, !PT ;  /* 0x0000000556027209 */ /* 0x000fc80007800000 */
[----:B------:R-:W-:-:S05]  /*3820*/  FMNMX R2, R87, R2, !PT ;  /* 0x0000000257027209 */ /* 0x000fca0007800000 */
[----:B------:R-:W2:Y:S01]  /*3830*/  SHFL.BFLY PT, R5, R2, 0x1, 0x1f ;  /* 0x0c201f0002057f89 */ /* 0x000ea200000e0000 */
[----:B-1----:R-:W-:-:S05]  /*3840*/  FMNMX R3, R0, R3, !PT ;  /* 0x0000000300037209 */ /* 0x002fca0007800000 */
[----:B------:R-:W1:Y:S01]  /*3850*/  SHFL.BFLY PT, R216, R3, 0x2, 0x1f ;  /* 0x0c401f0003d87f89 */ /* 0x000e6200000e0000 */
[----:B--2---:R-:W-:-:S05]  /*3860*/  FMNMX R5, R2, R5, !PT ;  /* 0x0000000502057209 */ /* 0x004fca0007800000 */
[----:B------:R-:W2:Y:S01]  /*3870*/  SHFL.BFLY PT, R4, R5, 0x2, 0x1f ;  /* 0x0c401f0005047f89 */ /* 0x000ea200000e0000 */
[----:B-1----:R-:W-:-:S04]  /*3880*/  FMNMX R216, R3, R216, !PT ;  /* 0x000000d803d87209 */ /* 0x002fc80007800000 */
[----:B------:R-:W-:-:S04]  /*3890*/  FSETP.NEU.AND P1, PT, R216, -INF , PT ;  /* 0xff800000d800780b */ /* 0x000fc80003f2d000 */
[----:B------:R-:W-:-:S05]  /*38a0*/  FSEL R6, R216, RZ, P1 ;  /* 0x000000ffd8067208 */ /* 0x000fca0000800000 */
[----:B------:R-:W-:Y:S01]  /*38b0*/  FMUL R6, R6, UR4 ;  /* 0x0000000406067c20 */ /* 0x000fe20008400000 */
[----:B--2---:R-:W-:-:S03]  /*38c0*/  FMNMX R4, R5, R4, !PT ;  /* 0x0000000405047209 */ /* 0x004fc60007800000 */
[--C-:B------:R-:W-:Y:S01]  /*38d0*/  FFMA R5, R29, UR4, -R6.reuse ;  /* 0x000000041d057c23 */ /* 0x100fe20008000806 */
[--C-:B------:R-:W-:Y:S01]  /*38e0*/  FFMA R24, R24, UR4, -R6.reuse ;  /* 0x0000000418187c23 */ /* 0x100fe20008000806 */
[----:B------:R-:W-:Y:S01]  /*38f0*/  FSETP.NEU.AND P2, PT, R4, -INF , PT ;  /* 0xff8000000400780b */ /* 0x000fe20003f4d000 */
[--C-:B------:R-:W-:Y:S02]  /*3900*/  FFMA R7, R33, UR4, -R6.reuse ;  /* 0x0000000421077c23 */ /* 0x100fe40008000806 */
[----:B------:R-:W-:Y:S01]  /*3910*/  FSETP.GEU.AND P5, PT, R5, -126, PT ;  /* 0xc2fc00000500780b */ /* 0x000fe20003fae000 */
[----:B------:R-:W-:Y:S01]  /*3920*/  FFMA R28, R28, UR4, -R6 ;  /* 0x000000041c1c7c23 */ /* 0x000fe20008000806 */
[----:B------:R-:W-:Y:S02]  /*3930*/  FSEL R0, R4, RZ, P2 ;  /* 0x000000ff04007208 */ /* 0x000fe40001000000 */
[----:B------:R-:W-:Y:S02]  /*3940*/  FSETP.GEU.AND P2, PT, R24, -126, PT ;  /* 0xc2fc00001800780b */ /* 0x000fe40003f4e000 */
[----:B------:R-:W-:-:S02]  /*3950*/  FSETP.GEU.AND P1, PT, R7, -126, PT ;  /* 0xc2fc00000700780b */ /* 0x000fc40003f2e000 */
[----:B------:R-:W-:-:S05]  /*3960*/  FSETP.GEU.AND P4, PT, R28, -126, PT ;  /* 0xc2fc00001c00780b */ /* 0x000fca0003f8e000 */
[----:B------:R-:W-:-:S04]  /*3970*/  @!P5 FMUL R5, R5, 0.5 ;  /* 0x3f0000000505d820 */ /* 0x000fc80000400000 */
[----:B------:R-:W-:Y:S02]  /*3980*/  @!P2 FMUL R24, R24, 0.5 ;  /* 0x3f0000001818a820 */ /* 0x000fe40000400000 */
[----:B------:R-:W-:Y:S01]  /*3990*/  @!P1 FMUL R7, R7, 0.5 ;  /* 0x3f00000007079820 */ /* 0x000fe20000400000 */
[----:B------:R-:W-:Y:S01]  /*39a0*/  MUFU.EX2 R5, R5 ;  /* 0x0000000500057308 */ /* 0x000fe20000000800 */
[----:B------:R-:W-:-:S07]  /*39b0*/  @!P4 FMUL R28, R28, 0.5 ;  /* 0x3f0000001c1cc820 */ /* 0x000fce0000400000 */
[----:B------:R-:W1:Y:S08]  /*39c0*/  MUFU.EX2 R180, R24 ;  /* 0x0000001800b47308 */ /* 0x000e700000000800 */
[----:B------:R-:W2:Y:S08]  /*39d0*/  MUFU.EX2 R182, R28 ;  /* 0x0000001c00b67308 */ /* 0x000eb00000000800 */
[----:B------:R-:W3:Y:S01]  /*39e0*/  MUFU.EX2 R7, R7 ;  /* 0x0000000700077308 */ /* 0x000ee20000000800 */
[--C-:B------:R-:W-:Y:S01]  /*39f0*/  FFMA R3, R25, UR4, -R6.reuse ;  /* 0x0000000419037c23 */ /* 0x100fe20008000806 */
[--C-:B------:R-:W-:Y:S01]  /*3a00*/  FFMA R36, R36, UR4, -R6.reuse ;  /* 0x0000000424247c23 */ /* 0x100fe20008000806 */
[--C-:B------:R-:W-:Y:S01]  /*3a10*/  FFMA R11, R41, UR4, -R6.reuse ;  /* 0x00000004290b7c23 */ /* 0x100fe20008000806 */
[--C-:B------:R-:W-:Y:S01]  /*3a20*/  FFMA R32, R32, UR4, -R6.reuse ;  /* 0x0000000420207c23 */ /* 0x100fe20008000806 */
[--C-:B------:R-:W-:Y:S01]  /*3a30*/  FFMA R40, R40, UR4, -R6.reuse ;  /* 0x0000000428287c23 */ /* 0x100fe20008000806 */
[----:B------:R-:W-:Y:S01]  /*3a40*/  FFMA R13, R45, UR4, -R6 ;  /* 0x000000042d0d7c23 */ /* 0x000fe20008000806 */
[----:B-1----:R-:W-:Y:S01]  /*3a50*/  @!P2 FMUL R180, R180, R180 ;  /* 0x000000b4b4b4a220 */ /* 0x002fe20000400000 */
[----:B------:R-:W-:Y:S01]  /*3a60*/  @!P5 FMUL R5, R5, R5 ;  /* 0x000000050505d220 */ /* 0x000fe20000400000 */
[----:B------:R-:W-:-:S02]  /*3a70*/  FSETP.GEU.AND P3, PT, R3, -126, PT ;  /* 0xc2fc00000300780b */ /* 0x000fc40003f6e000 */
[----:B------:R-:W-:Y:S02]  /*3a80*/  FSETP.GEU.AND P2, PT, R36, -126, PT ;  /* 0xc2fc00002400780b */ /* 0x000fe40003f4e000 */
[----:B------:R-:W-:Y:S01]  /*3a90*/  FSETP.GEU.AND P5, PT, R11, -126, PT ;  /* 0xc2fc00000b00780b */ /* 0x000fe20003fae000 */
[----:B--2---:R-:W-:Y:S01]  /*3aa0*/  @!P4 FMUL R182, R182, R182 ;  /* 0x000000b6b6b6c220 */ /* 0x004fe20000400000 */
[----:B------:R-:W-:Y:S01]  /*3ab0*/  FSETP.GEU.AND P6, PT, R32, -126, PT ;  /* 0xc2fc00002000780b */ /* 0x000fe20003fce000 */
[----:B---3--:R-:W-:Y:S01]  /*3ac0*/  @!P1 FMUL R7, R7, R7 ;  /* 0x0000000707079220 */ /* 0x008fe20000400000 */
[----:B------:R-:W-:Y:S02]  /*3ad0*/  FSETP.GEU.AND P4, PT, R40, -126, PT ;  /* 0xc2fc00002800780b */ /* 0x000fe40003f8e000 */
[----:B------:R-:W-:-:S03]  /*3ae0*/  FSETP.GEU.AND P1, PT, R13, -126, PT ;  /* 0xc2fc00000d00780b */ /* 0x000fc60003f2e000 */
[----:B------:R-:W-:Y:S02]  /*3af0*/  @!P3 FMUL R3, R3, 0.5 ;  /* 0x3f0000000303b820 */ /* 0x000fe40000400000 */
[----:B------:R-:W-:Y:S02]  /*3b00*/  @!P2 FMUL R36, R36, 0.5 ;  /* 0x3f0000002424a820 */ /* 0x000fe40000400000 */
[----:B------:R-:W-:Y:S02]  /*3b10*/  @!P5 FMUL R11, R11, 0.5 ;  /* 0x3f0000000b0bd820 */ /* 0x000fe40000400000 */
[----:B------:R-:W-:Y:S01]  /*3b20*/  @!P6 FMUL R32, R32, 0.5 ;  /* 0x3f0000002020e820 */ /* 0x000fe20000400000 */
[----:B------:R-:W1:Y:S01]  /*3b30*/  MUFU.EX2 R178, R36 ;  /* 0x0000002400b27308 */ /* 0x000e620000000800 */
[----:B------:R-:W-:Y:S02]  /*3b40*/  @!P4 FMUL R40, R40, 0.5 ;  /* 0x3f0000002828c820 */ /* 0x000fe40000400000 */
[----:B------:R-:W-:-:S05]  /*3b50*/  @!P1 FMUL R13, R13, 0.5 ;  /* 0x3f0000000d0d9820 */ /* 0x000fca0000400000 */
[----:B------:R-:W2:Y:S08]  /*3b60*/  MUFU.EX2 R3, R3 ;  /* 0x0000000300037308 */ /* 0x000eb00000000800 */
[----:B------:R-:W3:Y:S08]  /*3b70*/  MUFU.EX2 R176, R32 ;  /* 0x0000002000b07308 */ /* 0x000ef00000000800 */
[----:B------:R-:W4:Y:S08]  /*3b80*/  MUFU.EX2 R11, R11 ;  /* 0x0000000b000b7308 */ /* 0x000f300000000800 */
[----:B------:R-:W5:Y:S01]  /*3b90*/  MUFU.EX2 R172, R40 ;  /* 0x0000002800ac7308 */ /* 0x000f620000000800 */
[----:B------:R-:W-:-:S07]  /*3ba0*/  FFMA R48, R48, UR4, -R6 ;  /* 0x0000000430307c23 */ /* 0x000fce0008000806 */
[----:B------:R-:W5:Y:S01]  /*3bb0*/  MUFU.EX2 R13, R13 ;  /* 0x0000000d000d7308 */ /* 0x000f620000000800 */
[--C-:B------:R-:W-:Y:S01]  /*3bc0*/  FFMA R9, R37, UR4, -R6.reuse ;  /* 0x0000000425097c23 */ /* 0x100fe20008000806 */
[--C-:B------:R-:W-:Y:S01]  /*3bd0*/  FFMA R44, R44, UR4, -R6.reuse ;  /* 0x000000042c2c7c23 */ /* 0x100fe20008000806 */
[--C-:B------:R-:W-:Y:S01]  /*3be0*/  FFMA R17, R53, UR4, -R6.reuse ;  /* 0x0000000435117c23 */ /* 0x100fe20008000806 */
[--C-:B------:R-:W-:Y:S01]  /*3bf0*/  FFMA R52, R52, UR4, -R6.reuse ;  /* 0x0000000434347c23 */ /* 0x100fe20008000806 */
[----:B-1----:R-:W-:Y:S01]  /*3c00*/  @!P2 FMUL R178, R178, R178 ;  /* 0x000000b2b2b2a220 */ /* 0x002fe20000400000 */
[----:B------:R-:W-:Y:S01]  /*3c10*/  FSETP.GEU.AND P2, PT, R48, -126, PT ;  /* 0xc2fc00003000780b */ /* 0x000fe20003f4e000 */
[----:B------:R-:W-:Y:S01]  /*3c20*/  FFMA R57, R57, UR4, -R6 ;  /* 0x0000000439397c23 */ /* 0x000fe20008000806 */
[----:B--2---:R-:W-:Y:S01]  /*3c30*/  @!P3 FMUL R3, R3, R3 ;  /* 0x000000030303b220 */ /* 0x004fe20000400000 */
[----:B---3--:R-:W-:Y:S01]  /*3c40*/  @!P6 FMUL R176, R176, R176 ;  /* 0x000000b0b0b0e220 */ /* 0x008fe20000400000 */
[----:B----4-:R-:W-:Y:S01]  /*3c50*/  @!P5 FMUL R11, R11, R11 ;  /* 0x0000000b0b0bd220 */ /* 0x010fe20000400000 */
[----:B------:R-:W-:Y:S01]  /*3c60*/  FSETP.GEU.AND P3, PT, R9, -126, PT ;  /* 0xc2fc00000900780b */ /* 0x000fe20003f6e000 */
[----:B-----5:R-:W-:Y:S01]  /*3c70*/  @!P4 FMUL R172, R172, R172 ;  /* 0x000000acacacc220 */ /* 0x020fe20000400000 */
[----:B------:R-:W-:-:S02]  /*3c80*/  FSETP.GEU.AND P6, PT, R44, -126, PT ;  /* 0xc2fc00002c00780b */ /* 0x000fc40003fce000 */
[----:B------:R-:W-:Y:S02]  /*3c90*/  FSETP.GEU.AND P5, PT, R17, -126, PT ;  /* 0xc2fc00001100780b */ /* 0x000fe40003fae000 */
[----:B------:R-:W-:Y:S01]  /*3ca0*/  FSETP.GEU.AND P4, PT, R52, -126, PT ;  /* 0xc2fc00003400780b */ /* 0x000fe20003f8e000 */
[----:B------:R-:W-:Y:S01]  /*3cb0*/  @!P1 FMUL R13, R13, R13 ;  /* 0x0000000d0d0d9220 */ /* 0x000fe20000400000 */
[----:B------:R-:W-:Y:S01]  /*3cc0*/  FSETP.GEU.AND P1, PT, R57, -126, PT ;  /* 0xc2fc00003900780b */ /* 0x000fe20003f2e000 */
[----:B------:R-:W-:-:S04]  /*3cd0*/  @!P2 FMUL R48, R48, 0.5 ;  /* 0x3f0000003030a820 */ /* 0x000fc80000400000 */
        /* <DEDUP_REMOVED lines=20> */
[----:B------:R-:W-:Y:S01]  /*3e20*/  FSETP.GEU.AND P6, PT, R19, -126, PT ;  /* 0xc2fc00001300780b */ /* 0x000fe20003fce000 */
[----:B---3--:R-:W-:Y:S01]  /*3e30*/  @!P3 FMUL R9, R9, R9 ;  /* 0x000000090909b220 */ /* 0x008fe20000400000 */
[----:B----4-:R-:W-:Y:S01]  /*3e40*/  @!P4 FMUL R170, R170, R170 ;  /* 0x000000aaaaaac220 */ /* 0x010fe20000400000 */
[----:B-----5:R-:W-:Y:S01]  /*3e50*/  @!P5 FMUL R17, R17, R17 ;  /* 0x000000111111d220 */ /* 0x020fe20000400000 */
[----:B------:R-:W-:-:S02]  /*3e60*/  FSETP.GEU.AND P3, PT, R15, -126, PT ;  /* 0xc2fc00000f00780b */ /* 0x000fc40003f6e000 */
[----:B------:R-:W-:Y:S02]  /*3e70*/  FSETP.GEU.AND P4, PT, R23, -126, PT ;  /* 0xc2fc00001700780b */ /* 0x000fe40003f8e000 */
[----:B------:R-:W-:Y:S01]  /*3e80*/  FSETP.GEU.AND P5, PT, R65, -126, PT ;  /* 0xc2fc00004100780b */ /* 0x000fe20003fae000 */
[----:B------:R-:W-:Y:S01]  /*3e90*/  @!P1 FMUL R164, R164, R164 ;  /* 0x000000a4a4a49220 */ /* 0x000fe20000400000 */
[----:B------:R-:W-:Y:S01]  /*3ea0*/  FSETP.GEU.AND P1, PT, R69, -126, PT ;  /* 0xc2fc00004500780b */ /* 0x000fe20003f2e000 */
[----:B------:R-:W-:Y:S02]  /*3eb0*/  @!P2 FMUL R21, R21, 0.5 ;  /* 0x3f0000001515a820 */ /* 0x000fe40000400000 */
[----:B------:R-:W-:-:S04]  /*3ec0*/  @!P6 FMUL R19, R19, 0.5 ;  /* 0x3f0000001313e820 */ /* 0x000fc80000400000 */
[----:B------:R-:W-:Y:S02]  /*3ed0*/  @!P3 FMUL R15, R15, 0.5 ;  /* 0x3f0000000f0fb820 */ /* 0x000fe40000400000 */
[----:B------:R-:W-:Y:S02]  /*3ee0*/  @!P4 FMUL R23, R23, 0.5 ;  /* 0x3f0000001717c820 */ /* 0x000fe40000400000 */
[----:B------:R-:W-:Y:S01]  /*3ef0*/  @!P5 FMUL R65, R65, 0.5 ;  /* 0x3f0000004141d820 */ /* 0x000fe20000400000 */
[----:B------:R-:W1:Y:S01]  /*3f00*/  MUFU.EX2 R21, R21 ;  /* 0x0000001500157308 */ /* 0x000e620000000800 */
[----:B------:R-:W-:-:S07]  /*3f10*/  @!P1 FMUL R69, R69, 0.5 ;  /* 0x3f00000045459820 */ /* 0x000fce0000400000 */
[----:B------:R-:W2:Y:S08]  /*3f20*/  MUFU.EX2 R19, R19 ;  /* 0x0000001300137308 */ /* 0x000eb00000000800 */
[----:B------:R-:W3:Y:S08]  /*3f30*/  MUFU.EX2 R160, R65 ;  /* 0x0000004100a07308 */ /* 0x000ef00000000800 */
[----:B------:R-:W4:Y:S08]  /*3f40*/  MUFU.EX2 R15, R15 ;  /* 0x0000000f000f7308 */ /* 0x000f300000000800 */
[----:B------:R-:W5:Y:S08]  /*3f50*/  MUFU.EX2 R23, R23 ;  /* 0x0000001700177308 */ /* 0x000f700000000800 */
[----:B------:R-:W5:Y:S01]  /*3f60*/  MUFU.EX2 R162, R69 ;  /* 0x0000004500a27308 */ /* 0x000f620000000800 */
[--C-:B------:R-:W-:Y:S01]  /*3f70*/  FFMA R72, R72, UR4, -R6.reuse ;  /* 0x0000000448487c23 */ /* 0x100fe20008000806 */
[--C-:B------:R-:W-:Y:S01]  /*3f80*/  FFMA R25, R68, UR4, -R6.reuse ;  /* 0x0000000444197c23 */ /* 0x100fe20008000806 */
[--C-:B------:R-:W-:Y:S01]  /*3f90*/  FFMA R77, R77, UR4, -R6.reuse ;  /* 0x000000044d4d7c23 */ /* 0x100fe20008000806 */
[--C-:B------:R-:W-:Y:S01]  /*3fa0*/  FFMA R61, R61, UR4, -R6.reuse ;  /* 0x000000043d3d7c23 */ /* 0x100fe20008000806 */
[--C-:B------:R-:W-:Y:S01]  /*3fb0*/  FFMA R76, R76, UR4, -R6.reuse ;  /* 0x000000044c4c7c23 */ /* 0x100fe20008000806 */
[----:B------:R-:W-:Y:S01]  /*3fc0*/  FFMA R81, R81, UR4, -R6 ;  /* 0x0000000451517c23 */ /* 0x000fe20008000806 */
[----:B-1----:R-:W-:Y:S01]  /*3fd0*/  @!P2 FMUL R21, R21, R21 ;  /* 0x000000151515a220 */ /* 0x002fe20000400000 */
[----:B------:R-:W-:Y:S01]  /*3fe0*/  FSETP.GEU.AND P2, PT, R72, -126, PT ;  /* 0xc2fc00004800780b */ /* 0x000fe20003f4e000 */
[----:B--2---:R-:W-:Y:S01]  /*3ff0*/  @!P6 FMUL R19, R19, R19 ;  /* 0x000000131313e220 */ /* 0x004fe20000400000 */
[----:B---3--:R-:W-:Y:S01]  /*4000*/  @!P5 FMUL R160, R160, R160 ;  /* 0x000000a0a0a0d220 */ /* 0x008fe20000400000 */
[----:B------:R-:W-:Y:S01]  /*4010*/  FSETP.GEU.AND P6, PT, R25, -126, PT ;  /* 0xc2fc00001900780b */ /* 0x000fe20003fce000 */
[----:B----4-:R-:W-:Y:S01]  /*4020*/  @!P3 FMUL R15, R15, R15 ;  /* 0x0000000f0f0fb220 */ /* 0x010fe20000400000 */
[----:B------:R-:W-:Y:S01]  /*4030*/  FSETP.GEU.AND P5, PT, R77, -126, PT ;  /* 0xc2fc00004d00780b */ /* 0x000fe20003fae000 */
[----:B-----5:R-:W-:Y:S01]  /*4040*/  @!P4 FMUL R23, R23, R23 ;  /* 0x000000171717c220 */ /* 0x020fe20000400000 */
[----:B------:R-:W-:Y:S01]  /*4050*/  FSETP.GEU.AND P3, PT, R61, -126, PT ;  /* 0xc2fc00003d00780b */ /* 0x000fe20003f6e000 */
[----:B------:R-:W-:Y:S01]  /*4060*/  @!P1 FMUL R162, R162, R162 ;  /* 0x000000a2a2a29220 */ /* 0x000fe20000400000 */
[----:B------:R-:W-:-:S02]  /*4070*/  FSETP.GEU.AND P4, PT, R76, -126, PT ;  /* 0xc2fc00004c00780b */ /* 0x000fc40003f8e000 */
[----:B------:R-:W-:Y:S01]  /*4080*/  FSETP.GEU.AND P1, PT, R81, -126, PT ;  /* 0xc2fc00005100780b */ /* 0x000fe20003f2e000 */
[----:B------:R-:W-:Y:S01]  /*4090*/  FMUL R0, R0, UR4 ;  /* 0x0000000400007c20 */ /* 0x000fe20008400000 */
[----:B------:R-:W-:-:S03]  /*40a0*/  @!P2 FMUL R72, R72, 0.5 ;  /* 0x3f0000004848a820 */ /* 0x000fc60000400000 */
[----:B------:R-:W-:Y:S01]  /*40b0*/  @!P6 FMUL R25, R25, 0.5 ;  /* 0x3f0000001919e820 */ /* 0x000fe20000400000 */
[----:B------:R-:W-:Y:S01]  /*40c0*/  FFMA R2, R27, UR4, -R0 ;  /* 0x000000041b027c23 */ /* 0x000fe20008000800 */
[----:B------:R-:W-:Y:S01]  /*40d0*/  @!P5 FMUL R77, R77, 0.5 ;  /* 0x3f0000004d4dd820 */ /* 0x000fe20000400000 */
[----:B------:R-:W1:Y:S01]  /*40e0*/  MUFU.EX2 R27, R72 ;  /* 0x00000048001b7308 */ /* 0x000e620000000800 */
[----:B------:R-:W-:Y:S02]  /*40f0*/  @!P3 FMUL R61, R61, 0.5 ;  /* 0x3f0000003d3db820 */ /* 0x000fe40000400000 */
[----:B------:R-:W-:Y:S02]  /*4100*/  @!P4 FMUL R76, R76, 0.5 ;  /* 0x3f0000004c4cc820 */ /* 0x000fe40000400000 */
[----:B------:R-:W-:-:S03]  /*4110*/  @!P1 FMUL R81, R81, 0.5 ;  /* 0x3f00000051519820 */ /* 0x000fc60000400000 */
[----:B------:R-:W2:Y:S08]  /*4120*/  MUFU.EX2 R158, R77 ;  /* 0x0000004d009e7308 */ /* 0x000eb00000000800 */
[----:B------:R-:W3:Y:S08]  /*4130*/  MUFU.EX2 R166, R61 ;  /* 0x0000003d00a67308 */ /* 0x000ef00000000800 */
[----:B------:R-:W4:Y:S08]  /*4140*/  MUFU.EX2 R25, R25 ;  /* 0x0000001900197308 */ /* 0x000f300000000800 */
[----:B------:R-:W5:Y:S08]  /*4150*/  MUFU.EX2 R29, R76 ;  /* 0x0000004c001d7308 */ /* 0x000f700000000800 */
[----:B------:R-:W5:Y:S01]  /*4160*/  MUFU.EX2 R152, R81 ;  /* 0x0000005100987308 */ /* 0x000f620000000800 */
[--C-:B------:R-:W-:Y:S01]  /*4170*/  FFMA R84, R84, UR4, -R6.reuse ;  /* 0x0000000454547c23 */ /* 0x100fe20008000806 */
[--C-:B------:R-:W-:Y:S01]  /*4180*/  FFMA R73, R73, UR4, -R6.reuse ;  /* 0x0000000449497c23 */ /* 0x100fe20008000806 */
[----:B------:R-:W-:Y:S01]  /*4190*/  FFMA R80, R80, UR4, -R6 ;  /* 0x0000000450507c23 */ /* 0x000fe20008000806 */
[--C-:B------:R-:W-:Y:S01]  /*41a0*/  FFMA R26, R26, UR4, -R0.reuse ;  /* 0x000000041a1a7c23 */ /* 0x100fe20008000800 */
[----:B------:R-:W-:Y:S01]  /*41b0*/  FFMA R8, R31, UR4, -R0 ;  /* 0x000000041f087c23 */ /* 0x000fe20008000800 */
[----:B-1----:R-:W-:Y:S01]  /*41c0*/  @!P2 FMUL R27, R27, R27 ;  /* 0x0000001b1b1ba220 */ /* 0x002fe20000400000 */
[----:B------:R-:W-:Y:S01]  /*41d0*/  FSETP.GEU.AND P2, PT, R84, -126, PT ;  /* 0xc2fc00005400780b */ /* 0x000fe20003f4e000 */
[----:B--2---:R-:W-:Y:S01]  /*41e0*/  @!P5 FMUL R158, R158, R158 ;  /* 0x0000009e9e9ed220 */ /* 0x004fe20000400000 */
[----:B------:R-:W-:Y:S01]  /*41f0*/  FSETP.GEU.AND P5, PT, R2, -126, PT ;  /* 0xc2fc00000200780b */ /* 0x000fe20003fae000 */
[----:B---3--:R-:W-:Y:S01]  /*4200*/  @!P3 FMUL R166, R166, R166 ;  /* 0x000000a6a6a6b220 */ /* 0x008fe20000400000 */
[----:B----4-:R-:W-:Y:S01]  /*4210*/  @!P6 FMUL R25, R25, R25 ;  /* 0x000000191919e220 */ /* 0x010fe20000400000 */
[----:B-----5:R-:W-:Y:S01]  /*4220*/  @!P4 FMUL R29, R29, R29 ;  /* 0x0000001d1d1dc220 */ /* 0x020fe20000400000 */
[----:B------:R-:W-:-:S02]  /*4230*/  FSETP.GEU.AND P3, PT, R73, -126, PT ;  /* 0xc2fc00004900780b */ /* 0x000fc40003f6e000 */
[----:B------:R-:W-:Y:S01]  /*4240*/  FSETP.GEU.AND P6, PT, R80, -126, PT ;  /* 0xc2fc00005000780b */ /* 0x000fe20003fce000 */
[----:B------:R-:W-:Y:S01]  /*4250*/  @!P1 FMUL R152, R152, R152 ;  /* 0x0000009898989220 */ /* 0x000fe20000400000 */
[----:B------:R-:W-:Y:S02]  /*4260*/  FSETP.GEU.AND P4, PT, R26, -126, PT ;  /* 0xc2fc00001a00780b */ /* 0x000fe40003f8e000 */
[----:B------:R-:W-:Y:S01]  /*4270*/  FSETP.GEU.AND P1, PT, R8, -126, PT ;  /* 0xc2fc00000800780b */ /* 0x000fe20003f2e000 */
[----:B------:R-:W-:Y:S02]  /*4280*/  @!P2 FMUL R84, R84, 0.5 ;  /* 0x3f0000005454a820 */ /* 0x000fe40000400000 */
[----:B------:R-:W-:Y:S02]  /*4290*/  @!P5 FMUL R2, R2, 0.5 ;  /* 0x3f0000000202d820 */ /* 0x000fe40000400000 */
[----:B------:R-:W1:Y:S02]  /*42a0*/  MUFU.EX2 R33, R84 ;  /* 0x0000005400217308 */ /* 0x000e640000000800 */
[----:B------:R-:W-:-:S02]  /*42b0*/  @!P3 FMUL R73, R73, 0.5 ;  /* 0x3f0000004949b820 */ /* 0x000fc40000400000 */
[----:B------:R-:W-:Y:S02]  /*42c0*/  @!P6 FMUL R80, R80, 0.5 ;  /* 0x3f0000005050e820 */ /* 0x000fe40000400000 */
[----:B------:R-:W-:Y:S02]  /*42d0*/  @!P4 FMUL R26, R26, 0.5 ;  /* 0x3f0000001a1ac820 */ /* 0x000fe40000400000 */
[----:B------:R-:W-:Y:S01]  /*42e0*/  @!P1 FMUL R8, R8, 0.5 ;  /* 0x3f00000008089820 */ /* 0x000fe20000400000 */
[----:B------:R-:W2:Y:S08]  /*42f0*/  MUFU.EX2 R156, R73 ;  /* 0x00000049009c7308 */ /* 0x000eb00000000800 */
[----:B------:R-:W3:Y:S08]  /*4300*/  MUFU.EX2 R31, R80 ;  /* 0x00000050001f7308 */ /* 0x000ef00000000800 */
[----:B------:R-:W4:Y:S08]  /*4310*/  MUFU.EX2 R181, R26 ;  /* 0x0000001a00b57308 */ /* 0x000f300000000800 */
[----:B------:R-:W5:Y:S01]  /*4320*/  MUFU.EX2 R2, R2 ;  /* 0x0000000200027308 */ /* 0x000f620000000800 */
[----:B------:R-:W-:-:S07]  /*4330*/  FFMA R34, R34, UR4, -R0 ;  /* 0x0000000422227c23 */ /* 0x000fce0008000800 */
[----:B------:R-:W5:Y:S01]  /*4340*/  MUFU.EX2 R8, R8 ;  /* 0x0000000800087308 */ /* 0x000f620000000800 */
[----:B------:R-:W-:Y:S01]  /*4350*/  FFMA R6, R85, UR4, -R6 ;  /* 0x0000000455067c23 */ /* 0x000fe20008000806 */
        /* <DEDUP_REMOVED lines=9> */
[----:B-----5:R-:W-:Y:S01]  /*43f0*/  @!P5 FMUL R2, R2, R2 ;  /* 0x000000020202d220 */ /* 0x020fe20000400000 */
[----:B------:R-:W-:-:S02]  /*4400*/  FSETP.GEU.AND P3, PT, R6, -126, PT ;  /* 0xc2fc00000600780b */ /* 0x000fc40003f6e000 */
[----:B------:R-:W-:Y:S02]  /*4410*/  FSETP.GEU.AND P6, PT, R30, -126, PT ;  /* 0xc2fc00001e00780b */ /* 0x000fe40003fce000 */
[----:B------:R-:W-:Y:S01]  /*4420*/  FSETP.GEU.AND P4, PT, R38, -126, PT ;  /* 0xc2fc00002600780b */ /* 0x000fe20003f8e000 */
[----:B------:R-:W-:Y:S01]  /*4430*/  @!P1 FMUL R8, R8, R8 ;  /* 0x0000000808089220 */ /* 0x000fe20000400000 */
[----:B------:R-:W-:Y:S02]  /*4440*/  FSETP.GEU.AND P5, PT, R39, -126, PT ;  /* 0xc2fc00002700780b */ /* 0x000fe40003fae000 */
[----:B------:R-:W-:Y:S01]  /*4450*/  FSETP.GEU.AND P1, PT, R43, -126, PT ;  /* 0xc2fc00002b00780b */ /* 0x000fe20003f2e000 */
[----:B------:R-:W-:-:S04]  /*4460*/  @!P2 FMUL R34, R34, 0.5 ;  /* 0x3f0000002222a820 */ /* 0x000fc80000400000 */
[----:B------:R-:W-:Y:S01]  /*4470*/  @!P3 FMUL R6, R6, 0.5 ;  /* 0x3f0000000606b820 */ /* 0x000fe20000400000 */
[----:B------:R-:W1:Y:S01]  /*4480*/  MUFU.EX2 R177, R34 ;  /* 0x0000002200b17308 */ /* 0x000e620000000800 */
[----:B------:R-:W-:Y:S02]  /*4490*/  @!P6 FMUL R30, R30, 0.5 ;  /* 0x3f0000001e1ee820 */ /* 0x000fe40000400000 */
        /* <DEDUP_REMOVED lines=57> */
[----:B------:R-:W-:Y:S02]  /*4830*/  @!P3 FMUL R47, R47, 0.5 ;  /* 0x3f0000002f2fb820 */ /* 0x000fe40000400000 */
        /* <DEDUP_REMOVED lines=20> */
[----:B----4-:R-:W-:Y:S01]  /*4980*/  @!P5 FMUL R167, R167, R167 ;  /* 0x000000a7a7a7d220 */ /* 0x010fe20000400000 */
[----:B------:R-:W-:Y:S01]  /*4990*/  FSETP.GEU.AND P3, PT, R59, -126, PT ;  /* 0xc2fc00003b00780b */ /* 0x000fe20003f6e000 */
[----:B-----5:R-:W-:Y:S01]  /*49a0*/  @!P4 FMUL R62, R62, R62 ;  /* 0x0000003e3e3ec220 */ /* 0x020fe20000400000 */
[----:B------:R-:W-:-:S02]  /*49b0*/  FSETP.GEU.AND P6, PT, R66, -126, PT ;  /* 0xc2fc00004200780b */ /* 0x000fc40003fce000 */
        /* <DEDUP_REMOVED lines=8> */
[----:B------:R-:W-:Y:S02]  /*4a40*/  @!P4 FMUL R75, R75, 0.5 ;  /* 0x3f0000004b4bc820 */ /* 0x000fe40000400000 */
[----:B------:R-:W-:Y:S01]  /*4a50*/  @!P1 FMUL R83, R83, 0.5 ;  /* 0x3f00000053539820 */ /* 0x000fe20000400000 */
[----:B------:R-:W1:Y:S08]  /*4a60*/  MUFU.EX2 R165, R59 ;  /* 0x0000003b00a57308 */ /* 0x000e700000000800 */
        /* <DEDUP_REMOVED lines=12> */
[----:B--2---:R-:W-:Y:S01]  /*4b30*/  @!P2 FMUL R74, R74, R74 ;  /* 0x0000004a4a4aa220 */ /* 0x004fe20000400000 */
[----:B------:R-:W-:Y:S01]  /*4b40*/  FSETP.GEU.AND P3, PT, R70, -126, PT ;  /* 0xc2fc00004600780b */ /* 0x000fe20003f6e000 */
[----:B---3--:R-:W-:Y:S01]  /*4b50*/  @!P6 FMUL R66, R66, R66 ;  /* 0x000000424242e220 */ /* 0x008fe20000400000 */
[----:B------:R-:W-:Y:S01]  /*4b60*/  FSETP.GEU.AND P2, PT, R78, -126, PT ;  /* 0xc2fc00004e00780b */ /* 0x000fe20003f4e000 */
[----:B----4-:R-:W-:Y:S01]  /*4b70*/  @!P4 FMUL R157, R157, R157 ;  /* 0x0000009d9d9dc220 */ /* 0x010fe20000400000 */
[----:B-----5:R-:W-:Y:S01]  /*4b80*/  @!P5 FMUL R82, R82, R82 ;  /* 0x000000525252d220 */ /* 0x020fe20000400000 */
[----:B------:R-:W-:-:S02]  /*4b90*/  FSETP.GEU.AND P6, PT, R71, -126, PT ;  /* 0xc2fc00004700780b */ /* 0x000fc40003fce000 */
[----:B------:R-:W-:Y:S01]  /*4ba0*/  FSETP.GEU.AND P4, PT, R79, -126, PT ;  /* 0xc2fc00004f00780b */ /* 0x000fe20003f8e000 */
[----:B------:R-:W-:Y:S01]  /*4bb0*/  @!P1 FMUL R153, R153, R153 ;  /* 0x0000009999999220 */ /* 0x000fe20000400000 */
[----:B------:R-:W-:Y:S02]  /*4bc0*/  FSETP.GEU.AND P5, PT, R86, -126, PT ;  /* 0xc2fc00005600780b */ /* 0x000fe40003fae000 */
[----:B------:R-:W-:Y:S01]  /*4bd0*/  FSETP.GEU.AND P1, PT, R87, -126, PT ;  /* 0xc2fc00005700780b */ /* 0x000fe20003f2e000 */
[----:B------:R-:W-:Y:S01]  /*4be0*/  FADD R0, R180, R19 ;  /* 0x00000013b4007221 */ /* 0x000fe20000000000 */
[----:B------:R-:W-:Y:S01]  /*4bf0*/  FADD R35, R172, R27 ;  /* 0x0000001bac237221 */ /* 0x000fe20000000000 */
[----:B------:R-:W-:Y:S01]  /*4c00*/  @!P3 FMUL R70, R70, 0.5 ;  /* 0x3f0000004646b820 */ /* 0x000fe20000400000 */
[----:B------:R-:W-:Y:S02]  /*4c10*/  @!P2 FMUL R78, R78, 0.5 ;  /* 0x3f0000004e4ea820 */ /* 0x000fe40000400000 */
[----:B------:R-:W-:Y:S01]  /*4c20*/  FADD R28, R0, R35 ;  /* 0x00000023001c7221 */ /* 0x000fe20000000000 */
[----:B------:R-:W-:Y:S01]  /*4c30*/  FADD R0, R3, R164 ;  /* 0x000000a403007221 */ /* 0x000fe20000000000 */
[----:B------:R-:W-:Y:S01]  /*4c40*/  FADD R35, R11, R156 ;  /* 0x0000009c0b237221 */ /* 0x000fe20000000000 */
[----:B------:R-:W-:Y:S01]  /*4c50*/  @!P6 FMUL R71, R71, 0.5 ;  /* 0x3f0000004747e820 */ /* 0x000fe20000400000 */
[----:B------:R-:W-:Y:S01]  /*4c60*/  @!P4 FMUL R79, R79, 0.5 ;  /* 0x3f0000004f4fc820 */ /* 0x000fe20000400000 */
[----:B------:R-:W-:-:S02]  /*4c70*/  @!P5 FMUL R86, R86, 0.5 ;  /* 0x3f0000005656d820 */ /* 0x000fc40000400000 */
[----:B------:R-:W-:Y:S01]  /*4c80*/  @!P1 FMUL R87, R87, 0.5 ;  /* 0x3f00000057579820 */ /* 0x000fe20000400000 */
[----:B------:R-:W-:Y:S01]  /*4c90*/  FADD R30, R0, R35 ;  /* 0x00000023001e7221 */ /* 0x000fe20000000000 */
[----:B------:R-:W1:Y:S01]  /*4ca0*/  MUFU.EX2 R70, R70 ;  /* 0x0000004600467308 */ /* 0x000e620000000800 */
[----:B------:R-:W-:Y:S01]  /*4cb0*/  FADD R22, R176, R23 ;  /* 0x00000017b0167221 */ /* 0x000fe20000000000 */
[----:B------:R-:W-:-:S06]  /*4cc0*/  FADD R37, R168, R31 ;  /* 0x0000001fa8257221 */ /* 0x000fcc0000000000 */
[----:B------:R-:W2:Y:S01]  /*4cd0*/  MUFU.EX2 R163, R71 ;  /* 0x0000004700a37308 */ /* 0x000ea20000000800 */
[----:B------:R-:W-:Y:S01]  /*4ce0*/  FADD R41, R22, R37 ;  /* 0x0000002516297221 */ /* 0x000fe20000000000 */
[----:B------:R-:W-:-:S06]  /*4cf0*/  FADD R24, R7, R160 ;  /* 0x000000a007187221 */ /* 0x000fcc0000000000 */
[----:B------:R-:W3:Y:S01]  /*4d00*/  MUFU.EX2 R78, R78 ;  /* 0x0000004e004e7308 */ /* 0x000ee20000000800 */
[----:B------:R-:W-:Y:S01]  /*4d10*/  FADD R39, R15, R152 ;  /* 0x000000980f277221 */ /* 0x000fe20000000000 */
[----:B------:R-:W-:-:S06]  /*4d20*/  FADD R22, R182, R21 ;  /* 0x00000015b6167221 */ /* 0x000fcc0000000000 */
[----:B------:R-:W4:Y:S01]  /*4d30*/  MUFU.EX2 R159, R79 ;  /* 0x0000004f009f7308 */ /* 0x000f220000000800 */
[----:B------:R-:W-:-:S07]  /*4d40*/  FADD R37, R174, R29 ;  /* 0x0000001dae257221 */ /* 0x000fce0000000000 */
[----:B------:R-:W5:Y:S08]  /*4d50*/  MUFU.EX2 R0, R86 ;  /* 0x0000005600007308 */ /* 0x000f700000000800 */
[----:B------:R-:W5:Y:S01]  /*4d60*/  MUFU.EX2 R155, R87 ;  /* 0x00000057009b7308 */ /* 0x000f620000000800 */
[----:B------:R-:W-:Y:S01]  /*4d70*/  FADD R43, R24, R39 ;  /* 0x00000027182b7221 */ /* 0x000fe20000000000 */
        /* <DEDUP_REMOVED lines=18> */
[----:B-1----:R-:W-:Y:S01]  /*4ea0*/  @!P3 FMUL R70, R70, R70 ;  /* 0x000000464646b220 */ /* 0x002fe20000400000 */
[----:B--2---:R-:W-:Y:S01]  /*4eb0*/  @!P6 FMUL R163, R163, R163 ;  /* 0x000000a3a3a3e220 */ /* 0x004fe20000400000 */
[----:B---3--:R-:W-:Y:S01]  /*4ec0*/  @!P2 FMUL R78, R78, R78 ;  /* 0x0000004e4e4ea220 */ /* 0x008fe20000400000 */
[----:B----4-:R-:W-:Y:S01]  /*4ed0*/  @!P4 FMUL R159, R159, R159 ;  /* 0x0000009f9f9fc220 */ /* 0x010fe20000400000 */
[----:B-----5:R-:W-:Y:S01]  /*4ee0*/  @!P5 FMUL R0, R0, R0 ;  /* 0x000000000000d220 */ /* 0x020fe20000400000 */
[----:B------:R-:W-:Y:S01]  /*4ef0*/  @!P1 FMUL R155, R155, R155 ;  /* 0x0000009b9b9b9220 */ /* 0x000fe20000400000 */
[----:B------:R-:W-:Y:S01]  /*4f00*/  UIADD3 UR6, UR36, 0x1, URZ ;  /* 0x0000000124067890 */ /* 0x000fe2000fffe03f */
        /* <DEDUP_REMOVED lines=12> */
[----:B------:R-:W-:Y:S01]  /*4fd0*/  UISETP.NE.AND UP0, UPT, UR6, 0x5, UPT ;  /* 0x000000050600788c */ /* 0x000fe2000bf05270 */
[----:B------:R-:W-:Y:S01]  /*4fe0*/  FADD R24, R24, R45 ;  /* 0x0000002d18187221 */ /* 0x000fe20000000000 */
[----:B------:R-:W-:Y:S01]  /*4ff0*/  FADD R49, R34, R49 ;  /* 0x0000003122317221 */ /* 0x000fe20000000000 */
[----:B------:R-:W-:Y:S01]  /*5000*/  FADD R26, R26, R47 ;  /* 0x0000002f1a1a7221 */ /* 0x000fe20000000000 */
[----:B------:R-:W-:Y:S01]  /*5010*/  FADD R35, R35, R36 ;  /* 0x0000002423237221 */ /* 0x000fe20000000000 */
[----:B------:R-:W-:Y:S01]  /*5020*/  USEL UR4, URZ, 0x1, UP0 ;  /* 0x000000013f047887 */ /* 0x000fe20008000000 */
        /* <DEDUP_REMOVED lines=12> */
[----:B------:R-:W-:Y:S01]  /*50f0*/  IMAD.U32 R236, RZ, RZ, UR52 ;  /* 0x00000034ffec7e24 */ /* 0x000fe2000f8e00ff */
[----:B------:R-:W-:Y:S01]  /*5100*/  MOV R237, UR53 ;  /* 0x0000003500ed7c02 */ /* 0x000fe20008000f00 */
[----:B------:R-:W-:Y:S01]  /*5110*/  USEL UR6, UR6, URZ, UP0 ;  /* 0x0000003f06067287 */ /* 0x000fe20008000000 */
[----:B------:R-:W-:Y:S01]  /*5120*/  LOP3.LUT R16, R16, UR4, RZ, 0x3c, !PT ;  /* 0x0000000410107c12 */ /* 0x000fe2000f8e3cff */
[----:B------:R-:W-:Y:S01]  /*5130*/  FADD R235, R28, R39 ;  /* 0x000000271ceb7221 */ /* 0x000fe20000000000 */
[----:B------:R-:W-:Y:S01]  /*5140*/  FADD R234, R38, R35 ;  /* 0x0000002326ea7221 */ /* 0x000fe20000000000 */
[----:B------:R-:W-:-:S02]  /*5150*/  F2FP.F16.F32.PACK_AB R180, R3, R180 ;  /* 0x000000b403b4723e */ /* 0x000fc400000000ff */
[----:B------:R-:W-:Y:S02]  /*5160*/  F2FP.F16.F32.PACK_AB R182, R5, R182 ;  /* 0x000000b605b6723e */ /* 0x000fe400000000ff */
[----:B------:R-:W-:Y:S02]  /*5170*/  F2FP.F16.F32.PACK_AB R176, R7, R176 ;  /* 0x000000b007b0723e */ /* 0x000fe400000000ff */
[----:B------:R-:W-:Y:S02]  /*5180*/  F2FP.F16.F32.PACK_AB R178, R9, R178 ;  /* 0x000000b209b2723e */ /* 0x000fe400000000ff */
[----:B------:R-:W-:Y:S02]  /*5190*/  F2FP.F16.F32.PACK_AB R172, R11, R172 ;  /* 0x000000ac0bac723e */ /* 0x000fe400000000ff */
[----:B------:R-:W-:Y:S02]  /*51a0*/  F2FP.F16.F32.PACK_AB R174, R13, R174 ;  /* 0x000000ae0dae723e */ /* 0x000fe400000000ff */
        /* <DEDUP_REMOVED lines=24> */
[----:B------:R-:W-:Y:S01]  /*5330*/  F2FP.F16.F32.PACK_AB R153, R153, R82 ;  /* 0x000000529999723e */ /* 0x000fe200000000ff */
[----:B------:R-:W-:Y:S06]  /*5340*/  @!P0 BRA `(.L_x_21) ;  /* 0x0000000000048947 */ /* 0x000fec0003800000 */
[----:B------:R-:W-:Y:S01]  /*5350*/  BPT.TRAP 0x1 ;  /* 0x000000040000795c */ /* 0x000fe20000300000 */
.L_x_21:
[----:B------:R-:W-:Y:S01]  /*5360*/  ULEA UR4, UR6, UR37, 0x3 ;  /* 0x0000002506047291 */ /* 0x000fe2000f8e183f */
[----:B------:R-:W-:-:S08]  /*5370*/  SHF.L.U32 R2, R16, 0x1f, RZ ;  /* 0x0000001f10027819 */ /* 0x000fd000000006ff */
[----:B------:R-:W1:Y:S02]  /*5380*/  SYNCS.PHASECHK.TRANS64.TRYWAIT P1, [UR4+0xc4400], R2 ;  /* 0x0c440002ff0075a7 */ /* 0x000e640008020144 */
[----:B-1----:R-:W-:Y:S05]  /*5390*/  @!P1 BRA `(.L_x_22) ;  /* 0x0000032800e49947 */ /* 0x002fea0003800000 */
.L_x_153:
[----:B------:R-:W-:Y:S01]  /*53a0*/  ULOP3.LUT UR38, UR38, 0x4000000, URZ, 0xfc, !UPT ;  /* 0x0400000026267892 */ /* 0x000fe2000f8efc3f */
[----:B------:R-:W-:Y:S01]  /*53b0*/  WARPGROUP.ARRIVE ;  /* 0x00000000000079c5 */ /* 0x000fe20000000000 */
[----:B------:R-:W-:Y:S01]  /*53c0*/  UMOV UR11, 0x40000040 ;  /* 0x40000040000b7882 */ /* 0x000fe20000000000 */
[----:B------:R-:W-:Y:S01]  /*53d0*/  STL [R1+0xcf4], R168 ;  /* 0x000cf4a801007387 */ /* 0x000fe20000100800 */
[----:B------:R-:W-:-:S03]  /*53e0*/  ULEA UR4, UR6, UR38, 0xd ;  /* 0x0000002606047291 */ /* 0x000fc6000f8e683f */
[----:B------:R-:W-:Y:S01]  /*53f0*/  STL [R1+0xcf0], R169 ;  /* 0x000cf0a901007387 */ /* 0x000fe20000100800 */
[----:B------:R-:W-:-:S03]  /*5400*/  UIADD3 UR5, UR4, 0x1000, URZ ;  /* 0x0000100004057890 */ /* 0x000fc6000fffe03f */
[----:B------:R-:W-:Y:S01]  /*5410*/  UMOV UR10, UR4 ;  /* 0x00000004000a7c82 */ /* 0x000fe20008000000 */
[----:B------:R-:W-:Y:S01]  /*5420*/  STL [R1+0xcec], R170 ;  /* 0x000cecaa01007387 */ /* 0x000fe20000100800 */
[----:B------:R-:W-:Y:S01]  /*5430*/  HGMMA.64x256x16.F32 R24, R180, gdesc[UR8].tnspB, RZ, !UPT, gsb0 ;  /* 0x43e00008b4187df0 */ /* 0x000fe2000c0008ff */
[----:B------:R-:W-:Y:S01]  /*5440*/  UMOV UR11, 0x40000040 ;  /* 0x40000040000b7882 */ /* 0x000fe20000000000 */
[----:B------:R-:W-:Y:S01]  /*5450*/  UMOV UR10, UR5 ;  /* 0x00000005000a7c82 */ /* 0x000fe20008000000 */
[----:B------:R-:W-:Y:S04]  /*5460*/  STL [R1+0xce8], R171 ;  /* 0x000ce8ab01007387 */ /* 0x000fe80000100800 */
        /* <DEDUP_REMOVED lines=9> */
[----:B------:R2:W-:Y:S04]  /*5500*/  STL [R1+0x4ec], R235 ;  /* 0x0004eceb01007387 */ /* 0x0005e80000100800 */
[----:B------:R3:W-:Y:S04]  /*5510*/  STL [R1+0x4e8], R234 ;  /* 0x0004e8ea01007387 */ /* 0x0007e80000100800 */
[----:B------:R4:W-:Y:S04]  /*5520*/  STL [R1+0x4e4], R231 ;  /* 0x0004e4e701007387 */ /* 0x0009e80000100800 */
[----:B------:R1:W-:Y:S04]  /*5530*/  STL [R1+0x4e0], R216 ;  /* 0x0004e0d801007387 */ /* 0x0003e80000100800 */
[----:B------:R1:W-:Y:S04]  /*5540*/  STL [R1+0x4dc], R16 ;  /* 0x0004dc1001007387 */ /* 0x0003e80000100800 */
[----:B------:R1:W-:Y:S01]  /*5550*/  STL [R1+0x4d8], R4 ;  /* 0x0004d80401007387 */ /* 0x0003e20000100800 */
[----:B------:R-:W-:-:S03]  /*5560*/  WARPGROUP.DEPBAR.LE gsb0, 0x0 ;  /* 0x00008000000079c5 */ /* 0x000fc60000010000 */
[----:B------:R-:W-:Y:S01]  /*5570*/  STL.64 [R1], R24 ;  /* 0x0000001801007387 */ /* 0x000fe20000100a00 */
[----:B--2---:R-:W-:Y:S01]  /*5580*/  MOV R235, R65 ;  /* 0x0000004100eb7202 */ /* 0x004fe20000000f00 */
[----:B---3--:R-:W-:Y:S01]  /*5590*/  IMAD.MOV.U32 R234, RZ, RZ, R66 ;  /* 0x000000ffffea7224 */ /* 0x008fe200078e0042 */
[----:B------:R-:W-:Y:S01]  /*55a0*/  MOV R233, R67 ;  /* 0x0000004300e97202 */ /* 0x000fe20000000f00 */
[----:B------:R-:W-:Y:S01]  /*55b0*/  STL.64 [R1+0x8], R26 ;  /* 0x0000081a01007387 */ /* 0x000fe20000100a00 */
[----:B------:R-:W-:Y:S01]  /*55c0*/  IMAD.MOV.U32 R232, RZ, RZ, R68 ;  /* 0x000000ffffe87224 */ /* 0x000fe200078e0044 */
[----:B----4-:R-:W-:Y:S01]  /*55d0*/  MOV R231, R69 ;  /* 0x0000004500e77202 */ /* 0x010fe20000000f00 */
[----:B------:R-:W-:Y:S01]  /*55e0*/  IMAD.MOV.U32 R230, RZ, RZ, R70 ;  /* 0x000000ffffe67224 */ /* 0x000fe200078e0046 */
[----:B------:R-:W-:Y:S01]  /*55f0*/  STL.64 [R1+0x10], R28 ;  /* 0x0000101c01007387 */ /* 0x000fe20000100a00 */
[----:B------:R-:W-:Y:S01]  /*5600*/  MOV R229, R71 ;  /* 0x0000004700e57202 */ /* 0x000fe20000000f00 */
[----:B------:R-:W-:Y:S01]  /*5610*/  IMAD.MOV.U32 R228, RZ, RZ, R72 ;  /* 0x000000ffffe47224 */ /* 0x000fe200078e0048 */
[----:B------:R-:W-:Y:S01]  /*5620*/  MOV R227, R73 ;  /* 0x0000004900e37202 */ /* 0x000fe20000000f00 */
[----:B------:R-:W-:Y:S01]  /*5630*/  STL.64 [R1+0x18], R30 ;  /* 0x0000181e01007387 */ /* 0x000fe20000100a00 */
[----:B------:R-:W-:Y:S01]  /*5640*/  IMAD.MOV.U32 R226, RZ, RZ, R74 ;  /* 0x000000ffffe27224 */ /* 0x000fe200078e004a */
[----:B------:R-:W-:Y:S01]  /*5650*/  MOV R225, R75 ;  /* 0x0000004b00e17202 */ /* 0x000fe20000000f00 */
        /* <DEDUP_REMOVED lines=11> */
[----:B-1----:R-:W-:Y:S01]  /*5710*/  IMAD.MOV.U32 R216, RZ, RZ, R84 ;  /* 0x000000ffffd87224 */ /* 0x002fe200078e0054 */
        /* <DEDUP_REMOVED lines=79> */
[----:B------:R1:W-:Y:S01]  /*5c10*/  STL [R1+0xa0], R64 ;  /* 0x0000a04001007387 */ /* 0x0003e20000100800 */
[----:B------:R-:W-:-:S03]  /*5c20*/  MOV R0, R151 ;  /* 0x0000009700007202 */ /* 0x000fc60000000f00 */
[----:B------:R-:W-:Y:S04]  /*5c30*/  STL.64 [R1+0x10c0], R174 ;  /* 0x0010c0ae01007387 */ /* 0x000fe80000100a00 */
[----:B------:R-:W-:Y:S01]  /*5c40*/  STL.64 [R1+0x10b8], R172 ;  /* 0x0010b8ac01007387 */ /* 0x000fe20000100a00 */
[----:B-1----:R-:W-:-:S03]  /*5c50*/  WARPGROUP.ARRIVE ;  /* 0x00000000000079c5 */ /* 0x002fc60000000000 */
[----:B------:R-:W-:Y:S03]  /*5c60*/  STL.64 [R1+0x10b0], R166 ;  /* 0x0010b0a601007387 */ /* 0x000fe60000100a00 */
[----:B------:R-:W-:Y:S01]  /*5c70*/  HGMMA.64x256x16.F32 R24, R180, gdesc[UR8].tnspB, RZ, !UPT, gsb0 ;  /* 0x43e00008b4187df0 */ /* 0x000fe2000c0008ff */
[----:B------:R-:W-:Y:S04]  /*5c80*/  STL.64 [R1+0x10a8], R164 ;  /* 0x0010a8a401007387 */ /* 0x000fe80000100a00 */
[----:B------:R-:W-:Y:S04]  /*5c90*/  STL.64 [R1+0x10a0], R158 ;  /* 0x0010a09e01007387 */ /* 0x000fe80000100a00 */
[----:B------:R-:W-:Y:S01]  /*5ca0*/  STL.64 [R1+0x1098], R156 ;  /* 0x0010989c01007387 */ /* 0x000fe20000100a00 */
[----:B------:R-:W-:-:S03]  /*5cb0*/  WARPGROUP.DEPBAR.LE gsb0, 0x0 ;  /* 0x00008000000079c5 */ /* 0x000fc60000010000 */
[----:B------:R-:W-:Y:S04]  /*5cc0*/  STL.64 [R1+0x1090], R150 ;  /* 0x0010909601007387 */ /* 0x000fe80000100a00 */
        /* <DEDUP_REMOVED lines=50> */
[----:B------:R1:W-:Y:S04]  /*5ff0*/  STL.64 [R1+0xef8], R48 ;  /* 0x000ef83001007387 */ /* 0x0003e80000100a00 */
[----:B-1----:R-:W2:Y:S04]  /*6000*/  LDL.LU R48, [R1] ;  /* 0x0000000001307983 */ /* 0x002ea80000300800 */
[----:B------:R-:W2:Y:S04]  /*6010*/  LDL.LU R49, [R1+0x4] ;  /* 0x0000040001317983 */ /* 0x000ea80000300800 */
        /* <DEDUP_REMOVED lines=38> */
[----:B------:R-:W2:Y:S01]  /*6280*/  LDL.LU R88, [R1+0xa0] ;  /* 0x0000a00001587983 */ /* 0x000ea20000300800 */
        /* <DEDUP_REMOVED lines=86> */
[----:B------:R-:W-:Y:S01]  /*67f0*/  UIADD3 UR5, UR4, 0x80, URZ ;  /* 0x0000008004057890 */ /* 0x000fe2000fffe03f */
[----:B------:R-:W-:-:S06]  /*6800*/  UMOV UR11, 0x40000040 ;  /* 0x40000040000b7882 */ /* 0x000fcc0000000000 */
[----:B------:R-:W-:Y:S01]  /*6810*/  UMOV UR10, UR5 ;  /* 0x00000005000a7c82 */ /* 0x000fe20008000000 */
[----:B--2---:R-:W-:-:S06]  /*6820*/  WARPGROUP.ARRIVE ;  /* 0x00000000000079c5 */ /* 0x004fcc0000000000 */
[----:B------:R-:W-:Y:S03]  /*6830*/  HGMMA.64x256x16.F32 R48, R176, gdesc[UR8].tnspB, R48, gsb0 ;  /* 0x43e00008b0307df0 */ /* 0x000fe60008000830 */
[----:B------:R-:W-:Y:S02]  /*6840*/  WARPGROUP.DEPBAR.LE gsb0, 0x0 ;  /* 0x00008000000079c5 */ /* 0x000fe40000010000 */
[----:B------:R-:W-:Y:S04]  /*6850*/  STL.64 [R1], R48 ;  /* 0x0000003001007387 */ /* 0x000fe80000100a00 */
        /* <DEDUP_REMOVED lines=63> */
[----:B-1----:R-:W2:Y:S04]  /*6c50*/  LDL.LU.64 R174, [R1+0x10c0] ;  /* 0x0010c00001ae7983 */ /* 0x002ea80000300a00 */
[----:B------:R-:W2:Y:S04]  /*6c60*/  LDL.LU.64 R172, [R1+0x10b8] ;  /* 0x0010b80001ac7983 */ /* 0x000ea80000300a00 */
[----:B------:R-:W3:Y:S04]  /*6c70*/  LDL.LU.64 R166, [R1+0x10b0] ;  /* 0x0010b00001a67983 */ /* 0x000ee80000300a00 */
[----:B------:R-:W4:Y:S04]  /*6c80*/  LDL.LU.64 R164, [R1+0x10a8] ;  /* 0x0010a80001a47983 */ /* 0x000f280000300a00 */
[----:B------:R-:W4:Y:S04]  /*6c90*/  LDL.LU.64 R158, [R1+0x10a0] ;  /* 0x0010a000019e7983 */ /* 0x000f280000300a00 */
[----:B------:R-:W4:Y:S04]  /*6ca0*/  LDL.LU.64 R156, [R1+0x1098] ;  /* 0x00109800019c7983 */ /* 0x000f280000300a00 */
[----:B------:R-:W2:Y:S04]  /*6cb0*/  LDL.LU.64 R150, [R1+0x1090] ;  /* 0x0010900001967983 */ /* 0x000ea80000300a00 */
        /* <DEDUP_REMOVED lines=50> */
[----:B------:R-:W2:Y:S01]  /*6fe0*/  LDL.LU.64 R48, [R1+0xef8] ;  /* 0x000ef80001307983 */ /* 0x000ea20000300a00 */
[----:B------:R-:W-:Y:S01]  /*6ff0*/  UIADD3 UR5, UR4, 0x1080, URZ ;  /* 0x0000108004057890 */ /* 0x000fe2000fffe03f */
[----:B------:R-:W-:-:S06]  /*7000*/  UMOV UR11, 0x40000040 ;  /* 0x40000040000b7882 */ /* 0x000fcc0000000000 */
[----:B------:R-:W-:Y:S01]  /*7010*/  UMOV UR10, UR5 ;  /* 0x00000005000a7c82 */ /* 0x000fe20008000000 */
[----:B--2---:R-:W-:-:S06]  /*7020*/  WARPGROUP.ARRIVE ;  /* 0x00000000000079c5 */ /* 0x004fcc0000000000 */
[----:B------:R-:W-:Y:S03]  /*7030*/  HGMMA.64x256x16.F32 R24, R176, gdesc[UR8].tnspB, R24, gsb0 ;  /* 0x43e00008b0187df0 */ /* 0x000fe60008000818 */
[----:B------:R-:W-:Y:S02]  /*7040*/  WARPGROUP.DEPBAR.LE gsb0, 0x0 ;  /* 0x00008000000079c5 */ /* 0x000fe40000010000 */
        /* <DEDUP_REMOVED lines=64> */
[----:B-1----:R-:W2:Y:S04]  /*7450*/  LDL.LU.64 R24, [R1] ;  /* 0x0000000001187983 */ /* 0x002ea80000300a00 */
        /* <DEDUP_REMOVED lines=69> */
[----:B------:R-:W-:Y:S01]  /*78b0*/  STL.64 [R1], R24 ;  /* 0x0000001801007387 */ /* 0x000fe20000100a00 */
        /* <DEDUP_REMOVED lines=63> */
[----:B------:R1:W-:Y:S01]  /*7cb0*/  STL [R1+0x80], R56 ;  /* 0x0000803801007387 */ /* 0x0003e20000100800 */
[----:B------:R-:W-:Y:S01]  /*7cc0*/  MOV R194, R102 ;  /* 0x0000006600c27202 */ /* 0x000fe20000000f00 */
[----:B------:R-:W-:Y:S01]  /*7cd0*/  IMAD.MOV.U32 R193, RZ, RZ, R103 ;  /* 0x000000ffffc17224 */ /* 0x000fe200078e0067 */
[----:B------:R-:W-:Y:S01]  /*7ce0*/  MOV R196, R100 ;  /* 0x0000006400c47202 */ /* 0x000fe20000000f00 */
[----:B------:R-:W2:Y:S01]  /*7cf0*/  LDL.LU.64 R150, [R1+0xef0] ;  /* 0x000ef00001967983 */ /* 0x000ea20000300a00 */
[----:B------:R-:W-:Y:S01]  /*7d00*/  IMAD.MOV.U32 R195, RZ, RZ, R101 ;  /* 0x000000ffffc37224 */ /* 0x000fe200078e0065 */
[----:B------:R-:W-:Y:S01]  /*7d10*/  MOV R198, R98 ;  /* 0x0000006200c67202 */ /* 0x000fe20000000f00 */
[----:B------:R-:W-:Y:S01]  /*7d20*/  IMAD.MOV.U32 R197, RZ, RZ, R99 ;  /* 0x000000ffffc57224 */ /* 0x000fe200078e0063 */
[----:B------:R-:W2:Y:S01]  /*7d30*/  LDL.LU.64 R148, [R1+0xee8] ;  /* 0x000ee80001947983 */ /* 0x000ea20000300a00 */
        /* <DEDUP_REMOVED lines=52> */
[----:B------:R-:W-:-:S02]  /*8080*/  IMAD.MOV.U32 R170, RZ, RZ, R59 ;  /* 0x000000ffffaa7224 */ /* 0x000fc400078e003b */
[----:B------:R-:W-:Y:S01]  /*8090*/  IMAD.MOV.U32 R168, RZ, RZ, R57 ;  /* 0x000000ffffa87224 */ /* 0x000fe200078e0039 */
        /* <DEDUP_REMOVED lines=32> */
[----:B-1----:R-:W2:Y:S04]  /*82a0*/  LDL.LU.64 R56, [R1+0xd78] ;  /* 0x000d780001387983 */ /* 0x002ea80000300a00 */
        /* <DEDUP_REMOVED lines=19> */
[----:B---3--:R-:W-:Y:S04]  /*83e0*/  STL.64 [R1+0xce0], R166 ;  /* 0x000ce0a601007387 */ /* 0x008fe80000100a00 */
[----:B----4-:R-:W-:Y:S04]  /*83f0*/  STL.64 [R1+0xcd8], R164 ;  /* 0x000cd8a401007387 */ /* 0x010fe80000100a00 */
[----:B------:R-:W-:Y:S04]  /*8400*/  STL.64 [R1+0xcd0], R158 ;  /* 0x000cd09e01007387 */ /* 0x000fe80000100a00 */
[----:B------:R-:W-:Y:S01]  /*8410*/  STL.64 [R1+0xcc8], R156 ;  /* 0x000cc89c01007387 */ /* 0x000fe20000100a00 */
        /* <DEDUP_REMOVED lines=88> */
[----:B------:R-:W-:-:S03]  /*89a0*/  MOV R73, R168 ;  /* 0x000000a800497202 */ /* 0x000fc60000000f00 */
[----:B------:R-:W2:Y:S01]  /*89b0*/  LDL.LU R69, [R1+0x74] ;  /* 0x0000740001457983 */ /* 0x000ea20000300800 */
[----:B------:R-:W-:-:S03]  /*89c0*/  IMAD.MOV.U32 R74, RZ, RZ, R169 ;  /* 0x000000ffff4a7224 */ /* 0x000fc600078e00a9 */
[----:B------:R-:W2:Y:S01]  /*89d0*/  LDL.LU R70, [R1+0x78] ;  /* 0x0000780001467983 */ /* 0x000ea20000300800 */
[----:B------:R-:W-:-:S03]  /*89e0*/  MOV R75, R170 ;  /* 0x000000aa004b7202 */ /* 0x000fc60000000f00 */
[----:B------:R-:W2:Y:S01]  /*89f0*/  LDL.LU R71, [R1+0x7c] ;  /* 0x00007c0001477983 */ /* 0x000ea20000300800 */
[----:B------:R-:W-:-:S03]  /*8a00*/  IMAD.MOV.U32 R76, RZ, RZ, R171 ;  /* 0x000000ffff4c7224 */ /* 0x000fc600078e00ab */
[----:B------:R-:W2:Y:S04]  /*8a10*/  LDL.LU R72, [R1+0x80] ;  /* 0x0000800001487983 */ /* 0x000ea80000300800 */
[----:B------:R-:W2:Y:S04]  /*8a20*/  LDL.LU R168, [R1+0xcf4] ;  /* 0x000cf40001a87983 */ /* 0x000ea80000300800 */
[----:B------:R-:W2:Y:S04]  /*8a30*/  LDL.LU R169, [R1+0xcf0] ;  /* 0x000cf00001a97983 */ /* 0x000ea80000300800 */
[----:B------:R-:W2:Y:S04]  /*8a40*/  LDL.LU R170, [R1+0xcec] ;  /* 0x000cec0001aa7983 */ /* 0x000ea80000300800 */
[----:B------:R-:W2:Y:S01]  /*8a50*/  LDL.LU R171, [R1+0xce8] ;  /* 0x000ce80001ab7983 */ /* 0x000ea20000300800 */
        /* <DEDUP_REMOVED lines=371> */
[----:B------:R-:W-:Y:S01]  /*a190*/  STL.64 [R1+0x50], R44 ;  /* 0x0000502c01007387 */ /* 0x000fe20000100a00 */
[----:B------:R-:W-:-:S03]  /*a1a0*/  MOV R2, R150 ;  /* 0x0000009600027202 */ /* 0x000fc60000000f00 */
[----:B------:R-:W-:Y:S01]  /*a1b0*/  STL.64 [R1+0x58], R46 ;  /* 0x0000582e01007387 */ /* 0x000fe20000100a00 */
[----:B------:R-:W-:-:S03]  /*a1c0*/  IMAD.MOV.U32 R0, RZ, RZ, R151 ;  /* 0x000000ffff007224 */ /* 0x000fc600078e0097 */
[----:B------:R-:W-:Y:S01]  /*a1d0*/  STL.64 [R1+0x60], R48 ;  /* 0x0000603001007387 */ /* 0x000fe20000100a00 */
[----:B------:R-:W-:Y:S01]  /*a1e0*/  MOV R4, R148 ;  /* 0x0000009400047202 */ /* 0x000fe20000000f00 */
[----:B------:R-:W-:Y:S02]  /*a1f0*/  IMAD.MOV.U32 R3, RZ, RZ, R149 ;  /* 0x000000ffff037224 */ /* 0x000fe400078e0095 */
[----:B------:R-:W-:Y:S01]  /*a200*/  STL.64 [R1+0x68], R50 ;  /* 0x0000683201007387 */ /* 0x000fe20000100a00 */
[----:B------:R-:W-:Y:S01]  /*a210*/  MOV R6, R146 ;  /* 0x0000009200067202 */ /* 0x000fe20000000f00 */
[----:B------:R-:W-:Y:S02]  /*a220*/  IMAD.MOV.U32 R5, RZ, RZ, R147 ;  /* 0x000000ffff057224 */ /* 0x000fe400078e0093 */
[----:B------:R1:W-:Y:S01]  /*a230*/  STL [R1+0x70], R52 ;  /* 0x0000703401007387 */ /* 0x0003e20000100800 */
[----:B------:R-:W-:Y:S01]  /*a240*/  MOV R8, R144 ;  /* 0x0000009000087202 */ /* 0x000fe20000000f00 */
[----:B------:R-:W-:-:S02]  /*a250*/  IMAD.MOV.U32 R7, RZ, RZ, R145 ;  /* 0x000000ffff077224 */ /* 0x000fc400078e0091 */
[----:B------:R-:W2:Y:S01]  /*a260*/  LDL.LU.64 R150, [R1+0xb00] ;  /* 0x000b000001967983 */ /* 0x000ea20000300a00 */
[----:B------:R-:W-:Y:S01]  /*a270*/  MOV R10, R142 ;  /* 0x0000008e000a7202 */ /* 0x000fe20000000f00 */
[----:B------:R-:W-:Y:S02]  /*a280*/  IMAD.MOV.U32 R9, RZ, RZ, R143 ;  /* 0x000000ffff097224 */ /* 0x000fe400078e008f */
[----:B------:R-:W2:Y:S01]  /*a290*/  LDL.LU.64 R148, [R1+0xaf8] ;  /* 0x000af80001947983 */ /* 0x000ea20000300a00 */
[----:B------:R-:W-:Y:S01]  /*a2a0*/  MOV R12, R140 ;  /* 0x0000008c000c7202 */ /* 0x000fe20000000f00 */
[----:B------:R-:W-:Y:S02]  /*a2b0*/  IMAD.MOV.U32 R11, RZ, RZ, R141 ;  /* 0x000000ffff0b7224 */ /* 0x000fe400078e008d */
[----:B------:R-:W2:Y:S01]  /*a2c0*/  LDL.LU.64 R146, [R1+0xaf0] ;  /* 0x000af00001927983 */ /* 0x000ea20000300a00 */
        /* <DEDUP_REMOVED lines=129> */
[----:B------:R-:W-:-:S03]  /*aae0*/  IMAD.MOV.U32 R160, RZ, RZ, R53 ;  /* 0x000000ffffa07224 */ /* 0x000fc600078e0035 */
        /* <DEDUP_REMOVED lines=22> */
[----:B----4-:R-:W-:Y:S01]  /*ac50*/  STL.64 [R1+0x8e8], R156 ;  /* 0x0008e89c01007387 */ /* 0x010fe20000100a00 */
        /* <DEDUP_REMOVED lines=326> */
[----:B------:R-:W3:Y:S01]  /*c0c0*/  LDL.LU.64 R32, [R1+0x708] ;  /* 0x0007080001207983 */ /* 0x000ee20000300a00 */
[----:B------:R-:W-:Y:S01]  /*c0d0*/  UIADD3 UR5, UR4, 0x1280, URZ ;  /* 0x0000128004057890 */ /* 0x000fe2000fffe03f */
[----:B------:R-:W-:-:S06]  /*c0e0*/  UMOV UR11, 0x40000040 ;  /* 0x40000040000b7882 */ /* 0x000fcc0000000000 */
[----:B------:R-:W-:Y:S01]  /*c0f0*/  UMOV UR10, UR5 ;  /* 0x00000005000a7c82 */ /* 0x000fe20008000000 */
[----:B---3--:R-:W-:-:S06]  /*c100*/  WARPGROUP.ARRIVE ;  /* 0x00000000000079c5 */ /* 0x008fcc0000000000 */
        /* <DEDUP_REMOVED lines=410> */
[----:B------:R-:W2:Y:S04]  /*dab0*/  LDL.LU R46, [R1+0x58] ;  /* 0x00005800012e7983 */ /* 0x000ea80000300800 */
[----:B------:R-:W2:Y:S01]  /*dac0*/  LDL.LU R47, [R1+0x5c] ;  /* 0x00005c00012f7983 */ /* 0x000ea20000300800 */
[----:B------:R-:W-:-:S03]  /*dad0*/  MOV R51, R152 ;  /* 0x0000009800337202 */ /* 0x000fc60000000f00 */
[----:B------:R-:W2:Y:S01]  /*dae0*/  LDL.LU R48, [R1+0x60] ;  /* 0x0000600001307983 */ /* 0x000ea20000300800 */
[----:B------:R-:W-:-:S03]  /*daf0*/  IMAD.MOV.U32 R52, RZ, RZ, R153 ;  /* 0x000000ffff347224 */ /* 0x000fc600078e0099 */
[----:B------:R-:W3:Y:S01]  /*db00*/  LDL.LU R155, [R1+0x500] ;  /* 0x00050000019b7983 */ /* 0x000ee20000300800 */
[----:B------:R-:W-:-:S03]  /*db10*/  MOV R53, R154 ;  /* 0x0000009a00357202 */ /* 0x000fc60000000f00 */
[----:B------:R-:W3:Y:S04]  /*db20*/  LDL.LU R0, [R1+0x4fc] ;  /* 0x0004fc0001007983 */ /* 0x000ee80000300800 */
        /* <DEDUP_REMOVED lines=74> */
[----:B------:R-:W-:Y:S01]  /*dfd0*/  MOV R110, R181 ;  /* 0x000000b5006e7202 */ /* 0x000fe20000000f00 */
[----:B------:R-:W-:Y:S01]  /*dfe0*/  UMOV UR11, 0x40000040 ;  /* 0x40000040000b7882 */ /* 0x000fe20000000000 */
[----:B------:R-:W-:Y:S01]  /*dff0*/  MOV R112, R179 ;  /* 0x000000b300707202 */ /* 0x000fe20000000f00 */
[----:B------:R1:W5:Y:S01]  /*e000*/  LDL.LU R235, [R1+0x4ec] ;  /* 0x0004ec0001eb7983 */ /* 0x0003620000300800 */
[----:B------:R-:W-:-:S02]  /*e010*/  MOV R113, R178 ;  /* 0x000000b200717202 */ /* 0x000fc40000000f00 */
[----:B------:R-:W-:Y:S02]  /*e020*/  MOV R115, R176 ;  /* 0x000000b000737202 */ /* 0x000fe40000000f00 */
[----:B------:R-:W-:Y:S02]  /*e030*/  MOV R116, R175 ;  /* 0x000000af00747202 */ /* 0x000fe40000000f00 */
[----:B------:R-:W-:Y:S02]  /*e040*/  MOV R118, R173 ;  /* 0x000000ad00767202 */ /* 0x000fe40000000f00 */
[----:B------:R-:W-:Y:S02]  /*e050*/  MOV R119, R172 ;  /* 0x000000ac00777202 */ /* 0x000fe40000000f00 */
[----:B------:R-:W-:Y:S02]  /*e060*/  MOV R121, R170 ;  /* 0x000000aa00797202 */ /* 0x000fe40000000f00 */
        /* <DEDUP_REMOVED lines=19> */
[----:B------:R-:W-:Y:S01]  /*e1a0*/  MOV R151, R2 ;  /* 0x0000000200977202 */ /* 0x000fe20000000f00 */
[----:B------:R-:W-:Y:S01]  /*e1b0*/  UMOV UR10, UR5 ;  /* 0x00000005000a7c82 */ /* 0x000fe20008000000 */
[----:B------:R1:W5:Y:S04]  /*e1c0*/  LDL.LU R234, [R1+0x4e8] ;  /* 0x0004e80001ea7983 */ /* 0x0003680000300800 */
[----:B------:R1:W5:Y:S04]  /*e1d0*/  LDL.LU R231, [R1+0x4e4] ;  /* 0x0004e40001e77983 */ /* 0x0003680000300800 */
[----:B------:R1:W5:Y:S04]  /*e1e0*/  LDL.LU R216, [R1+0x4e0] ;  /* 0x0004e00001d87983 */ /* 0x0003680000300800 */
[----:B------:R1:W5:Y:S04]  /*e1f0*/  LDL.LU R16, [R1+0x4dc] ;  /* 0x0004dc0001107983 */ /* 0x0003680000300800 */
[----:B------:R1:W5:Y:S01]  /*e200*/  LDL.LU R4, [R1+0x4d8] ;  /* 0x0004d80001047983 */ /* 0x0003620000300800 */
[----:B---3--:R-:W-:-:S04]  /*e210*/  F2FP.F16.F32.PACK_AB R155, R155, R0 ;  /* 0x000000009b9b723e */ /* 0x008fc800000000ff */
        /* <DEDUP_REMOVED lines=67> */
[----:B--2---:R-:W2:Y:S04]  /*e650*/  LDL.LU.64 R150, [R1+0x4d0] ;  /* 0x0004d00001967983 */ /* 0x004ea80000300a00 */
        /* <DEDUP_REMOVED lines=69> */
[----:B-1----:R-:W-:Y:S05]  /*eab0*/  @!P0 BRA `(.L_x_23) ;  /* 0x0000000000048947 */ /* 0x002fea0003800000 */
[----:B------:R-:W-:Y:S01]  /*eac0*/  BPT.TRAP 0x1 ;  /* 0x000000040000795c */ /* 0x000fe20000300000 */
.L_x_23:
[----:B------:R-:W2:Y:S01]  /*ead0*/  LDL R0, [R1+0x2d0] ;  /* 0x0002d00001007983 */ /* 0x000ea20000100800 */
[----:B------:R-:W-:-:S04]  /*eae0*/  UIADD3 UR4, UR40, 0xc4428, URZ ;  /* 0x000c442828047890 */ /* 0x000fc8000fffe03f */
[----:B------:R-:W-:-:S09]  /*eaf0*/  UPRMT UR4, URZ, 0x654, UR4 ;  /* 0x000006543f047896 */ /* 0x000fd20008000004 */
[----:B------:R-:W-:Y:S01]  /*eb00*/  SYNCS.ARRIVE.TRANS64.RED.A1T0 RZ, [UR4], RZ ;  /* 0x000000ffffff79a7 */ /* 0x000fe20008100404 */
[----:B--2---:R-:W-:-:S13]  /*eb10*/  R2UR UR5, R0 ;  /* 0x00000000000572ca */ /* 0x004fda00000e0000 */
[----:B------:R-:W-:-:S06]  /*eb20*/  UISETP.GT.U32.AND UP0, UPT, UR5, 0x1, UPT ;  /* 0x000000010500788c */ /* 0x000fcc000bf04070 */
[----:B------:R-:W-:-:S13]  /*eb30*/  PLOP3.LUT P1, PT, PT, PT, UP0, 0x80, 0x0 ;  /* 0x000000000000781c */ /* 0x000fda0003f2f008 */
[----:B------:R-:W-:Y:S05]  /*eb40*/  @P1 BRA `(.L_x_24) ;  /* 0x0000000000041947 */ /* 0x000fea0003800000 */
[----:B------:R-:W-:Y:S01]  /*eb50*/  BPT.TRAP 0x1 ;  /* 0x000000040000795c */ /* 0x000fe20000300000 */
.L_x_24:
[----:B------:R-:W2:Y:S01]  /*eb60*/  LDL R0, [R1+0x2b0] ;  /* 0x0002b00001007983 */ /* 0x000ea20000100800 */
[----:B------:R-:W-:Y:S01]  /*eb70*/  UIADD3 UR36, UR6, 0x1, URZ ;  /* 0x0000000106247890 */ /* 0x000fe2000fffe03f */
[C---:B-----5:R-:W-:Y:S01]  /*eb80*/  ISETP.GE.AND P2, PT, R231.reuse, 0x3, PT ;  /* 0x00000003e700780c */ /* 0x060fe20003f46270 */
[----:B------:R-:W-:Y:S02]  /*eb90*/  VIADD R231, R231, 0xffffffff ;  /* 0xffffffffe7e77836 */ /* 0x000fe40000000000 */
[----:B------:R-:W-:-:S04]  /*eba0*/  UISETP.NE.AND UP0, UPT, UR36, 0x5, UPT ;  /* 0x000000052400788c */ /* 0x000fc8000bf05270 */
[----:B------:R-:W-:Y:S02]  /*ebb0*/  USEL UR4, URZ, 0x1, UP0 ;  /* 0x000000013f047887 */ /* 0x000fe40008000000 */
[----:B------:R-:W-:-:S04]  /*ebc0*/  USEL UR36, UR36, URZ, UP0 ;  /* 0x0000003f24247287 */ /* 0x000fc80008000000 */
[----:B------:R-:W-:Y:S02]  /*ebd0*/  LOP3.LUT R16, R16, UR4, RZ, 0x3c, !PT ;  /* 0x0000000410107c12 */ /* 0x000fe4000f8e3cff */
[----:B--2---:R-:W-:Y:S01]  /*ebe0*/  IADD3 R3, R0, 0x80, RZ ;  /* 0x0000008000037810 */ /* 0x004fe20007ffe0ff */
[----:B------:R-:W-:Y:S06]  /*ebf0*/  @!P2 BRA `(.L_x_25) ;  /* 0x000000fc00eca947 */ /* 0x000fec0003800000 */
[----:B------:R-:W-:Y:S01]  /*ec00*/  MOV R2, R216 ;  /* 0x000000d800027202 */ /* 0x000fe20000000f00 */
[----:B------:R-:W-:Y:S01]  /*ec10*/  IMAD.MOV.U32 R217, RZ, RZ, R231 ;  /* 0x000000ffffd97224 */ /* 0x000fe200078e00e7 */
[----:B------:R-:W-:Y:S01]  /*ec20*/  MOV R5, R4 ;  /* 0x0000000400057202 */ /* 0x000fe20000000f00 */
[----:B------:R-:W-:-:S06]  /*ec30*/  ULDC UR4, c[0x0][0x604] ;  /* 0x0001810000047ab9 */ /* 0x000fcc0000000800 */
.L_x_36:
[----:B------:R-:W-:Y:S05]  /*ec40*/  @!P0 BRA `(.L_x_26) ;  /* 0x0000000000048947 */ /* 0x000fea0003800000 */
[----:B------:R-:W-:Y:S01]  /*ec50*/  BPT.TRAP 0x1 ;  /* 0x000000040000795c */ /* 0x000fe20000300000 */
.L_x_26:
[----:B------:R-:W-:Y:S01]  /*ec60*/  ULEA UR5, UR36, UR37, 0x3 ;  /* 0x0000002524057291 */ /* 0x000fe2000f8e183f */
[----:B------:R-:W-:-:S08]  /*ec70*/  SHF.L.U32 R0, R16, 0x1f, RZ ;  /* 0x0000001f10007819 */ /* 0x000fd000000006ff */
[----:B------:R-:W1:Y:S02]  /*ec80*/  SYNCS.PHASECHK.TRANS64.TRYWAIT P2, [UR5+0xc4400], R0 ;  /* 0x0c440000ff0075a7 */ /* 0x000e640008040145 */
[----:B-1----:R-:W-:Y:S05]  /*ec90*/  @!P2 BRA `(.L_x_27) ;  /* 0x0000029000bca947 */ /* 0x002fea0003800000 */
.L_x_154:
[----:B------:R-:W2:Y:S04]  /*eca0*/  LDL.64 R10, [R1+0x2a8] ;  /* 0x0002a800010a7983 */ /* 0x000ea80000100a00 */
[----:B------:R-:W3:Y:S04]  /*ecb0*/  LDL.64 R8, [R1+0x2a0] ;  /* 0x0002a00001087983 */ /* 0x000ee80000100a00 */
[----:B------:R-:W4:Y:S01]  /*ecc0*/  LDL.64 R6, [R1+0x298] ;  /* 0x0002980001067983 */ /* 0x000f220000100a00 */
[----:B------:R-:W-:Y:S01]  /*ecd0*/  ULEA UR5, UR36, UR39, 0xd ;  /* 0x0000002724057291 */ /* 0x000fe2000f8e683f */
[----:B------:R-:W-:Y:S01]  /*ece0*/  WARPGROUP.ARRIVE ;  /* 0x00000000000079c5 */ /* 0x000fe20000000000 */
[----:B------:R-:W-:Y:S01]  /*ecf0*/  UMOV UR55, 0x40000040 ;  /* 0x4000004000377882 */ /* 0x000fe20000000000 */
[----:B------:R-:W5:Y:S04]  /*ed00*/  LDL.64 R18, [R1+0x290] ;  /* 0x0002900001127983 */ /* 0x000f680000100a00 */
[----:B------:R-:W-:Y:S01]  /*ed10*/  UMOV UR54, UR5 ;  /* 0x0000000500367c82 */ /* 0x000fe20008000000 */
[----:B------:R-:W-:Y:S01]  /*ed20*/  UIADD3 UR7, UR5, 0x2, URZ ;  /* 0x0000000205077890 */ /* 0x000fe2000fffe03f */
[----:B------:R-:W5:Y:S04]  /*ed30*/  LDL.64 R14, [R1+0x288] ;  /* 0x00028800010e7983 */ /* 0x000f680000100a00 */
[----:B------:R-:W5:Y:S04]  /*ed40*/  LDL.64 R12, [R1+0x280] ;  /* 0x00028000010c7983 */ /* 0x000f680000100a00 */
[----:B------:R-:W5:Y:S01]  /*ed50*/  LDL.64 R20, [R1+0x230] ;  /* 0x0002300001147983 */ /* 0x000f620000100a00 */
[----:B--2---:R-:W-:-:S02]  /*ed60*/  R2UR UR52, R10 ;  /* 0x000000000a3472ca */ /* 0x004fc400000e0000 */
[----:B------:R-:W-:Y:S02]  /*ed70*/  R2UR UR53, R11 ;  /* 0x000000000b3572ca */ /* 0x000fe400000e0000 */
[----:B------:R-:W2:Y:S11]  /*ed80*/  LDL.64 R10, [R1+0x278] ;  /* 0x00027800010a7983 */ /* 0x000eb60000100a00 */
[----:B------:R-:W-:Y:S01]  /*ed90*/  HGMMA.64x128x16.F32 R152, gdesc[UR52], RZ, !UPT, gsb0 ;  /* 0x01e00000349879f0 */ /* 0x000fe2000c0008ff */
[----:B---3--:R-:W-:-:S02]  /*eda0*/  R2UR UR52, R8 ;  /* 0x00000000083472ca */ /* 0x008fc400000e0000 */
[----:B------:R-:W-:Y:S01]  /*edb0*/  R2UR UR53, R9 ;  /* 0x00000000093572ca */ /* 0x000fe200000e0000 */
[----:B------:R-:W-:Y:S01]  /*edc0*/  UMOV UR54, UR7 ;  /* 0x0000000700367c82 */ /* 0x000fe20008000000 */
[----:B------:R-:W-:Y:S01]  /*edd0*/  UMOV UR55, 0x40000040 ;  /* 0x4000004000377882 */ /* 0x000fe20000000000 */
[----:B------:R-:W-:Y:S01]  /*ede0*/  UIADD3 UR7, UR5, 0x4, URZ ;  /* 0x0000000405077890 */ /* 0x000fe2000fffe03f */
[----:B------:R-:W3:Y:S01]  /*edf0*/  LDL.64 R8, [R1+0x270] ;  /* 0x0002700001087983 */ /* 0x000ee20000100a00 */
[----:B------:R-:W-:Y:S02]  /*ee00*/  WARPGROUP.DEPBAR.LE gsb0, 0x0 ;  /* 0x00008000000079c5 */ /* 0x000fe40000010000 */
[----:B------:R-:W-:-:S06]  /*ee10*/  WARPGROUP.ARRIVE ;  /* 0x00000000000079c5 */ /* 0x000fcc0000000000 */
[----:B------:R-:W-:Y:S01]  /*ee20*/  HGMMA.64x128x16.F32 R152, gdesc[UR52], R152, gsb0 ;  /* 0x01e00000349879f0 */ /* 0x000fe20008000898 */
[----:B----4-:R-:W-:Y:S02]  /*ee30*/  R2UR UR52, R6 ;  /* 0x00000000063472ca */ /* 0x010fe400000e0000 */
[----:B------:R-:W-:Y:S01]  /*ee40*/  R2UR UR53, R7 ;  /* 0x00000000073572ca */ /* 0x000fe200000e0000 */
[----:B------:R-:W-:Y:S01]  /*ee50*/  UMOV UR54, UR7 ;  /* 0x0000000700367c82 */ /* 0x000fe20008000000 */
[----:B------:R-:W-:Y:S01]  /*ee60*/  UMOV UR55, 0x40000040 ;  /* 0x4000004000377882 */ /* 0x000fe20000000000 */
[----:B------:R-:W-:Y:S01]  /*ee70*/  UIADD3 UR7, UR5, 0x6, URZ ;  /* 0x0000000605077890 */ /* 0x000fe2000fffe03f */
[----:B------:R-:W4:Y:S01]  /*ee80*/  LDL.64 R6, [R1+0x268] ;  /* 0x0002680001067983 */ /* 0x000f220000100a00 */
[----:B------:R-:W-:Y:S02]  /*ee90*/  WARPGROUP.DEPBAR.LE gsb0, 0x0 ;  /* 0x00008000000079c5 */ /* 0x000fe40000010000 */
[----:B------:R-:W-:-:S06]  /*eea0*/  WARPGROUP.ARRIVE ;  /* 0x00000000000079c5 */ /* 0x000fcc0000000000 */
[----:B------:R-:W-:Y:S01]  /*eeb0*/  HGMMA.64x128x16.F32 R152, gdesc[UR52], R152, gsb0 ;  /* 0x01e00000349879f0 */ /* 0x000fe20008000898 */
[----:B-----5:R-:W-:Y:S02]  /*eec0*/  R2UR UR52, R18 ;  /* 0x00000000123472ca */ /* 0x020fe400000e0000 */
[----:B------:R-:W-:Y:S01]  /*eed0*/  R2UR UR53, R19 ;  /* 0x00000000133572ca */ /* 0x000fe200000e0000 */
[----:B------:R-:W-:Y:S01]  /*eee0*/  UMOV UR54, UR7 ;  /* 0x0000000700367c82 */ /* 0x000fe20008000000 */
[----:B------:R-:W-:Y:S01]  /*eef0*/  UMOV UR55, 0x40000040 ;  /* 0x4000004000377882 */ /* 0x000fe20000000000 */
[----:B------:R-:W-:Y:S01]  /*ef00*/  UIADD3 UR7, UR5, 0x400, URZ ;  /* 0x0000040005077890 */ /* 0x000fe2000fffe03f */
[----:B------:R-:W5:Y:S01]  /*ef10*/  LDL.64 R18, [R1+0x260] ;  /* 0x0002600001127983 */ /* 0x000f620000100a00 */
[----:B------:R-:W-:Y:S02]  /*ef20*/  WARPGROUP.DEPBAR.LE gsb0, 0x0 ;  /* 0x00008000000079c5 */ /* 0x000fe40000010000 */
[----:B------:R-:W-:-:S06]  /*ef30*/  WARPGROUP.ARRIVE ;  /* 0x00000000000079c5 */ /* 0x000fcc0000000000 */
[----:B------:R-:W-:Y:S01]  /*ef40*/  HGMMA.64x128x16.F32 R152, gdesc[UR52], R152, gsb0 ;  /* 0x01e00000349879f0 */ /* 0x000fe20008000898 */
[----:B------:R-:W-:Y:S02]  /*ef50*/  R2UR UR52, R14 ;  /* 0x000000000e3472ca */ /* 0x000fe400000e0000 */
        /* <DEDUP_REMOVED lines=17> */
[----:B--2---:R-:W-:Y:S02]  /*f070*/  R2UR UR52, R10 ;  /* 0x000000000a3472ca */ /* 0x004fe400000e0000 */
[----:B------:R-:W-:Y:S01]  /*f080*/  R2UR UR53, R11 ;  /* 0x000000000b3572ca */ /* 0x000fe200000e0000 */
[----:B------:R-:W-:Y:S01]  /*f090*/  UMOV UR54, UR7 ;  /* 0x0000000700367c82 */ /* 0x000fe20008000000 */
[----:B------:R-:W-:Y:S01]  /*f0a0*/  UMOV UR55, 0x40000040 ;  /* 0x4000004000377882 */ /* 0x000fe20000000000 */
[----:B------:R-:W-:Y:S01]  /*f0b0*/  UIADD3 UR7, UR5, 0x406, URZ ;  /* 0x0000040605077890 */ /* 0x000fe2000fffe03f */
[----:B------:R-:W2:Y:S01]  /*f0c0*/  LDL.64 R10, [R1+0x248] ;  /* 0x00024800010a7983 */ /* 0x000ea20000100a00 */
[----:B------:R-:W-:Y:S02]  /*f0d0*/  WARPGROUP.DEPBAR.LE gsb0, 0x0 ;  /* 0x00008000000079c5 */ /* 0x000fe40000010000 */
[----:B------:R-:W-:-:S06]  /*f0e0*/  WARPGROUP.ARRIVE ;  /* 0x00000000000079c5 */ /* 0x000fcc0000000000 */
[----:B------:R-:W-:Y:S01]  /*f0f0*/  HGMMA.64x128x16.F32 R152, gdesc[UR52], R152, gsb0 ;  /* 0x01e00000349879f0 */ /* 0x000fe20008000898 */
[----:B---3--:R-:W-:Y:S02]  /*f100*/  R2UR UR52, R8 ;  /* 0x00000000083472ca */ /* 0x008fe400000e0000 */
        /* <DEDUP_REMOVED lines=76> */
[----:B------:R-:W-:Y:S02]  /*f5d0*/  WARPGROUP.DEPBAR.LE gsb0, 0x0 ;  /* 0x00008000000079c5 */ /* 0x000fe40000010000 */
[----:B------:R-:W-:-:S07]  /*f5e0*/  WARPGROUP.ARRIVE ;  /* 0x00000000000079c5 */ /* 0x000fce0000000000 */
[----:B------:R-:W-:Y:S01]  /*f5f0*/  HGMMA.64x128x16.F32 R152, gdesc[UR52], R152, gsb0 ;  /* 0x01e00000349879f0 */ /* 0x000fe20008000898 */
[----:B-----5:R-:W-:Y:S02]  /*f600*/  R2UR UR52, R18 ;  /* 0x00000000123472ca */ /* 0x020fe400000e0000 */
[----:B------:R-:W-:Y:S01]  /*f610*/  R2UR UR53, R19 ;  /* 0x00000000133572ca */ /* 0x000fe200000e0000 */
[----:B------:R-:W-:Y:S01]  /*f620*/  UMOV UR54, UR7 ;  /* 0x0000000700367c82 */ /* 0x000fe20008000000 */
[----:B------:R-:W-:Y:S01]  /*f630*/  UMOV UR55, 0x40000040 ;  /* 0x4000004000377882 */ /* 0x000fe20000000000 */
[----:B------:R-:W-:Y:S01]  /*f640*/  UIADD3 UR7, UR5, 0x1002, URZ ;  /* 0x0000100205077890 */ /* 0x000fe2000fffe03f */
[----:B------:R-:W-:Y:S02]  /*f650*/  WARPGROUP.DEPBAR.LE gsb0, 0x0 ;  /* 0x00008000000079c5 */ /* 0x000fe40000010000 */
[----:B------:R-:W-:-:S07]  /*f660*/  WARPGROUP.ARRIVE ;  /* 0x00000000000079c5 */ /* 0x000fce0000000000 */
        /* <DEDUP_REMOVED lines=17> */
[----:B--2---:R-:W-:Y:S02]  /*f780*/  R2UR UR52, R10 ;  /* 0x000000000a3472ca */ /* 0x004fe400000e0000 */
[----:B------:R-:W-:Y:S01]  /*f790*/  R2UR UR53, R11 ;  /* 0x000000000b3572ca */ /* 0x000fe200000e0000 */
[----:B------:R-:W-:Y:S01]  /*f7a0*/  UMOV UR54, UR7 ;  /* 0x0000000700367c82 */ /* 0x000fe20008000000 */
[----:B------:R-:W-:Y:S01]  /*f7b0*/  UMOV UR55, 0x40000040 ;  /* 0x4000004000377882 */ /* 0x000fe20000000000 */
[----:B------:R-:W-:Y:S01]  /*f7c0*/  UIADD3 UR7, UR5, 0x1400, URZ ;  /* 0x0000140005077890 */ /* 0x000fe2000fffe03f */
[----:B------:R-:W-:Y:S02]  /*f7d0*/  WARPGROUP.DEPBAR.LE gsb0, 0x0 ;  /* 0x00008000000079c5 */ /* 0x000fe40000010000 */
[----:B------:R-:W-:-:S07]  /*f7e0*/  WARPGROUP.ARRIVE ;  /* 0x00000000000079c5 */ /* 0x000fce0000000000 */
[----:B------:R-:W-:Y:S01]  /*f7f0*/  HGMMA.64x128x16.F32 R152, gdesc[UR52], R152, gsb0 ;  /* 0x01e00000349879f0 */ /* 0x000fe20008000898 */
[----:B---3--:R-:W-:Y:S02]  /*f800*/  R2UR UR52, R8 ;  /* 0x00000000083472ca */ /* 0x008fe400000e0000 */
[----:B------:R-:W-:Y:S01]  /*f810*/  R2UR UR53, R9 ;  /* 0x00000000093572ca */ /* 0x000fe200000e0000 */
[----:B------:R-:W-:Y:S01]  /*f820*/  UMOV UR54, UR7 ;  /* 0x0000000700367c82 */ /* 0x000fe20008000000 */
[----:B------:R-:W-:Y:S01]  /*f830*/  UMOV UR55, 0x40000040 ;  /* 0x4000004000377882 */ /* 0x000fe20000000000 */
[----:B------:R-:W-:Y:S01]  /*f840*/  UIADD3 UR7, UR5, 0x1402, URZ ;  /* 0x0000140205077890 */ /* 0x000fe2000fffe03f */
[----:B------:R-:W-:Y:S02]  /*f850*/  WARPGROUP.DEPBAR.LE gsb0, 0x0 ;  /* 0x00008000000079c5 */ /* 0x000fe40000010000 */
[----:B------:R-:W-:-:S07]  /*f860*/  WARPGROUP.ARRIVE ;  /* 0x00000000000079c5 */ /* 0x000fce0000000000 */
[----:B------:R-:W-:Y:S01]  /*f870*/  HGMMA.64x128x16.F32 R152, gdesc[UR52], R152, gsb0 ;  /* 0x01e00000349879f0 */ /* 0x000fe20008000898 */
[----:B----4-:R-:W-:Y:S02]  /*f880*/  R2UR UR52, R6 ;  /* 0x00000000063472ca */ /* 0x010fe400000e0000 */
[----:B------:R-:W-:Y:S01]  /*f890*/  R2UR UR53, R7 ;  /* 0x00000000073572ca */ /* 0x000fe200000e0000 */
[----:B------:R-:W-:Y:S01]  /*f8a0*/  UMOV UR54, UR7 ;  /* 0x0000000700367c82 */ /* 0x000fe20008000000 */
[----:B------:R-:W-:Y:S01]  /*f8b0*/  UMOV UR55, 0x40000040 ;  /* 0x4000004000377882 */ /* 0x000fe20000000000 */
[----:B------:R-:W-:Y:S01]  /*f8c0*/  UIADD3 UR7, UR5, 0x1404, URZ ;  /* 0x0000140405077890 */ /* 0x000fe2000fffe03f */
[----:B------:R-:W-:Y:S02]  /*f8d0*/  WARPGROUP.DEPBAR.LE gsb0, 0x0 ;  /* 0x00008000000079c5 */ /* 0x000fe40000010000 */
[----:B------:R-:W-:-:S07]  /*f8e0*/  WARPGROUP.ARRIVE ;  /* 0x00000000000079c5 */ /* 0x000fce0000000000 */
[----:B------:R-:W-:Y:S01]  /*f8f0*/  HGMMA.64x128x16.F32 R152, gdesc[UR52], R152, gsb0 ;  /* 0x01e00000349879f0 */ /* 0x000fe20008000898 */
[----:B------:R-:W-:Y:S01]  /*f900*/  UMOV UR54, UR7 ;  /* 0x0000000700367c82 */ /* 0x000fe20008000000 */
[----:B------:R-:W-:Y:S01]  /*f910*/  UMOV UR55, 0x40000040 ;  /* 0x4000004000377882 */ /* 0x000fe20000000000 */
[----:B------:R-:W-:Y:S01]  /*f920*/  UMOV UR52, UR56 ;  /* 0x0000003800347c82 */ /* 0x000fe20008000000 */
[----:B------:R-:W-:Y:S01]  /*f930*/  UMOV UR53, UR57 ;  /* 0x0000003900357c82 */ /* 0x000fe20008000000 */
[----:B------:R-:W-:Y:S01]  /*f940*/  UIADD3 UR7, UR5, 0x1406, URZ ;  /* 0x0000140605077890 */ /* 0x000fe2000fffe03f */
[----:B------:R-:W-:-:S06]  /*f950*/  UMOV UR11, 0x40000040 ;  /* 0x40000040000b7882 */ /* 0x000fcc0000000000 */
[----:B------:R-:W-:Y:S01]  /*f960*/  UMOV UR10, UR7 ;  /* 0x00000007000a7c82 */ /* 0x000fe20008000000 */
[----:B------:R-:W-:Y:S02]  /*f970*/  WARPGROUP.DEPBAR.LE gsb0, 0x0 ;  /* 0x00008000000079c5 */ /* 0x000fe40000010000 */
[----:B------:R-:W-:-:S06]  /*f980*/  WARPGROUP.ARRIVE ;  /* 0x00000000000079c5 */ /* 0x000fcc0000000000 */
[----:B------:R-:W-:Y:S01]  /*f990*/  HGMMA.64x128x16.F32 R152, gdesc[UR52], R152, gsb0 ;  /* 0x01e00000349879f0 */ /* 0x000fe20008000898 */
        /* <DEDUP_REMOVED lines=42> */
[----:B------:R-:W-:Y:S02]  /*fc40*/  R2UR UR52, R236 ;  /* 0x00000000ec3472ca */ /* 0x000fe400000e0000 */
[----:B------:R-:W-:Y:S01]  /*fc50*/  R2UR UR53, R237 ;  /* 0x00000000ed3572ca */ /* 0x000fe200000e0000 */
[----:B------:R-:W-:Y:S01]  /*fc60*/  UIADD3 UR5, UR5, 0x1c06, URZ ;  /* 0x00001c0605057890 */ /* 0x000fe2000fffe03f */
[----:B------:R-:W-:-:S06]  /*fc70*/  UMOV UR55, 0x40000040 ;  /* 0x4000004000377882 */ /* 0x000fcc0000000000 */
[----:B------:R-:W-:Y:S01]  /*fc80*/  UMOV UR54, UR5 ;  /* 0x0000000500367c82 */ /* 0x000fe20008000000 */
[----:B------:R-:W-:Y:S02]  /*fc90*/  WARPGROUP.DEPBAR.LE gsb0, 0x0 ;  /* 0x00008000000079c5 */ /* 0x000fe40000010000 */
[----:B------:R-:W-:-:S06]  /*fca0*/  WARPGROUP.ARRIVE ;  /* 0x00000000000079c5 */ /* 0x000fcc0000000000 */
[----:B------:R-:W-:Y:S01]  /*fcb0*/  HGMMA.64x128x16.F32 R152, gdesc[UR48], R152, gsb0 ;  /* 0x01e00000309879f0 */ /* 0x000fe20008000898 */
[----:B------:R-:W-:-:S04]  /*fcc0*/  UIADD3 UR5, UR36, 0x1, URZ ;  /* 0x0000000124057890 */ /* 0x000fc8000fffe03f */
[----:B------:R-:W-:-:S04]  /*fcd0*/  UISETP.NE.AND UP0, UPT, UR5, 0x5, UPT ;  /* 0x000000050500788c */ /* 0x000fc8000bf05270 */
[----:B------:R-:W-:Y:S02]  /*fce0*/  USEL UR7, URZ, 0x1, UP0 ;  /* 0x000000013f077887 */ /* 0x000fe40008000000 */
[----:B------:R-:W-:-:S04]  /*fcf0*/  USEL UR5, UR5, URZ, UP0 ;  /* 0x0000003f05057287 */ /* 0x000fc80008000000 */
[----:B------:R-:W-:Y:S01]  /*fd00*/  LOP3.LUT R218, R16, UR7, RZ, 0x3c, !PT ;  /* 0x0000000710da7c12 */ /* 0x000fe2000f8e3cff */
[----:B------:R-:W-:Y:S02]  /*fd10*/  WARPGROUP.DEPBAR.LE gsb0, 0x0 ;  /* 0x00008000000079c5 */ /* 0x000fe40000010000 */
[----:B------:R-:W-:-:S06]  /*fd20*/  WARPGROUP.ARRIVE ;  /* 0x00000000000079c5 */ /* 0x000fcc0000000000 */
[----:B------:R-:W-:Y:S03]  /*fd30*/  HGMMA.64x128x16.F32 R152, gdesc[UR52], R152, gsb0 ;  /* 0x01e00000349879f0 */ /* 0x000fe60008000898 */
[----:B------:R-:W-:Y:S02]  /*fd40*/  WARPGROUP.DEPBAR.LE gsb0, 0x0 ;  /* 0x00008000000079c5 */ /* 0x000fe40000010000 */
[----:B------:R-:W-:Y:S05]  /*fd50*/  @!P0 BRA `(.L_x_28) ;  /* 0x0000000000048947 */ /* 0x000fea0003800000 */
[----:B------:R-:W-:Y:S01]  /*fd60*/  BPT.TRAP 0x1 ;  /* 0x000000040000795c */ /* 0x000fe20000300000 */
.L_x_28:
[----:B------:R-:W-:Y:S01]  /*fd70*/  FMNMX R216, R152, R2, !PT ;  /* 0x0000000298d87209 */ /* 0x000fe20007800000 */
[----:B------:R2:W-:Y:S03]  /*fd80*/  STL [R1+0x40c], R133 ;  /* 0x00040c8501007387 */ /* 0x0005e60000100800 */
[----:B------:R-:W-:-:S04]  /*fd90*/  FMNMX R216, R153, R216, !PT ;  /* 0x000000d899d87209 */ /* 0x000fc80007800000 */
[----:B------:R-:W-:Y:S01]  /*fda0*/  FMNMX R216, R156, R216, !PT ;  /* 0x000000d89cd87209 */ /* 0x000fe20007800000 */
[----:B--2---:R-:W2:Y:S03]  /*fdb0*/  LDL.LU R133, [R1] ;  /* 0x0000000001857983 */ /* 0x004ea60000300800 */
[----:B------:R-:W-:Y:S01]  /*fdc0*/  FMNMX R216, R157, R216, !PT ;  /* 0x000000d89dd87209 */ /* 0x000fe20007800000 */
[----:B------:R3:W-:Y:S03]  /*fdd0*/  STL [R1+0x408], R136 ;  /* 0x0004088801007387 */ /* 0x0007e60000100800 */
[----:B------:R-:W-:-:S04]  /*fde0*/  FMNMX R216, R160, R216, !PT ;  /* 0x000000d8a0d87209 */ /* 0x000fc80007800000 */
[----:B------:R-:W-:-:S04]  /*fdf0*/  FMNMX R216, R161, R216, !PT ;  /* 0x000000d8a1d87209 */ /* 0x000fc80007800000 */
[----:B------:R-:W-:Y:S01]  /*fe00*/  FMNMX R216, R164, R216, !PT ;  /* 0x000000d8a4d87209 */ /* 0x000fe20007800000 */
[----:B---3--:R-:W3:Y:S03]  /*fe10*/  LDL.LU R136, [R1+0x4] ;  /* 0x0000040001887983 */ /* 0x008ee60000300800 */
[----:B------:R-:W-:Y:S01]  /*fe20*/  FMNMX R216, R165, R216, !PT ;  /* 0x000000d8a5d87209 */ /* 0x000fe20007800000 */
[----:B------:R4:W-:Y:S03]  /*fe30*/  STL [R1+0x404], R137 ;  /* 0x0004048901007387 */ /* 0x0009e60000100800 */
[----:B------:R-:W-:-:S04]  /*fe40*/  FMNMX R216, R168, R216, !PT ;  /* 0x000000d8a8d87209 */ /* 0x000fc80007800000 */
[----:B------:R-:W-:Y:S01]  /*fe50*/  FMNMX R216, R169, R216, !PT ;  /* 0x000000d8a9d87209 */ /* 0x000fe20007800000 */
[----:B----4-:R-:W4:Y:S03]  /*fe60*/  LDL.LU R137, [R1+0x10] ;  /* 0x0000100001897983 */ /* 0x010f260000300800 */
[----:B------:R-:W-:Y:S01]  /*fe70*/  FMNMX R216, R172, R216, !PT ;  /* 0x000000d8acd87209 */ /* 0x000fe20007800000 */
[----:B------:R1:W-:Y:S03]  /*fe80*/  STL [R1+0x400], R140 ;  /* 0x0004008c01007387 */ /* 0x0003e60000100800 */
[----:B------:R-:W-:-:S04]  /*fe90*/  FMNMX R216, R173, R216, !PT ;  /* 0x000000d8add87209 */ /* 0x000fc80007800000 */
[----:B------:R-:W-:-:S04]  /*fea0*/  FMNMX R216, R176, R216, !PT ;  /* 0x000000d8b0d87209 */ /* 0x000fc80007800000 */
[----:B------:R-:W-:Y:S01]  /*feb0*/  FMNMX R216, R177, R216, !PT ;  /* 0x000000d8b1d87209 */ /* 0x000fe20007800000 */
[----:B-1----:R-:W4:Y:S03]  /*fec0*/  LDL.LU R140, [R1+0x14] ;  /* 0x00001400018c7983 */ /* 0x002f260000300800 */
[----:B------:R-:W-:Y:S01]  /*fed0*/  FMNMX R216, R180, R216, !PT ;  /* 0x000000d8b4d87209 */ /* 0x000fe20007800000 */
[----:B------:R1:W-:Y:S03]  /*fee0*/  STL [R1+0x3fc], R141 ;  /* 0x0003fc8d01007387 */ /* 0x0003e60000100800 */
[----:B------:R-:W-:-:S04]  /*fef0*/  FMNMX R216, R181, R216, !PT ;  /* 0x000000d8b5d87209 */ /* 0x000fc80007800000 */
[----:B------:R-:W-:Y:S01]  /*ff00*/  FMNMX R216, R184, R216, !PT ;  /* 0x000000d8b8d87209 */ /* 0x000fe20007800000 */
[----:B-1----:R-:W4:Y:S03]  /*ff10*/  LDL.LU R141, [R1+0x20] ;  /* 0x00002000018d7983 */ /* 0x002f260000300800 */
        /* <DEDUP_REMOVED lines=23> */
[----:B------:R1:W-:Y:S04]  /*10090*/  STL [R1+0x3e8], R235 ;  /* 0x0003e8eb01007387 */ /* 0x0003e80000100800 */
[----:B------:R-:W1:Y:S04]  /*100a0*/  SHFL.BFLY PT, R0, R216, 0x1, 0x1f ;  /* 0x0c201f00d8007f89 */ /* 0x000e6800000e0000 */
[----:B-1----:R-:W4:Y:S04]  /*100b0*/  LDL.LU R235, [R1+0x44] ;  /* 0x0000440001eb7983 */ /* 0x002f280000300800 */
[----:B------:R1:W-:Y:S04]  /*100c0*/  STL [R1+0x3e4], R234 ;  /* 0x0003e4ea01007387 */ /* 0x0003e80000100800 */
[----:B-1----:R-:W4:Y:S01]  /*100d0*/  LDL.LU R234, [R1+0x50] ;  /* 0x0000500001ea7983 */ /* 0x002f220000300800 */
[----:B------:R-:W-:-:S03]  /*100e0*/  FMNMX R216, R216, R0, !PT ;  /* 0x00000000d8d87209 */ /* 0x000fc60007800000 */
[----:B------:R1:W-:Y:S04]  /*100f0*/  STL [R1+0x3e0], R218 ;  /* 0x0003e0da01007387 */ /* 0x0003e80000100800 */
[----:B------:R-:W1:Y:S04]  /*10100*/  SHFL.BFLY PT, R0, R216, 0x2, 0x1f ;  /* 0x0c401f00d8007f89 */ /* 0x000e6800000e0000 */
[----:B-1----:R-:W4:Y:S04]  /*10110*/  LDL.LU R218, [R1+0x54] ;  /* 0x0000540001da7983 */ /* 0x002f280000300800 */
[----:B------:R1:W-:Y:S04]  /*10120*/  STL [R1+0x3dc], R26 ;  /* 0x0003dc1a01007387 */ /* 0x0003e80000100800 */
[----:B-1----:R-:W4:Y:S01]  /*10130*/  LDL.LU R26, [R1+0x60] ;  /* 0x00006000011a7983 */ /* 0x002f220000300800 */
[----:B------:R-:W-:-:S03]  /*10140*/  FMNMX R216, R216, R0, !PT ;  /* 0x00000000d8d87209 */ /* 0x000fc60007800000 */
[----:B------:R1:W-:Y:S01]  /*10150*/  STL [R1+0x3d8], R27 ;  /* 0x0003d81b01007387 */ /* 0x0003e20000100800 */
[----:B------:R-:W-:-:S04]  /*10160*/  FSETP.NEU.AND P2, PT, R216, -INF , PT ;  /* 0xff800000d800780b */ /* 0x000fc80003f4d000 */
[----:B------:R-:W-:Y:S01]  /*10170*/  FSEL R4, R216, RZ, P2 ;  /* 0x000000ffd8047208 */ /* 0x000fe20001000000 */
[----:B-1----:R-:W4:Y:S04]  /*10180*/  LDL.LU R27, [R1+0x64] ;  /* 0x00006400011b7983 */ /* 0x002f280000300800 */
[C---:B------:R-:W-:Y:S01]  /*10190*/  FMUL R0, R4.reuse, UR4 ;  /* 0x0000000404007c20 */ /* 0x040fe20008400000 */
[----:B------:R-:W-:Y:S01]  /*101a0*/  FADD R219, -R4, R2 ;  /* 0x0000000204db7221 */ /* 0x000fe20000000100 */
[----:B------:R1:W-:Y:S02]  /*101b0*/  STL [R1+0x3d4], R30 ;  /* 0x0003d41e01007387 */ /* 0x0003e40000100800 */
[--C-:B------:R-:W-:Y:S01]  /*101c0*/  FFMA R152, R152, UR4, -R0.reuse ;  /* 0x0000000498987c23 */ /* 0x100fe20008000800 */
[----:B------:R-:W-:-:S04]  /*101d0*/  FFMA R153, R153, UR4, -R0 ;  /* 0x0000000499997c23 */ /* 0x000fc80008000800 */
[----:B------:R-:W-:Y:S02]  /*101e0*/  FSETP.GEU.AND P4, PT, R152, -126, PT ;  /* 0xc2fc00009800780b */ /* 0x000fe40003f8e000 */
[----:B------:R-:W-:Y:S01]  /*101f0*/  FSETP.GEU.AND P2, PT, R153, -126, PT ;  /* 0xc2fc00009900780b */ /* 0x000fe20003f4e000 */
[--C-:B------:R-:W-:Y:S01]  /*10200*/  FFMA R156, R156, UR4, -R0.reuse ;  /* 0x000000049c9c7c23 */ /* 0x100fe20008000800 */
        /* <DEDUP_REMOVED lines=9> */
[----:B------:R-:W-:Y:S01]  /*102a0*/  @!P4 FMUL R152, R152, 0.5 ;  /* 0x3f0000009898c820 */ /* 0x000fe20000400000 */
[--C-:B------:R-:W-:Y:S01]  /*102b0*/  FFMA R176, R176, UR4, -R0.reuse ;  /* 0x00000004b0b07c23 */ /* 0x100fe20008000800 */
[--C-:B------:R-:W-:Y:S01]  /*102c0*/  FFMA R184, R184, UR4, -R0.reuse ;  /* 0x00000004b8b87c23 */ /* 0x100fe20008000800 */
[--C-:B------:R-:W-:Y:S01]  /*102d0*/  FFMA R177, R177, UR4, -R0.reuse ;  /* 0x00000004b1b17c23 */ /* 0x100fe20008000800 */
[----:B------:R-:W1:Y:S01]  /*102e0*/  MUFU.EX2 R23, R152 ;  /* 0x0000009800177308 */ /* 0x000e620000000800 */
[----:B------:R-:W-:Y:S01]  /*102f0*/  @!P2 FMUL R153, R153, 0.5 ;  /* 0x3f0000009999a820 */ /* 0x000fe20000400000 */
[--C-:B------:R-:W-:Y:S01]  /*10300*/  FFMA R180, R180, UR4, -R0.reuse ;  /* 0x00000004b4b47c23 */ /* 0x100fe20008000800 */
[--C-:B------:R-:W-:Y:S01]  /*10310*/  FFMA R185, R185, UR4, -R0.reuse ;  /* 0x00000004b9b97c23 */ /* 0x100fe20008000800 */
[--C-:B------:R-:W-:Y:S01]  /*10320*/  FFMA R188, R188, UR4, -R0.reuse ;  /* 0x00000004bcbc7c23 */ /* 0x100fe20008000800 */
[--C-:B------:R-:W-:Y:S01]  /*10330*/  FFMA R192, R192, UR4, -R0.reuse ;  /* 0x00000004c0c07c23 */ /* 0x100fe20008000800 */
[--C-:B------:R-:W-:Y:S01]  /*10340*/  FFMA R200, R200, UR4, -R0.reuse ;  /* 0x00000004c8c87c23 */ /* 0x100fe20008000800 */
[--C-:B------:R-:W-:Y:S01]  /*10350*/  FFMA R193, R193, UR4, -R0.reuse ;  /* 0x00000004c1c17c23 */ /* 0x100fe20008000800 */
[----:B------:R-:W1:Y:S01]  /*10360*/  MUFU.EX2 R22, R153 ;  /* 0x0000009900167308 */ /* 0x000e620000000800 */
[----:B------:R-:W-:Y:S01]  /*10370*/  FSETP.GEU.AND P3, PT, R156, -126, PT ;  /* 0xc2fc00009c00780b */ /* 0x000fe20003f6e000 */
[--C-:B------:R-:W-:Y:S01]  /*10380*/  FFMA R196, R196, UR4, -R0.reuse ;  /* 0x00000004c4c47c23 */ /* 0x100fe20008000800 */
[----:B------:R-:W-:Y:S01]  /*10390*/  FSETP.GEU.AND P6, PT, R157, -126, PT ;  /* 0xc2fc00009d00780b */ /* 0x000fe20003fce000 */
[--C-:B------:R-:W-:Y:S01]  /*103a0*/  FFMA R208, R208, UR4, -R0.reuse ;  /* 0x00000004d0d07c23 */ /* 0x100fe20008000800 */
[--C-:B------:R-:W-:Y:S01]  /*103b0*/  FFMA R201, R201, UR4, -R0.reuse ;  /* 0x00000004c9c97c23 */ /* 0x100fe20008000800 */
[--C-:B------:R-:W-:Y:S01]  /*103c0*/  FFMA R209, R209, UR4, -R0.reuse ;  /* 0x00000004d1d17c23 */ /* 0x100fe20008000800 */
[--C-:B------:R-:W-:Y:S01]  /*103d0*/  FFMA R204, R204, UR4, -R0.reuse ;  /* 0x00000004cccc7c23 */ /* 0x100fe20008000800 */
[--C-:B------:R-:W-:Y:S01]  /*103e0*/  FFMA R212, R212, UR4, -R0.reuse ;  /* 0x00000004d4d47c23 */ /* 0x100fe20008000800 */
[----:B-1----:R-:W-:Y:S01]  /*103f0*/  @!P4 FMUL R23, R23, R23 ;  /* 0x000000171717c220 */ /* 0x002fe20000400000 */
[----:B------:R-:W-:Y:S01]  /*10400*/  FSETP.GEU.AND P4, PT, R161, -126, PT ;  /* 0xc2fc0000a100780b */ /* 0x000fe20003f8e000 */
[--C-:B------:R-:W-:Y:S01]  /*10410*/  FFMA R189, R189, UR4, -R0.reuse ;  /* 0x00000004bdbd7c23 */ /* 0x100fe20008000800 */
[----:B------:R-:W-:Y:S01]  /*10420*/  FSETP.GEU.AND P5, PT, R160, -126, PT ;  /* 0xc2fc0000a000780b */ /* 0x000fe20003fae000 */
[--C-:B------:R-:W-:Y:S01]  /*10430*/  FFMA R205, R205, UR4, -R0.reuse ;  /* 0x00000004cdcd7c23 */ /* 0x100fe20008000800 */
[--C-:B------:R-:W-:Y:S01]  /*10440*/  FFMA R197, R197, UR4, -R0.reuse ;  /* 0x00000004c5c57c23 */ /* 0x100fe20008000800 */
[----:B------:R-:W-:Y:S01]  /*10450*/  FFMA R181, R181, UR4, -R0 ;  /* 0x00000004b5b57c23 */ /* 0x000fe20008000800 */
[----:B------:R-:W4:Y:S01]  /*10460*/  LDL.LU R30, [R1+0x70] ;  /* 0x00007000011e7983 */ /* 0x000f220000300800 */
[----:B------:R-:W-:Y:S01]  /*10470*/  @!P2 FMUL R22, R22, R22 ;  /* 0x000000161616a220 */ /* 0x000fe20000400000 */
[----:B------:R-:W-:Y:S01]  /*10480*/  FSETP.GEU.AND P2, PT, R164, -126, PT ;  /* 0xc2fc0000a400780b */ /* 0x000fe20003f4e000 */
[----:B------:R-:W-:Y:S01]  /*10490*/  @!P3 FMUL R156, R156, 0.5 ;  /* 0x3f0000009c9cb820 */ /* 0x000fe20000400000 */
[----:B------:R-:W-:-:S03]  /*104a0*/  @!P6 FMUL R157, R157, 0.5 ;  /* 0x3f0000009d9de820 */ /* 0x000fc60000400000 */
[----:B------:R-:W-:Y:S01]  /*104b0*/  @!P4 FMUL R161, R161, 0.5 ;  /* 0x3f000000a1a1c820 */ /* 0x000fe20000400000 */
[----:B------:R-:W1:Y:S01]  /*104c0*/  MUFU.EX2 R21, R156 ;  /* 0x0000009c00157308 */ /* 0x000e620000000800 */
[----:B------:R-:W-:Y:S01]  /*104d0*/  @!P5 FMUL R160, R160, 0.5 ;  /* 0x3f000000a0a0d820 */ /* 0x000fe20000400000 */
[----:B------:R-:W-:Y:S01]  /*104e0*/  FFMA R0, R213, UR4, -R0 ;  /* 0x00000004d5007c23 */ /* 0x000fe20008000800 */
[----:B------:R1:W-:Y:S05]  /*104f0*/  STL [R1+0x3d0], R31 ;  /* 0x0003d01f01007387 */ /* 0x0003ea0000100800 */
[----:B------:R-:W1:Y:S01]  /*10500*/  MUFU.EX2 R18, R161 ;  /* 0x000000a100127308 */ /* 0x000e620000000800 */
[----:B------:R-:W-:Y:S01]  /*10510*/  @!P2 FMUL R164, R164, 0.5 ;  /* 0x3f000000a4a4a820 */ /* 0x000fe20000400000 */
[----:B-1----:R-:W4:Y:S06]  /*10520*/  LDL.LU R31, [R1+0x74] ;  /* 0x00007400011f7983 */ /* 0x002f2c0000300800 */
[----:B------:R-:W1:Y:S01]  /*10530*/  MUFU.EX2 R19, R157 ;  /* 0x0000009d00137308 */ /* 0x000e620000000800 */
[----:B------:R-:W-:-:S07]  /*10540*/  @!P3 FMUL R21, R21, R21 ;  /* 0x000000151515b220 */ /* 0x000fce0000400000 */
[----:B------:R-:W1:Y:S08]  /*10550*/  MUFU.EX2 R20, R160 ;  /* 0x000000a000147308 */ /* 0x000e700000000800 */
[----:B------:R-:W2:Y:S01]  /*10560*/  MUFU.EX2 R17, R164 ;  /* 0x000000a400117308 */ /* 0x000ea20000000800 */
[----:B------:R-:W-:Y:S01]  /*10570*/  @!P4 FMUL R18, R18, R18 ;  /* 0x000000121212c220 */ /* 0x000fe20000400000 */
[----:B------:R-:W-:Y:S01]  /*10580*/  FSETP.GEU.AND P3, PT, R165, -126, PT ;  /* 0xc2fc0000a500780b */ /* 0x000fe20003f6e000 */
[----:B-1----:R-:W-:Y:S01]  /*10590*/  @!P6 FMUL R19, R19, R19 ;  /* 0x000000131313e220 */ /* 0x002fe20000400000 */
[----:B------:R-:W-:Y:S01]  /*105a0*/  FSETP.GEU.AND P4, PT, R172, -126, PT ;  /* 0xc2fc0000ac00780b */ /* 0x000fe20003f8e000 */
[----:B------:R1:W-:Y:S01]  /*105b0*/  STL [R1+0x3cc], R34 ;  /* 0x0003cc2201007387 */ /* 0x0003e20000100800 */
[----:B------:R-:W-:Y:S01]  /*105c0*/  FSETP.GEU.AND P6, PT, R168, -126, PT ;  /* 0xc2fc0000a800780b */ /* 0x000fe20003fce000 */
[----:B------:R-:W-:Y:S01]  /*105d0*/  @!P5 FMUL R20, R20, R20 ;  /* 0x000000141414d220 */ /* 0x000fe20000400000 */
[----:B------:R-:W-:Y:S01]  /*105e0*/  FSETP.GEU.AND P5, PT, R169, -126, PT ;  /* 0xc2fc0000a900780b */ /* 0x000fe20003fae000 */
[----:B--2---:R-:W-:Y:S01]  /*105f0*/  @!P2 FMUL R17, R17, R17 ;  /* 0x000000111111a220 */ /* 0x004fe20000400000 */
[----:B------:R-:W-:-:S05]  /*10600*/  FSETP.GEU.AND P2, PT, R173, -126, PT ;  /* 0xc2fc0000ad00780b */ /* 0x000fca0003f4e000 */
[----:B------:R-:W-:Y:S02]  /*10610*/  @!P3 FMUL R165, R165, 0.5 ;  /* 0x3f000000a5a5b820 */ /* 0x000fe40000400000 */
[----:B------:R-:W-:Y:S02]  /*10620*/  @!P4 FMUL R172, R172, 0.5 ;  /* 0x3f000000acacc820 */ /* 0x000fe40000400000 */
[----:B------:R-:W-:Y:S01]  /*10630*/  @!P6 FMUL R168, R168, 0.5 ;  /* 0x3f000000a8a8e820 */ /* 0x000fe20000400000 */
[----:B-1----:R-:W2:Y:S01]  /*10640*/  LDL.LU R34, [R1+0x80] ;  /* 0x0000800001227983 */ /* 0x002ea20000300800 */
[----:B------:R-:W1:Y:S01]  /*10650*/  MUFU.EX2 R16, R165 ;  /* 0x000000a500107308 */ /* 0x000e620000000800 */
[----:B------:R-:W-:Y:S02]  /*10660*/  @!P5 FMUL R169, R169, 0.5 ;  /* 0x3f000000a9a9d820 */ /* 0x000fe40000400000 */
[----:B------:R3:W-:Y:S05]  /*10670*/  STL [R1+0x3c8], R35 ;  /* 0x0003c82301007387 */ /* 0x0007ea0000100800 */
[----:B------:R-:W1:Y:S01]  /*10680*/  MUFU.EX2 R13, R172 ;  /* 0x000000ac000d7308 */ /* 0x000e620000000800 */
[----:B------:R-:W-:Y:S01]  /*10690*/  @!P2 FMUL R173, R173, 0.5 ;  /* 0x3f000000adada820 */ /* 0x000fe20000400000 */
[----:B---3--:R-:W3:Y:S06]  /*106a0*/  LDL.LU R35, [R1+0x84] ;  /* 0x0000840001237983 */ /* 0x008eec0000300800 */
[----:B------:R-:W1:Y:S02]  /*106b0*/  MUFU.EX2 R15, R168 ;  /* 0x000000a8000f7308 */ /* 0x000e640000000800 */
[----:B-1----:R-:W-:-:S06]  /*106c0*/  @!P3 FMUL R16, R16, R16 ;  /* 0x000000101010b220 */ /* 0x002fcc0000400000 */
[----:B------:R-:W1:Y:S08]  /*106d0*/  MUFU.EX2 R14, R169 ;  /* 0x000000a9000e7308 */ /* 0x000e700000000800 */
[----:B------:R-:W1:Y:S01]  /*106e0*/  MUFU.EX2 R12, R173 ;  /* 0x000000ad000c7308 */ /* 0x000e620000000800 */
[----:B------:R-:W-:Y:S01]  /*106f0*/  @!P4 FMUL R13, R13, R13 ;  /* 0x0000000d0d0dc220 */ /* 0x000fe20000400000 */
[----:B------:R-:W-:Y:S01]  /*10700*/  FSETP.GEU.AND P3, PT, R176, -126, PT ;  /* 0xc2fc0000b000780b */ /* 0x000fe20003f6e000 */
[----:B------:R-:W-:Y:S01]  /*10710*/  @!P6 FMUL R15, R15, R15 ;  /* 0x0000000f0f0fe220 */ /* 0x000fe20000400000 */
[----:B------:R-:W-:Y:S01]  /*10720*/  FSETP.GEU.AND P4, PT, R184, -126, PT ;  /* 0xc2fc0000b800780b */ /* 0x000fe20003f8e000 */
[----:B------:R1:W-:Y:S01]  /*10730*/  STL [R1+0x3c4], R38 ;  /* 0x0003c42601007387 */ /* 0x0003e20000100800 */
[----:B------:R-:W-:Y:S01]  /*10740*/  FSETP.GEU.AND P6, PT, R177, -126, PT ;  /* 0xc2fc0000b100780b */ /* 0x000fe20003fce000 */
[----:B-1----:R-:W-:Y:S01]  /*10750*/  @!P5 FMUL R14, R14, R14 ;  /* 0x0000000e0e0ed220 */ /* 0x002fe20000400000 */
[----:B------:R-:W-:Y:S01]  /*10760*/  FSETP.GEU.AND P5, PT, R180, -126, PT ;  /* 0xc2fc0000b400780b */ /* 0x000fe20003fae000 */
[----:B------:R-:W-:Y:S01]  /*10770*/  @!P2 FMUL R12, R12, R12 ;  /* 0x0000000c0c0ca220 */ /* 0x000fe20000400000 */
[----:B------:R-:W-:-:S05]  /*10780*/  FSETP.GEU.AND P2, PT, R185, -126, PT ;  /* 0xc2fc0000b900780b */ /* 0x000fca0003f4e000 */
[----:B------:R-:W-:Y:S02]  /*10790*/  @!P3 FMUL R176, R176, 0.5 ;  /* 0x3f000000b0b0b820 */ /* 0x000fe40000400000 */
[----:B------:R-:W-:Y:S02]  /*107a0*/  @!P4 FMUL R184, R184, 0.5 ;  /* 0x3f000000b8b8c820 */ /* 0x000fe40000400000 */
[----:B------:R-:W-:Y:S01]  /*107b0*/  @!P6 FMUL R177, R177, 0.5 ;  /* 0x3f000000b1b1e820 */ /* 0x000fe20000400000 */
[----:B------:R-:W3:Y:S01]  /*107c0*/  LDL.LU R38, [R1+0x90] ;  /* 0x0000900001267983 */ /* 0x000ee20000300800 */
[----:B------:R-:W1:Y:S01]  /*107d0*/  MUFU.EX2 R11, R176 ;  /* 0x000000b0000b7308 */ /* 0x000e620000000800 */
[----:B------:R-:W-:Y:S02]  /*107e0*/  @!P5 FMUL R180, R180, 0.5 ;  /* 0x3f000000b4b4d820 */ /* 0x000fe40000400000 */
[----:B------:R1:W-:Y:S05]  /*107f0*/  STL [R1+0x3c0], R39 ;  /* 0x0003c02701007387 */ /* 0x0003ea0000100800 */
[----:B------:R-:W1:Y:S01]  /*10800*/  MUFU.EX2 R168, R177 ;  /* 0x000000b100a87308 */ /* 0x000e620000000800 */
[----:B------:R-:W-:Y:S01]  /*10810*/  @!P2 FMUL R185, R185, 0.5 ;  /* 0x3f000000b9b9a820 */ /* 0x000fe20000400000 */
[----:B-1----:R-:W3:Y:S06]  /*10820*/  LDL.LU R39, [R1+0x94] ;  /* 0x0000940001277983 */ /* 0x002eec0000300800 */
[----:B------:R-:W1:Y:S01]  /*10830*/  MUFU.EX2 R184, R184 ;  /* 0x000000b800b87308 */ /* 0x000e620000000800 */
[----:B------:R-:W-:-:S07]  /*10840*/  @!P3 FMUL R11, R11, R11 ;  /* 0x0000000b0b0bb220 */ /* 0x000fce0000400000 */
[----:B------:R-:W1:Y:S08]  /*10850*/  MUFU.EX2 R10, R180 ;  /* 0x000000b4000a7308 */ /* 0x000e700000000800 */
[----:B------:R-:W1:Y:S01]  /*10860*/  MUFU.EX2 R164, R185 ;  /* 0x000000b900a47308 */ /* 0x000e620000000800 */
[----:B------:R-:W-:Y:S01]  /*10870*/  FSETP.GEU.AND P3, PT, R188, -126, PT ;  /* 0xc2fc0000bc00780b */ /* 0x000fe20003f6e000 */
[----:B------:R-:W-:Y:S01]  /*10880*/  @!P6 FMUL R168, R168, R168 ;  /* 0x000000a8a8a8e220 */ /* 0x000fe20000400000 */
[----:B-1----:R-:W-:Y:S01]  /*10890*/  @!P4 FMUL R184, R184, R184 ;  /* 0x000000b8b8b8c220 */ /* 0x002fe20000400000 */
[----:B------:R-:W-:Y:S01]  /*108a0*/  FSETP.GEU.AND P6, PT, R192, -126, PT ;  /* 0xc2fc0000c000780b */ /* 0x000fe20003fce000 */
[----:B------:R1:W-:Y:S01]  /*108b0*/  STL [R1+0x3bc], R42 ;  /* 0x0003bc2a01007387 */ /* 0x0003e20000100800 */
[----:B------:R-:W-:Y:S01]  /*108c0*/  FSETP.GEU.AND P4, PT, R200, -126, PT ;  /* 0xc2fc0000c800780b */ /* 0x000fe20003f8e000 */
[----:B------:R-:W-:Y:S01]  /*108d0*/  @!P5 FMUL R10, R10, R10 ;  /* 0x0000000a0a0ad220 */ /* 0x000fe20000400000 */
[----:B------:R-:W-:Y:S01]  /*108e0*/  FSETP.GEU.AND P5, PT, R193, -126, PT ;  /* 0xc2fc0000c100780b */ /* 0x000fe20003fae000 */
[----:B------:R-:W-:Y:S01]  /*108f0*/  @!P2 FMUL R164, R164, R164 ;  /* 0x000000a4a4a4a220 */ /* 0x000fe20000400000 */
[----:B------:R-:W-:-:S04]  /*10900*/  FSETP.GEU.AND P2, PT, R196, -126, PT ;  /* 0xc2fc0000c400780b */ /* 0x000fc80003f4e000 */
[----:B------:R-:W-:-:S03]  /*10910*/  @!P3 FMUL R188, R188, 0.5 ;  /* 0x3f000000bcbcb820 */ /* 0x000fc60000400000 */
[----:B------:R-:W-:Y:S02]  /*10920*/  @!P6 FMUL R192, R192, 0.5 ;  /* 0x3f000000c0c0e820 */ /* 0x000fe40000400000 */
[----:B------:R-:W-:Y:S01]  /*10930*/  @!P4 FMUL R200, R200, 0.5 ;  /* 0x3f000000c8c8c820 */ /* 0x000fe20000400000 */
[----:B------:R-:W-:Y:S01]  /*10940*/  FADD R4, R23, R184 ;  /* 0x000000b817047221 */ /* 0x000fe20000000000 */
[----:B------:R-:W-:Y:S01]  /*10950*/  @!P5 FMUL R193, R193, 0.5 ;  /* 0x3f000000c1c1d820 */ /* 0x000fe20000400000 */
[----:B-1----:R-:W3:Y:S01]  /*10960*/  LDL.LU R42, [R1+0xa0] ;  /* 0x0000a000012a7983 */ /* 0x002ee20000300800 */
[----:B------:R-:W1:Y:S03]  /*10970*/  MUFU.EX2 R188, R188 ;  /* 0x000000bc00bc7308 */ /* 0x000e660000000800 */
[----:B------:R1:W-:Y:S01]  /*10980*/  STL [R1+0x3b8], R43 ;  /* 0x0003b82b01007387 */ /* 0x0003e20000100800 */
[----:B------:R-:W-:-:S04]  /*10990*/  @!P2 FMUL R196, R196, 0.5 ;  /* 0x3f000000c4c4a820 */ /* 0x000fc80000400000 */
[----:B------:R-:W1:Y:S02]  /*109a0*/  MUFU.EX2 R192, R192 ;  /* 0x000000c000c07308 */ /* 0x000e640000000800 */
[----:B-1----:R-:W3:Y:S06]  /*109b0*/  LDL.LU R43, [R1+0xa4] ;  /* 0x0000a400012b7983 */ /* 0x002eec0000300800 */
[----:B------:R-:W1:Y:S08]  /*109c0*/  MUFU.EX2 R200, R200 ;  /* 0x000000c800c87308 */ /* 0x000e700000000800 */
[----:B------:R-:W1:Y:S08]  /*109d0*/  MUFU.EX2 R160, R193 ;  /* 0x000000c100a07308 */ /* 0x000e700000000800 */
[----:B------:R-:W1:Y:S01]  /*109e0*/  MUFU.EX2 R196, R196 ;  /* 0x000000c400c47308 */ /* 0x000e620000000800 */
[----:B------:R-:W-:Y:S01]  /*109f0*/  @!P3 FMUL R188, R188, R188 ;  /* 0x000000bcbcbcb220 */ /* 0x000fe20000400000 */
        /* <DEDUP_REMOVED lines=15> */
[----:B------:R-:W1:Y:S02]  /*10af0*/  MUFU.EX2 R156, R201 ;  /* 0x000000c9009c7308 */ /* 0x000e640000000800 */
[----:B-1----:R-:W3:Y:S01]  /*10b00*/  LDL.LU R46, [R1+0xb0] ;  /* 0x0000b000012e7983 */ /* 0x002ee20000300800 */
[----:B------:R-:W-:-:S05]  /*10b10*/  @!P2 FMUL R212, R212, 0.5 ;  /* 0x3f000000d4d4a820 */ /* 0x000fca0000400000 */
[----:B------:R-:W1:Y:S08]  /*10b20*/  MUFU.EX2 R208, R208 ;  /* 0x000000d000d07308 */ /* 0x000e700000000800 */
[----:B------:R-:W1:Y:S08]  /*10b30*/  MUFU.EX2 R152, R209 ;  /* 0x000000d100987308 */ /* 0x000e700000000800 */
[----:B------:R-:W1:Y:S01]  /*10b40*/  MUFU.EX2 R204, R204 ;  /* 0x000000cc00cc7308 */ /* 0x000e620000000800 */
[----:B------:R-:W-:Y:S01]  /*10b50*/  @!P6 FMUL R156, R156, R156 ;  /* 0x0000009c9c9ce220 */ /* 0x000fe20000400000 */
[----:B------:R-:W-:Y:S01]  /*10b60*/  FADD R6, R4, R2 ;  /* 0x0000000204067221 */ /* 0x000fe20000000000 */
[----:B------:R1:W-:Y:S05]  /*10b70*/  STL [R1+0x3b0], R47 ;  /* 0x0003b02f01007387 */ /* 0x0003ea0000100800 */
[----:B------:R-:W1:Y:S02]  /*10b80*/  MUFU.EX2 R212, R212 ;  /* 0x000000d400d47308 */ /* 0x000e640000000800 */
[----:B-1----:R-:W-:Y:S01]  /*10b90*/  @!P3 FMUL R208, R208, R208 ;  /* 0x000000d0d0d0b220 */ /* 0x002fe20000400000 */
[----:B------:R-:W-:Y:S01]  /*10ba0*/  @!P4 FMUL R152, R152, R152 ;  /* 0x000000989898c220 */ /* 0x000fe20000400000 */
[----:B------:R-:W-:-:S02]  /*10bb0*/  FSETP.GEU.AND P6, PT, R189, -126, PT ;  /* 0xc2fc0000bd00780b */ /* 0x000fc40003fce000 */
[----:B------:R-:W-:Y:S01]  /*10bc0*/  FSETP.GEU.AND P4, PT, R205, -126, PT ;  /* 0xc2fc0000cd00780b */ /* 0x000fe20003f8e000 */
[----:B------:R-:W-:Y:S01]  /*10bd0*/  FADD R4, R20, R192 ;  /* 0x000000c014047221 */ /* 0x000fe20000000000 */
[----:B------:R-:W-:Y:S01]  /*10be0*/  FADD R2, R11, R208 ;  /* 0x000000d00b027221 */ /* 0x000fe20000000000 */
[----:B------:R-:W-:Y:S01]  /*10bf0*/  @!P5 FMUL R204, R204, R204 ;  /* 0x000000ccccccd220 */ /* 0x000fe20000400000 */
[----:B------:R-:W-:Y:S02]  /*10c00*/  FSETP.GEU.AND P5, PT, R197, -126, PT ;  /* 0xc2fc0000c500780b */ /* 0x000fe40003fae000 */
[----:B------:R-:W-:Y:S01]  /*10c10*/  FADD R2, R4, R2 ;  /* 0x0000000204027221 */ /* 0x000fe20000000000 */
[----:B------:R-:W-:Y:S01]  /*10c20*/  FSETP.GEU.AND P3, PT, R181, -126, PT ;  /* 0xc2fc0000b500780b */ /* 0x000fe20003f6e000 */
[----:B------:R-:W3:Y:S01]  /*10c30*/  LDL.LU R47, [R1+0xb4] ;  /* 0x0000b400012f7983 */ /* 0x000ee20000300800 */
[----:B------:R-:W-:Y:S01]  /*10c40*/  @!P2 FMUL R212, R212, R212 ;  /* 0x000000d4d4d4a220 */ /* 0x000fe20000400000 */
[----:B------:R-:W-:Y:S01]  /*10c50*/  FSETP.GEU.AND P2, PT, R0, -126, PT ;  /* 0xc2fc00000000780b */ /* 0x000fe20003f4e000 */
[----:B------:R-:W-:Y:S01]  /*10c60*/  FADD R157, R6, R2 ;  /* 0x00000002069d7221 */ /* 0x000fe20000000000 */
[----:B------:R-:W-:Y:S01]  /*10c70*/  FADD R4, R22, R164 ;  /* 0x000000a416047221 */ /* 0x000fe20000000000 */
[----:B------:R-:W-:Y:S01]  /*10c80*/  FADD R2, R14, R156 ;  /* 0x0000009c0e027221 */ /* 0x000fe20000000000 */
[----:B------:R-:W-:Y:S01]  /*10c90*/  @!P6 FMUL R189, R189, 0.5 ;  /* 0x3f000000bdbde820 */ /* 0x000fe20000400000 */
[----:B------:R-:W-:-:S02]  /*10ca0*/  @!P4 FMUL R205, R205, 0.5 ;  /* 0x3f000000cdcdc820 */ /* 0x000fc40000400000 */
[----:B------:R-:W-:Y:S01]  /*10cb0*/  @!P5 FMUL R197, R197, 0.5 ;  /* 0x3f000000c5c5d820 */ /* 0x000fe20000400000 */
[----:B------:R-:W-:Y:S01]  /*10cc0*/  FADD R6, R4, R2 ;  /* 0x0000000204067221 */ /* 0x000fe20000000000 */
[----:B------:R-:W-:Y:S01]  /*10cd0*/  FADD R4, R18, R160 ;  /* 0x000000a012047221 */ /* 0x000fe20000000000 */
[----:B------:R-:W-:Y:S01]  /*10ce0*/  FADD R2, R168, R152 ;  /* 0x00000098a8027221 */ /* 0x000fe20000000000 */
[----:B------:R-:W1:Y:S01]  /*10cf0*/  MUFU.EX2 R189, R189 ;  /* 0x000000bd00bd7308 */ /* 0x000e620000000800 */
[----:B------:R-:W-:Y:S01]  /*10d00*/  @!P3 FMUL R181, R181, 0.5 ;  /* 0x3f000000b5b5b820 */ /* 0x000fe20000400000 */
[----:B------:R4:W-:Y:S01]  /*10d10*/  STL [R1+0x3ac], R50 ;  /* 0x0003ac3201007387 */ /* 0x0009e20000100800 */
[----:B------:R-:W-:Y:S01]  /*10d20*/  @!P2 FMUL R0, R0, 0.5 ;  /* 0x3f0000000000a820 */ /* 0x000fe20000400000 */
[----:B------:R-:W-:-:S04]  /*10d30*/  FADD R2, R4, R2 ;  /* 0x0000000204027221 */ /* 0x000fc80000000000 */
[----:B------:R-:W1:Y:S01]  /*10d40*/  MUFU.EX2 R205, R205 ;  /* 0x000000cd00cd7308 */ /* 0x000e620000000800 */
[----:B------:R-:W-:Y:S01]  /*10d50*/  FADD R6, R6, R2 ;  /* 0x0000000206067221 */ /* 0x000fe20000000000 */
[----:B------:R-:W-:Y:S01]  /*10d60*/  FADD R4, R21, R188 ;  /* 0x000000bc15047221 */ /* 0x000fe20000000000 */
[----:B------:R-:W-:Y:S01]  /*10d70*/  FADD R2, R13, R204 ;  /* 0x000000cc0d027221 */ /* 0x000fe20000000000 */
[----:B----4-:R-:W4:Y:S04]  /*10d80*/  LDL.LU R50, [R1+0xc0] ;  /* 0x0000c00001327983 */ /* 0x010f280000300800 */
[----:B------:R-:W1:Y:S01]  /*10d90*/  MUFU.EX2 R8, R181 ;  /* 0x000000b500087308 */ /* 0x000e620000000800 */
[----:B------:R-:W-:-:S07]  /*10da0*/  FADD R4, R4, R2 ;  /* 0x0000000204047221 */ /* 0x000fce0000000000 */
[----:B------:R-:W1:Y:S01]  /*10db0*/  MUFU.EX2 R197, R197 ;  /* 0x000000c500c57308 */ /* 0x000e620000000800 */
[----:B------:R-:W-:-:S07]  /*10dc0*/  FADD R2, R17, R196 ;  /* 0x000000c411027221 */ /* 0x000fce0000000000 */
[----:B------:R1:W2:Y:S02]  /*10dd0*/  MUFU.EX2 R9, R0 ;  /* 0x0000000000097308 */ /* 0x0002a40000000800 */
[----:B-1----:R-:W-:Y:S01]  /*10de0*/  @!P6 FMUL R189, R189, R189 ;  /* 0x000000bdbdbde220 */ /* 0x002fe20000400000 */
[----:B------:R-:W-:Y:S01]  /*10df0*/  @!P4 FMUL R205, R205, R205 ;  /* 0x000000cdcdcdc220 */ /* 0x000fe20000400000 */
[----:B------:R1:W-:Y:S01]  /*10e00*/  STL [R1+0x3a8], R51 ;  /* 0x0003a83301007387 */ /* 0x0003e20000100800 */
[----:B------:R-:W-:-:S04]  /*10e10*/  FADD R0, R10, R212 ;  /* 0x000000d40a007221 */ /* 0x000fc80000000000 */
[----:B------:R-:W-:Y:S01]  /*10e20*/  FADD R0, R2, R0 ;  /* 0x0000000002007221 */ /* 0x000fe20000000000 */
[----:B------:R-:W-:Y:S01]  /*10e30*/  FADD R2, R19, R189 ;  /* 0x000000bd13027221 */ /* 0x000fe20000000000 */
[----:B------:R-:W-:Y:S01]  /*10e40*/  @!P3 FMUL R8, R8, R8 ;  /* 0x000000080808b220 */ /* 0x000fe20000400000 */
[----:B------:R-:W-:Y:S01]  /*10e50*/  @!P5 FMUL R197, R197, R197 ;  /* 0x000000c5c5c5d220 */ /* 0x000fe20000400000 */
[----:B------:R-:W-:Y:S01]  /*10e60*/  FADD R153, R4, R0 ;  /* 0x0000000004997221 */ /* 0x000fe20000000000 */
[----:B------:R-:W-:Y:S01]  /*10e70*/  FADD R0, R12, R205 ;  /* 0x000000cd0c007221 */ /* 0x000fe20000000000 */
[----:B--2---:R-:W-:Y:S01]  /*10e80*/  @!P2 FMUL R9, R9, R9 ;  /* 0x000000090909a220 */ /* 0x004fe20000400000 */
[----:B-1----:R-:W2:Y:S02]  /*10e90*/  LDL.LU R51, [R1+0xc4] ;  /* 0x0000c40001337983 */ /* 0x002ea40000300800 */
[----:B------:R-:W-:Y:S01]  /*10ea0*/  FADD R4, R2, R0 ;  /* 0x0000000002047221 */ /* 0x000fe20000000000 */
[----:B------:R-:W-:Y:S01]  /*10eb0*/  FADD R2, R16, R197 ;  /* 0x000000c510027221 */ /* 0x000fe20000000000 */
[----:B------:R-:W-:Y:S01]  /*10ec0*/  FADD R0, R8, R9 ;  /* 0x0000000908007221 */ /* 0x000fe20000000000 */
[----:B------:R1:W-:Y:S03]  /*10ed0*/  STL [R1+0x3a4], R54 ;  /* 0x0003a43601007387 */ /* 0x0003e60000100800 */
[----:B------:R-:W-:Y:S01]  /*10ee0*/  FADD R0, R2, R0 ;  /* 0x0000000002007221 */ /* 0x000fe20000000000 */
[----:B------:R-:W-:-:S04]  /*10ef0*/  FMNMX R2, R154, R5, !PT ;  /* 0x000000059a027209 */ /* 0x000fc80007800000 */
[----:B------:R-:W-:Y:S01]  /*10f00*/  FMNMX R2, R155, R2, !PT ;  /* 0x000000029b027209 */ /* 0x000fe20007800000 */
[----:B-1----:R-:W2:Y:S03]  /*10f10*/  LDL.LU R54, [R1+0xd0] ;  /* 0x0000d00001367983 */ /* 0x002ea60000300800 */
[----:B------:R-:W-:Y:S01]  /*10f20*/  FMNMX R2, R158, R2, !PT ;  /* 0x000000029e027209 */ /* 0x000fe20007800000 */
[----:B------:R1:W-:Y:S03]  /*10f30*/  STL [R1+0x3a0], R55 ;  /* 0x0003a03701007387 */ /* 0x0003e60000100800 */
[----:B------:R-:W-:-:S04]  /*10f40*/  FMNMX R2, R159, R2, !PT ;  /* 0x000000029f027209 */ /* 0x000fc80007800000 */
[----:B------:R-:W-:-:S04]  /*10f50*/  FMNMX R2, R162, R2, !PT ;  /* 0x00000002a2027209 */ /* 0x000fc80007800000 */
[----:B------:R-:W-:Y:S01]  /*10f60*/  FMNMX R2, R163, R2, !PT ;  /* 0x00000002a3027209 */ /* 0x000fe20007800000 */
[----:B-1----:R-:W2:Y:S03]  /*10f70*/  LDL.LU R55, [R1+0xd4] ;  /* 0x0000d40001377983 */ /* 0x002ea60000300800 */
[----:B------:R-:W-:Y:S01]  /*10f80*/  FMNMX R2, R166, R2, !PT ;  /* 0x00000002a6027209 */ /* 0x000fe20007800000 */
[----:B------:R1:W-:Y:S03]  /*10f90*/  STL [R1+0x39c], R58 ;  /* 0x00039c3a01007387 */ /* 0x0003e60000100800 */
        /* <DEDUP_REMOVED lines=11> */
[----:B------:R-:W-:Y:S01]  /*11050*/  FMNMX R2, R182, R2, !PT ;  /* 0x00000002b6027209 */ /* 0x000fe20007800000 */
[----:B-1----:R-:W2:Y:S03]  /*11060*/  LDL.LU R62, [R1+0xf0] ;  /* 0x0000f000013e7983 */ /* 0x002ea60000300800 */
[----:B------:R-:W-:Y:S01]  /*11070*/  FMNMX R2, R183, R2, !PT ;  /* 0x00000002b7027209 */ /* 0x000fe20007800000 */
[----:B------:R1:W-:Y:S03]  /*11080*/  STL [R1+0x390], R63 ;  /* 0x0003903f01007387 */ /* 0x0003e60000100800 */
[----:B------:R-:W-:Y:S01]  /*11090*/  FMNMX R2, R186, R2, !PT ;  /* 0x00000002ba027209 */ /* 0x000fe20007800000 */
[----:B-1----:R-:W2:Y:S04]  /*110a0*/  LDL.LU R63, [R1+0xf4] ;  /* 0x0000f400013f7983 */ /* 0x002ea80000300800 */
[----:B------:R1:W-:Y:S01]  /*110b0*/  STL [R1+0x38c], R66 ;  /* 0x00038c4201007387 */ /* 0x0003e20000100800 */
[----:B------:R-:W-:-:S03]  /*110c0*/  FMNMX R2, R187, R2, !PT ;  /* 0x00000002bb027209 */ /* 0x000fc60007800000 */
[----:B-1----:R-:W2:Y:S04]  /*110d0*/  LDL.LU R66, [R1+0x100] ;  /* 0x0001000001427983 */ /* 0x002ea80000300800 */
[----:B------:R1:W-:Y:S04]  /*110e0*/  STL [R1+0x388], R67 ;  /* 0x0003884301007387 */ /* 0x0003e80000100800 */
        /* <DEDUP_REMOVED lines=72> */
[----:B------:R-:W-:-:S03]  /*11570*/  FADD R0, R4, R0 ;  /* 0x0000000004007221 */ /* 0x000fc60000000000 */
[----:B-1----:R-:W2:Y:S04]  /*11580*/  LDL.LU R126, [R1+0x68] ;  /* 0x00006800017e7983 */ /* 0x002ea80000300800 */
[----:B------:R1:W-:Y:S04]  /*11590*/  STL [R1+0x310], R127 ;  /* 0x0003107f01007387 */ /* 0x0003e80000100800 */
[----:B-1----:R-:W2:Y:S04]  /*115a0*/  LDL.LU R127, [R1+0x6c] ;  /* 0x00006c00017f7983 */ /* 0x002ea80000300800 */
[----:B------:R1:W-:Y:S04]  /*115b0*/  STL [R1+0x30c], R130 ;  /* 0x00030c8201007387 */ /* 0x0003e80000100800 */
[----:B------:R-:W3:Y:S04]  /*115c0*/  SHFL.BFLY PT, R4, R2, 0x1, 0x1f ;  /* 0x0c201f0002047f89 */ /* 0x000ee800000e0000 */
[----:B-1----:R-:W2:Y:S04]  /*115d0*/  LDL.LU R130, [R1+0x78] ;  /* 0x0000780001827983 */ /* 0x002ea80000300800 */
[----:B------:R1:W-:Y:S04]  /*115e0*/  STL [R1+0x308], R131 ;  /* 0x0003088301007387 */ /* 0x0003e80000100800 */
[----:B-1----:R-:W2:Y:S04]  /*115f0*/  LDL.LU R131, [R1+0x7c] ;  /* 0x00007c0001837983 */ /* 0x002ea80000300800 */
[----:B------:R1:W-:Y:S01]  /*11600*/  STL [R1+0x304], R134 ;  /* 0x0003048601007387 */ /* 0x0003e20000100800 */
[----:B------:R-:W-:-:S03]  /*11610*/  FADD R7, R6, R0 ;  /* 0x0000000006077221 */ /* 0x000fc60000000000 */
[----:B-1----:R-:W2:Y:S04]  /*11620*/  LDL.LU R134, [R1+0x88] ;  /* 0x0000880001867983 */ /* 0x002ea80000300800 */
[----:B------:R1:W-:Y:S01]  /*11630*/  STL [R1+0x300], R135 ;  /* 0x0003008701007387 */ /* 0x0003e20000100800 */
[----:B------:R-:W-:-:S03]  /*11640*/  FMUL R0, R219, UR4 ;  /* 0x00000004db007c20 */ /* 0x000fc60008400000 */
[----:B-1----:R-:W2:Y:S04]  /*11650*/  LDL.LU R135, [R1+0x8c] ;  /* 0x00008c0001877983 */ /* 0x002ea80000300800 */
[----:B------:R1:W-:Y:S04]  /*11660*/  STL [R1+0x2fc], R138 ;  /* 0x0002fc8a01007387 */ /* 0x0003e80000100800 */
[----:B-1----:R-:W2:Y:S04]  /*11670*/  LDL.LU R138, [R1+0x98] ;  /* 0x00009800018a7983 */ /* 0x002ea80000300800 */
[----:B------:R1:W-:Y:S01]  /*11680*/  STL [R1+0x2f8], R139 ;  /* 0x0002f88b01007387 */ /* 0x0003e20000100800 */
[----:B------:R-:W-:-:S03]  /*11690*/  FSETP.GEU.AND P2, PT, R0, -126, PT ;  /* 0xc2fc00000000780b */ /* 0x000fc60003f4e000 */
[----:B-1----:R-:W2:Y:S04]  /*116a0*/  LDL.LU R139, [R1+0x9c] ;  /* 0x00009c00018b7983 */ /* 0x002ea80000300800 */
[----:B------:R1:W-:Y:S04]  /*116b0*/  STL [R1+0x2f4], R142 ;  /* 0x0002f48e01007387 */ /* 0x0003e80000100800 */
[----:B-1----:R-:W2:Y:S04]  /*116c0*/  LDL.LU R142, [R1+0xa8] ;  /* 0x0000a800018e7983 */ /* 0x002ea80000300800 */
[----:B------:R1:W-:Y:S04]  /*116d0*/  STL [R1+0x2f0], R143 ;  /* 0x0002f08f01007387 */ /* 0x0003e80000100800 */
[----:B-1----:R-:W2:Y:S04]  /*116e0*/  LDL.LU R143, [R1+0xac] ;  /* 0x0000ac00018f7983 */ /* 0x002ea80000300800 */
[----:B------:R1:W-:Y:S04]  /*116f0*/  STL [R1+0x2ec], R146 ;  /* 0x0002ec9201007387 */ /* 0x0003e80000100800 */
[----:B-1----:R-:W2:Y:S04]  /*11700*/  LDL.LU R146, [R1+0xb8] ;  /* 0x0000b80001927983 */ /* 0x002ea80000300800 */
[----:B------:R1:W-:Y:S04]  /*11710*/  STL [R1+0x2e8], R147 ;  /* 0x0002e89301007387 */ /* 0x0003e80000100800 */
[----:B-1----:R-:W2:Y:S04]  /*11720*/  LDL.LU R147, [R1+0xbc] ;  /* 0x0000bc0001937983 */ /* 0x002ea80000300800 */
[----:B------:R1:W-:Y:S01]  /*11730*/  STL [R1+0x2e4], R150 ;  /* 0x0002e49601007387 */ /* 0x0003e20000100800 */
[----:B---3--:R-:W-:-:S03]  /*11740*/  FMNMX R2, R2, R4, !PT ;  /* 0x0000000402027209 */ /* 0x008fc60007800000 */
[----:B-1----:R-:W3:Y:S04]  /*11750*/  LDL.LU R150, [R1+0xc8] ;  /* 0x0000c80001967983 */ /* 0x002ee80000300800 */
[----:B------:R1:W-:Y:S01]  /*11760*/  STL [R1+0x2e0], R151 ;  /* 0x0002e09701007387 */ /* 0x0003e20000100800 */
[----:B------:R-:W-:-:S03]  /*11770*/  @!P2 FMUL R0, R0, 0.5 ;  /* 0x3f0000000000a820 */ /* 0x000fc60000400000 */
[----:B-1----:R-:W3:Y:S04]  /*11780*/  LDL.LU R151, [R1+0xcc] ;  /* 0x0000cc0001977983 */ /* 0x002ee80000300800 */
[----:B------:R1:W-:Y:S04]  /*11790*/  STL [R1+0x2dc], R217 ;  /* 0x0002dcd901007387 */ /* 0x0003e80000100800 */
[----:B-1----:R-:W3:Y:S04]  /*117a0*/  LDL.LU R217, [R1+0xd8] ;  /* 0x0000d80001d97983 */ /* 0x002ee80000300800 */
[----:B------:R1:W-:Y:S04]  /*117b0*/  STL [R1+0x2d8], R3 ;  /* 0x0002d80301007387 */ /* 0x0003e80000100800 */
[----:B-1----:R-:W3:Y:S04]  /*117c0*/  LDL.LU R3, [R1+0xdc] ;  /* 0x0000dc0001037983 */ /* 0x002ee80000300800 */
[----:B------:R-:W3:Y:S04]  /*117d0*/  LDL.LU R233, [R1+0x198] ;  /* 0x0001980001e97983 */ /* 0x000ee80000300800 */
[----:B------:R-:W3:Y:S04]  /*117e0*/  LDL.LU R232, [R1+0x19c] ;  /* 0x00019c0001e87983 */ /* 0x000ee80000300800 */
[----:B------:R-:W3:Y:S04]  /*117f0*/  LDL.LU R231, [R1+0x1a8] ;  /* 0x0001a80001e77983 */ /* 0x000ee80000300800 */
[----:B------:R-:W3:Y:S04]  /*11800*/  LDL.LU R230, [R1+0x1ac] ;  /* 0x0001ac0001e67983 */ /* 0x000ee80000300800 */
[----:B------:R-:W3:Y:S04]  /*11810*/  LDL.LU R229, [R1+0x1b8] ;  /* 0x0001b80001e57983 */ /* 0x000ee80000300800 */
[----:B------:R-:W3:Y:S04]  /*11820*/  LDL.LU R228, [R1+0x1bc] ;  /* 0x0001bc0001e47983 */ /* 0x000ee80000300800 */
[----:B------:R-:W3:Y:S01]  /*11830*/  LDL.LU R227, [R1+0x1c8] ;  /* 0x0001c80001e37983 */ /* 0x000ee20000300800 */
[----:B------:R-:W1:Y:S03]  /*11840*/  MUFU.EX2 R0, R0 ;  /* 0x0000000000007308 */ /* 0x000e660000000800 */
[----:B------:R-:W3:Y:S04]  /*11850*/  LDL.LU R226, [R1+0x1cc] ;  /* 0x0001cc0001e27983 */ /* 0x000ee80000300800 */
[----:B------:R-:W4:Y:S04]  /*11860*/  SHFL.BFLY PT, R4, R2, 0x2, 0x1f ;  /* 0x0c401f0002047f89 */ /* 0x000f2800000e0000 */
[----:B------:R-:W3:Y:S04]  /*11870*/  LDL.LU R225, [R1+0x1d8] ;  /* 0x0001d80001e17983 */ /* 0x000ee80000300800 */
        /* <DEDUP_REMOVED lines=13> */
[----:B------:R-:W3:Y:S01]  /*11950*/  LDL.LU R185, [R1+0x18c] ;  /* 0x00018c0001b97983 */ /* 0x000ee20000300800 */
[----:B------:R-:W-:-:S03]  /*11960*/  FADD R6, R157, R153 ;  /* 0x000000999d067221 */ /* 0x000fc60000000000 */
[----:B------:R-:W3:Y:S01]  /*11970*/  LDL.LU R193, [R1+0x188] ;  /* 0x0001880001c17983 */ /* 0x000ee20000300800 */
[----:B-1----:R-:W-:-:S03]  /*11980*/  @!P2 FMUL R0, R0, R0 ;  /* 0x000000000000a220 */ /* 0x002fc60000400000 */
[----:B------:R-:W3:Y:S04]  /*11990*/  LDL.LU R201, [R1+0x17c] ;  /* 0x00017c0001c97983 */ /* 0x000ee80000300800 */
[----:B------:R-:W3:Y:S04]  /*119a0*/  LDL.LU R209, [R1+0x178] ;  /* 0x0001780001d17983 */ /* 0x000ee80000300800 */
[----:B------:R-:W3:Y:S01]  /*119b0*/  LDL.LU R213, [R1+0x16c] ;  /* 0x00016c0001d57983 */ /* 0x000ee20000300800 */
[----:B------:R-:W-:-:S03]  /*119c0*/  FADD R6, R6, R7 ;  /* 0x0000000706067221 */ /* 0x000fc60000000000 */
[----:B------:R-:W3:Y:S01]  /*119d0*/  LDL.LU R181, [R1+0x1b0] ;  /* 0x0001b00001b57983 */ /* 0x000ee20000300800 */
[----:B----4-:R-:W-:-:S03]  /*119e0*/  FMNMX R4, R2, R4, !PT ;  /* 0x0000000402047209 */ /* 0x010fc60007800000 */
[----:B------:R-:W4:Y:S01]  /*119f0*/  LDL.LU R219, [R1+0x168] ;  /* 0x0001680001db7983 */ /* 0x000f220000300800 */
[----:B------:R-:W-:-:S03]  /*11a00*/  FMUL R133, R133, R0 ;  /* 0x0000000085857220 */ /* 0x000fc60000400000 */
[----:B------:R-:W3:Y:S01]  /*11a10*/  LDL.LU R157, [R1+0x1a0] ;  /* 0x0001a000019d7983 */ /* 0x000ee20000300800 */
[----:B------:R-:W-:-:S03]  /*11a20*/  FMUL R136, R136, R0 ;  /* 0x0000000088887220 */ /* 0x000fc60000400000 */
[----:B------:R-:W4:Y:S04]  /*11a30*/  LDL.LU R153, [R1+0x1a4] ;  /* 0x0001a40001997983 */ /* 0x000f280000300800 */
[----:B------:R-:W3:Y:S01]  /*11a40*/  LDL.LU R7, [R1+0x194] ;  /* 0x0001940001077983 */ /* 0x000ee20000300800 */
[----:B------:R-:W-:-:S03]  /*11a50*/  FMUL R137, R137, R0 ;  /* 0x0000000089897220 */ /* 0x000fc60000400000 */
[----:B------:R-:W4:Y:S01]  /*11a60*/  LDL.LU R2, [R1+0x190] ;  /* 0x0001900001027983 */ /* 0x000f220000300800 */
[----:B------:R-:W-:-:S03]  /*11a70*/  FMUL R140, R140, R0 ;  /* 0x000000008c8c7220 */ /* 0x000fc60000400000 */
[----:B------:R1:W-:Y:S01]  /*11a80*/  STL [R1], R133 ;  /* 0x0000008501007387 */ /* 0x0003e20000100800 */
[-C--:B------:R-:W-:Y:S01]  /*11a90*/  FMUL R141, R141, R0.reuse ;  /* 0x000000008d8d7220 */ /* 0x080fe20000400000 */
[-C--:B------:R-:W-:Y:S01]  /*11aa0*/  FMUL R144, R144, R0.reuse ;  /* 0x0000000090907220 */ /* 0x080fe20000400000 */
[-C--:B------:R-:W-:Y:S01]  /*11ab0*/  FMUL R145, R145, R0.reuse ;  /* 0x0000000091917220 */ /* 0x080fe20000400000 */
[----:B-1----:R-:W3:Y:S04]  /*11ac0*/  LDL.LU R133, [R1+0x40c] ;  /* 0x00040c0001857983 */ /* 0x002ee80000300800 */
[----:B------:R1:W-:Y:S01]  /*11ad0*/  STL [R1+0x4], R136 ;  /* 0x0000048801007387 */ /* 0x0003e20000100800 */
[-C--:B------:R-:W-:Y:S01]  /*11ae0*/  FMUL R148, R148, R0.reuse ;  /* 0x0000000094947220 */ /* 0x080fe20000400000 */
[----:B------:R-:W-:-:S02]  /*11af0*/  FMUL R149, R149, R0 ;  /* 0x0000000095957220 */ /* 0x000fc40000400000 */
[----:B-1----:R-:W3:Y:S04]  /*11b00*/  LDL.LU R136, [R1+0x408] ;  /* 0x0004080001887983 */ /* 0x002ee80000300800 */
[----:B------:R1:W-:Y:S01]  /*11b10*/  STL [R1+0x10], R137 ;  /* 0x0000108901007387 */ /* 0x0003e20000100800 */
[----:B------:R-:W-:-:S03]  /*11b20*/  FMUL R235, R235, R0 ;  /* 0x00000000ebeb7220 */ /* 0x000fc60000400000 */
[----:B-1----:R-:W3:Y:S04]  /*11b30*/  LDL.LU R137, [R1+0x404] ;  /* 0x0004040001897983 */ /* 0x002ee80000300800 */
[----:B------:R1:W-:Y:S04]  /*11b40*/  STL [R1+0x14], R140 ;  /* 0x0000148c01007387 */ /* 0x0003e80000100800 */
        /* <DEDUP_REMOVED lines=12> */
[----:B-1----:R-:W3:Y:S01]  /*11c10*/  LDL.LU R235, [R1+0x3e8] ;  /* 0x0003e80001eb7983 */ /* 0x002ee20000300800 */
[-C--:B------:R-:W-:Y:S01]  /*11c20*/  FMUL R234, R234, R0.reuse ;  /* 0x00000000eaea7220 */ /* 0x080fe20000400000 */
[-C--:B------:R-:W-:Y:S01]  /*11c30*/  FMUL R218, R218, R0.reuse ;  /* 0x00000000dada7220 */ /* 0x080fe20000400000 */
[-C--:B------:R-:W-:Y:S01]  /*11c40*/  FMUL R26, R26, R0.reuse ;  /* 0x000000001a1a7220 */ /* 0x080fe20000400000 */
[----:B------:R-:W-:-:S02]  /*11c50*/  FMUL R27, R27, R0 ;  /* 0x000000001b1b7220 */ /* 0x000fc40000400000 */
[----:B------:R1:W-:Y:S01]  /*11c60*/  STL [R1+0x50], R234 ;  /* 0x000050ea01007387 */ /* 0x0003e20000100800 */
        /* <DEDUP_REMOVED lines=27> */
[----:B--2---:R-:W-:-:S03]  /*11e20*/  FMUL R51, R51, R0 ;  /* 0x0000000033337220 */ /* 0x004fc60000400000 */
[----:B-1----:R-:W2:Y:S04]  /*11e30*/  LDL.LU R38, [R1+0x3c4] ;  /* 0x0003c40001267983 */ /* 0x002ea80000300800 */
[----:B------:R1:W-:Y:S01]  /*11e40*/  STL [R1+0x94], R39 ;  /* 0x0000942701007387 */ /* 0x0003e20000100800 */
[----:B------:R-:W-:-:S03]  /*11e50*/  FMUL R54, R54, R0 ;  /* 0x0000000036367220 */ /* 0x000fc60000400000 */
        /* <DEDUP_REMOVED lines=71> */
[----:B----4-:R-:W-:-:S03]  /*122d0*/  FMUL R2, R2, R0 ;  /* 0x0000000002027220 */ /* 0x010fc60000400000 */
[----:B-1----:R-:W4:Y:S04]  /*122e0*/  LDL.LU R87, [R1+0x360] ;  /* 0x0003600001577983 */ /* 0x002f280000300800 */
[----:B------:R1:W-:Y:S01]  /*122f0*/  STL [R1+0x160], R90 ;  /* 0x0001605a01007387 */ /* 0x0003e20000100800 */
[-C--:B---3--:R-:W-:Y:S01]  /*12300*/  FMUL R7, R7, R0.reuse ;  /* 0x0000000007077220 */ /* 0x088fe20000400000 */
[-C--:B------:R-:W-:Y:S02]  /*12310*/  FMUL R157, R157, R0.reuse ;  /* 0x000000009d9d7220 */ /* 0x080fe40000400000 */
[----:B-1----:R-:W3:Y:S04]  /*12320*/  LDL.LU R90, [R1+0x35c] ;  /* 0x00035c00015a7983 */ /* 0x002ee80000300800 */
[----:B------:R1:W-:Y:S01]  /*12330*/  STL [R1+0x164], R91 ;  /* 0x0001645b01007387 */ /* 0x0003e20000100800 */
[-C--:B------:R-:W-:Y:S01]  /*12340*/  FMUL R153, R153, R0.reuse ;  /* 0x0000000099997220 */ /* 0x080fe20000400000 */
[----:B------:R-:W-:-:S02]  /*12350*/  FMUL R181, R181, R0 ;  /* 0x00000000b5b57220 */ /* 0x000fc40000400000 */
[----:B-1----:R-:W3:Y:S04]  /*12360*/  LDL.LU R91, [R1+0x358] ;  /* 0x00035800015b7983 */ /* 0x002ee80000300800 */
[----:B------:R1:W-:Y:S01]  /*12370*/  STL [R1+0x170], R94 ;  /* 0x0001705e01007387 */ /* 0x0003e20000100800 */
[-C--:B------:R-:W-:Y:S01]  /*12380*/  FMUL R180, R180, R0.reuse ;  /* 0x00000000b4b47220 */ /* 0x080fe20000400000 */
        /* <DEDUP_REMOVED lines=13> */
[----:B-1----:R-:W3:Y:S01]  /*12460*/  LDL.LU R99, [R1+0x348] ;  /* 0x0003480001637983 */ /* 0x002ee20000300800 */
[----:B------:R-:W-:-:S03]  /*12470*/  FMUL R161, R161, R0 ;  /* 0x00000000a1a17220 */ /* 0x000fc60000400000 */
[----:B------:R1:W-:Y:S04]  /*12480*/  STL [R1+0x190], R2 ;  /* 0x0001900201007387 */ /* 0x0003e80000100800 */
[----:B------:R-:W-:Y:S04]  /*12490*/  STL [R1+0x194], R7 ;  /* 0x0001940701007387 */ /* 0x000fe80000100800 */
[----:B------:R-:W-:Y:S04]  /*124a0*/  STL [R1+0x1a0], R157 ;  /* 0x0001a09d01007387 */ /* 0x000fe80000100800 */
[----:B------:R-:W-:Y:S04]  /*124b0*/  STL [R1+0x1a4], R153 ;  /* 0x0001a49901007387 */ /* 0x000fe80000100800 */
[----:B------:R-:W-:Y:S04]  /*124c0*/  STL [R1+0x1b0], R181 ;  /* 0x0001b0b501007387 */ /* 0x000fe80000100800 */
[----:B------:R-:W-:Y:S04]  /*124d0*/  STL [R1+0x1b4], R180 ;  /* 0x0001b4b401007387 */ /* 0x000fe80000100800 */
[----:B------:R-:W-:Y:S01]  /*124e0*/  STL [R1+0x1c0], R177 ;  /* 0x0001c0b101007387 */ /* 0x000fe20000100800 */
[----:B------:R-:W-:-:S03]  /*124f0*/  FSETP.NEU.AND P2, PT, R4, -INF , PT ;  /* 0xff8000000400780b */ /* 0x000fc60003f4d000 */
[----:B------:R-:W-:Y:S04]  /*12500*/  STL [R1+0x1c4], R176 ;  /* 0x0001c4b001007387 */ /* 0x000fe80000100800 */
[----:B------:R-:W-:Y:S04]  /*12510*/  STL [R1+0x1d0], R173 ;  /* 0x0001d0ad01007387 */ /* 0x000fe80000100800 */
[----:B------:R-:W-:Y:S04]  /*12520*/  STL [R1+0x1d4], R172 ;  /* 0x0001d4ac01007387 */ /* 0x000fe80000100800 */
[----:B------:R-:W-:Y:S01]  /*12530*/  STL [R1+0x1e0], R169 ;  /* 0x0001e0a901007387 */ /* 0x000fe20000100800 */
[----:B-1----:R-:W-:-:S03]  /*12540*/  FSEL R2, R4, RZ, P2 ;  /* 0x000000ff04027208 */ /* 0x002fc60001000000 */
[----:B------:R1:W-:Y:S04]  /*12550*/  STL [R1+0x1f4], R102 ;  /* 0x0001f46601007387 */ /* 0x0003e80000100800 */
[----:B------:R2:W-:Y:S01]  /*12560*/  STL [R1+0x1e4], R165 ;  /* 0x0001e4a501007387 */ /* 0x0005e20000100800 */
[----:B------:R-:W-:-:S03]  /*12570*/  FMUL R24, R24, R0 ;  /* 0x0000000018187220 */ /* 0x000fc60000400000 */
[----:B-1----:R-:W4:Y:S01]  /*12580*/  LDL.LU R102, [R1+0x8] ;  /* 0x0000080001667983 */ /* 0x002f220000300800 */
[-C--:B------:R-:W-:Y:S01]  /*12590*/  FMUL R25, R25, R0.reuse ;  /* 0x0000000019197220 */ /* 0x080fe20000400000 */
        /* <DEDUP_REMOVED lines=61> */
[----:B------:R-:W-:Y:S01]  /*12970*/  FMUL R149, R149, R0 ;  /* 0x0000000095957220 */ /* 0x000fe20000400000 */
[----:B------:R-:W-:Y:S01]  /*12980*/  FFMA R235, R0, R235, R6 ;  /* 0x000000eb00eb7223 */ /* 0x000fe20000000006 */
[C---:B------:R-:W-:Y:S01]  /*12990*/  FMUL R0, R2.reuse, UR4 ;  /* 0x0000000402007c20 */ /* 0x040fe20008400000 */
[----:B------:R-:W-:Y:S01]  /*129a0*/  FADD R172, -R2, R5 ;  /* 0x0000000502ac7221 */ /* 0x000fe20000000100 */
[----:B------:R1:W-:Y:S02]  /*129b0*/  STL [R1+0x1f0], R161 ;  /* 0x0001f0a101007387 */ /* 0x0003e40000100800 */
[--C-:B------:R-:W-:Y:S01]  /*129c0*/  FFMA R158, R158, UR4, -R0.reuse ;  /* 0x000000049e9e7c23 */ /* 0x100fe20008000800 */
[--C-:B------:R-:W-:Y:S01]  /*129d0*/  FFMA R154, R154, UR4, -R0.reuse ;  /* 0x000000049a9a7c23 */ /* 0x100fe20008000800 */
[--C-:B------:R-:W-:Y:S01]  /*129e0*/  FFMA R159, R159, UR4, -R0.reuse ;  /* 0x000000049f9f7c23 */ /* 0x100fe20008000800 */
[--C-:B------:R-:W-:Y:S01]  /*129f0*/  FFMA R155, R155, UR4, -R0.reuse ;  /* 0x000000049b9b7c23 */ /* 0x100fe20008000800 */
[--C-:B------:R-:W-:Y:S01]  /*12a00*/  FFMA R162, R162, UR4, -R0.reuse ;  /* 0x00000004a2a27c23 */ /* 0x100fe20008000800 */
[----:B------:R-:W-:Y:S01]  /*12a10*/  FSETP.GEU.AND P5, PT, R158, -126, PT ;  /* 0xc2fc00009e00780b */ /* 0x000fe20003fae000 */
        /* <DEDUP_REMOVED lines=9> */
[--C-:B------:R-:W-:Y:S01]  /*12ab0*/  FFMA R174, R174, UR4, -R0.reuse ;  /* 0x00000004aeae7c23 */ /* 0x100fe20008000800 */
[--C-:B------:R-:W-:Y:S01]  /*12ac0*/  FFMA R179, R179, UR4, -R0.reuse ;  /* 0x00000004b3b37c23 */ /* 0x100fe20008000800 */
[--C-:B------:R-:W-:Y:S01]  /*12ad0*/  FFMA R182, R182, UR4, -R0.reuse ;  /* 0x00000004b6b67c23 */ /* 0x100fe20008000800 */
[----:B------:R-:W-:Y:S01]  /*12ae0*/  @!P5 FMUL R158, R158, 0.5 ;  /* 0x3f0000009e9ed820 */ /* 0x000fe20000400000 */
[--C-:B------:R-:W-:Y:S01]  /*12af0*/  FFMA R178, R178, UR4, -R0.reuse ;  /* 0x00000004b2b27c23 */ /* 0x100fe20008000800 */
[----:B------:R-:W-:Y:S01]  /*12b00*/  @!P3 FMUL R154, R154, 0.5 ;  /* 0x3f0000009a9ab820 */ /* 0x000fe20000400000 */
[--C-:B------:R-:W-:Y:S01]  /*12b10*/  FFMA R186, R186, UR4, -R0.reuse ;  /* 0x00000004baba7c23 */ /* 0x100fe20008000800 */
[----:B------:R-:W-:Y:S01]  /*12b20*/  @!P6 FMUL R159, R159, 0.5 ;  /* 0x3f0000009f9fe820 */ /* 0x000fe20000400000 */
[--C-:B------:R-:W-:Y:S01]  /*12b30*/  FFMA R191, R191, UR4, -R0.reuse ;  /* 0x00000004bfbf7c23 */ /* 0x100fe20008000800 */
[----:B------:R-:W1:Y:S01]  /*12b40*/  MUFU.EX2 R158, R158 ;  /* 0x0000009e009e7308 */ /* 0x000e620000000800 */
[----:B------:R-:W-:Y:S01]  /*12b50*/  @!P4 FMUL R155, R155, 0.5 ;  /* 0x3f0000009b9bc820 */ /* 0x000fe20000400000 */
[----:B------:R-:W-:Y:S01]  /*12b60*/  @!P2 FMUL R162, R162, 0.5 ;  /* 0x3f000000a2a2a820 */ /* 0x000fe20000400000 */
[--C-:B------:R-:W-:Y:S01]  /*12b70*/  FFMA R187, R187, UR4, -R0.reuse ;  /* 0x00000004bbbb7c23 */ /* 0x100fe20008000800 */
[--C-:B------:R-:W-:Y:S01]  /*12b80*/  FFMA R194, R194, UR4, -R0.reuse ;  /* 0x00000004c2c27c23 */ /* 0x100fe20008000800 */
[----:B------:R-:W-:-:S03]  /*12b90*/  FFMA R190, R190, UR4, -R0 ;  /* 0x00000004bebe7c23 */ /* 0x000fc60008000800 */
[----:B------:R-:W1:Y:S08]  /*12ba0*/  MUFU.EX2 R154, R154 ;  /* 0x0000009a009a7308 */ /* 0x000e700000000800 */
[----:B------:R-:W1:Y:S02]  /*12bb0*/  MUFU.EX2 R7, R159 ;  /* 0x0000009f00077308 */ /* 0x000e640000000800 */
[----:B-1----:R-:W-:Y:S01]  /*12bc0*/  @!P5 FMUL R158, R158, R158 ;  /* 0x0000009e9e9ed220 */ /* 0x002fe20000400000 */
[----:B------:R-:W-:-:S05]  /*12bd0*/  FSETP.GEU.AND P5, PT, R170, -126, PT ;  /* 0xc2fc0000aa00780b */ /* 0x000fca0003fae000 */
[----:B------:R-:W1:Y:S01]  /*12be0*/  MUFU.EX2 R181, R155 ;  /* 0x0000009b00b57308 */ /* 0x000e620000000800 */
[----:B------:R-:W-:Y:S01]  /*12bf0*/  @!P3 FMUL R154, R154, R154 ;  /* 0x0000009a9a9ab220 */ /* 0x000fe20000400000 */
[----:B------:R-:W-:-:S06]  /*12c00*/  FSETP.GEU.AND P3, PT, R163, -126, PT ;  /* 0xc2fc0000a300780b */ /* 0x000fcc0003f6e000 */
[----:B------:R-:W-:Y:S01]  /*12c10*/  @!P5 FMUL R170, R170, 0.5 ;  /* 0x3f000000aaaad820 */ /* 0x000fe20000400000 */
[----:B------:R-:W2:Y:S01]  /*12c20*/  MUFU.EX2 R162, R162 ;  /* 0x000000a200a27308 */ /* 0x000ea20000000800 */
[----:B------:R-:W-:Y:S01]  /*12c30*/  @!P6 FMUL R7, R7, R7 ;  /* 0x000000070707e220 */ /* 0x000fe20000400000 */
[----:B------:R-:W-:-:S04]  /*12c40*/  FSETP.GEU.AND P6, PT, R171, -126, PT ;  /* 0xc2fc0000ab00780b */ /* 0x000fc80003fce000 */
[----:B------:R-:W-:Y:S02]  /*12c50*/  @!P3 FMUL R163, R163, 0.5 ;  /* 0x3f000000a3a3b820 */ /* 0x000fe40000400000 */
[----:B------:R-:W2:Y:S01]  /*12c60*/  MUFU.EX2 R170, R170 ;  /* 0x000000aa00aa7308 */ /* 0x000ea20000000800 */
[----:B-1----:R-:W-:Y:S01]  /*12c70*/  @!P4 FMUL R181, R181, R181 ;  /* 0x000000b5b5b5c220 */ /* 0x002fe20000400000 */
[----:B------:R-:W-:-:S05]  /*12c80*/  FSETP.GEU.AND P4, PT, R166, -126, PT ;  /* 0xc2fc0000a600780b */ /* 0x000fca0003f8e000 */
[----:B------:R-:W-:Y:S01]  /*12c90*/  @!P6 FMUL R171, R171, 0.5 ;  /* 0x3f000000ababe820 */ /* 0x000fe20000400000 */
[----:B------:R-:W1:Y:S01]  /*12ca0*/  MUFU.EX2 R177, R163 ;  /* 0x000000a300b17308 */ /* 0x000e620000000800 */
[----:B--2---:R-:W-:Y:S01]  /*12cb0*/  @!P2 FMUL R162, R162, R162 ;  /* 0x000000a2a2a2a220 */ /* 0x004fe20000400000 */
[----:B------:R-:W-:-:S05]  /*12cc0*/  FSETP.GEU.AND P2, PT, R174, -126, PT ;  /* 0xc2fc0000ae00780b */ /* 0x000fca0003f4e000 */
[----:B------:R-:W-:Y:S01]  /*12cd0*/  @!P4 FMUL R166, R166, 0.5 ;  /* 0x3f000000a6a6c820 */ /* 0x000fe20000400000 */
[----:B------:R-:W2:Y:S01]  /*12ce0*/  MUFU.EX2 R173, R171 ;  /* 0x000000ab00ad7308 */ /* 0x000ea20000000800 */
[----:B------:R-:W-:Y:S01]  /*12cf0*/  @!P5 FMUL R170, R170, R170 ;  /* 0x000000aaaaaad220 */ /* 0x000fe20000400000 */
[----:B------:R-:W-:-:S05]  /*12d00*/  FSETP.GEU.AND P5, PT, R179, -126, PT ;  /* 0xc2fc0000b300780b */ /* 0x000fca0003fae000 */
[----:B------:R-:W-:Y:S01]  /*12d10*/  @!P2 FMUL R174, R174, 0.5 ;  /* 0x3f000000aeaea820 */ /* 0x000fe20000400000 */
        /* <DEDUP_REMOVED lines=29> */
[--C-:B------:R-:W-:Y:S01]  /*12ef0*/  FFMA R202, R202, UR4, -R0.reuse ;  /* 0x00000004caca7c23 */ /* 0x100fe20008000800 */
[--C-:B------:R-:W-:Y:S01]  /*12f00*/  FFMA R195, R195, UR4, -R0.reuse ;  /* 0x00000004c3c37c23 */ /* 0x100fe20008000800 */
[----:B------:R-:W-:Y:S01]  /*12f10*/  FFMA R210, R210, UR4, -R0 ;  /* 0x00000004d2d27c23 */ /* 0x000fe20008000800 */
[----:B--2---:R-:W-:Y:S01]  /*12f20*/  @!P4 FMUL R5, R5, R5 ;  /* 0x000000050505c220 */ /* 0x004fe20000400000 */
[----:B------:R-:W-:-:S03]  /*12f30*/  FSETP.GEU.AND P4, PT, R190, -126, PT ;  /* 0xc2fc0000be00780b */ /* 0x000fc60003f8e000 */
[----:B------:R-:W2:Y:S01]  /*12f40*/  MUFU.EX2 R165, R187 ;  /* 0x000000bb00a57308 */ /* 0x000ea20000000800 */
[----:B------:R-:W-:Y:S01]  /*12f50*/  @!P6 FMUL R194, R194, 0.5 ;  /* 0x3f000000c2c2e820 */ /* 0x000fe20000400000 */
[----:B------:R-:W-:Y:S01]  /*12f60*/  @!P2 FMUL R186, R186, R186 ;  /* 0x000000bababaa220 */ /* 0x000fe20000400000 */
[----:B------:R-:W-:Y:S01]  /*12f70*/  FSETP.GEU.AND P2, PT, R195, -126, PT ;  /* 0xc2fc0000c300780b */ /* 0x000fe20003f4e000 */
[----:B-1----:R-:W-:Y:S01]  /*12f80*/  @!P5 FMUL R191, R191, R191 ;  /* 0x000000bfbfbfd220 */ /* 0x002fe20000400000 */
[----:B------:R-:W-:-:S03]  /*12f90*/  FSETP.GEU.AND P5, PT, R210, -126, PT ;  /* 0xc2fc0000d200780b */ /* 0x000fc60003fae000 */
[----:B------:R-:W1:Y:S02]  /*12fa0*/  MUFU.EX2 R194, R194 ;  /* 0x000000c200c27308 */ /* 0x000e640000000800 */
[----:B------:R-:W-:Y:S01]  /*12fb0*/  @!P4 FMUL R190, R190, 0.5 ;  /* 0x3f000000bebec820 */ /* 0x000fe20000400000 */
[--C-:B------:R-:W-:Y:S01]  /*12fc0*/  FFMA R203, R203, UR4, -R0.reuse ;  /* 0x00000004cbcb7c23 */ /* 0x100fe20008000800 */
[--C-:B------:R-:W-:Y:S01]  /*12fd0*/  FFMA R198, R198, UR4, -R0.reuse ;  /* 0x00000004c6c67c23 */ /* 0x100fe20008000800 */
[--C-:B------:R-:W-:Y:S01]  /*12fe0*/  FFMA R206, R206, UR4, -R0.reuse ;  /* 0x00000004cece7c23 */ /* 0x100fe20008000800 */
[--C-:B------:R-:W-:Y:S01]  /*12ff0*/  FFMA R211, R211, UR4, -R0.reuse ;  /* 0x00000004d3d37c23 */ /* 0x100fe20008000800 */
[----:B--2---:R-:W-:Y:S01]  /*13000*/  @!P3 FMUL R165, R165, R165 ;  /* 0x000000a5a5a5b220 */ /* 0x004fe20000400000 */
[----:B------:R-:W-:Y:S01]  /*13010*/  FSETP.GEU.AND P3, PT, R202, -126, PT ;  /* 0xc2fc0000ca00780b */ /* 0x000fe20003f6e000 */
[----:B------:R-:W-:Y:S01]  /*13020*/  @!P2 FMUL R195, R195, 0.5 ;  /* 0x3f000000c3c3a820 */ /* 0x000fe20000400000 */
[--C-:B------:R-:W-:Y:S01]  /*13030*/  FFMA R207, R207, UR4, -R0.reuse ;  /* 0x00000004cfcf7c23 */ /* 0x100fe20008000800 */
[--C-:B------:R-:W-:Y:S01]  /*13040*/  FFMA R167, R167, UR4, -R0.reuse ;  /* 0x00000004a7a77c23 */ /* 0x100fe20008000800 */
[--C-:B------:R-:W-:Y:S01]  /*13050*/  FFMA R183, R183, UR4, -R0.reuse ;  /* 0x00000004b7b77c23 */ /* 0x100fe20008000800 */
[----:B------:R-:W-:Y:S01]  /*13060*/  @!P5 FMUL R210, R210, 0.5 ;  /* 0x3f000000d2d2d820 */ /* 0x000fe20000400000 */
[----:B------:R-:W2:Y:S01]  /*13070*/  MUFU.EX2 R190, R190 ;  /* 0x000000be00be7308 */ /* 0x000ea20000000800 */
[--C-:B------:R-:W-:Y:S01]  /*13080*/  FFMA R199, R199, UR4, -R0.reuse ;  /* 0x00000004c7c77c23 */ /* 0x100fe20008000800 */
[--C-:B------:R-:W-:Y:S01]  /*13090*/  FFMA R214, R214, UR4, -R0.reuse ;  /* 0x00000004d6d67c23 */ /* 0x100fe20008000800 */
[----:B------:R-:W-:Y:S01]  /*130a0*/  FFMA R215, R215, UR4, -R0 ;  /* 0x00000004d7d77c23 */ /* 0x000fe20008000800 */
[----:B------:R-:W3:Y:S03]  /*130b0*/  LDL.LU R187, [R1+0x15c] ;  /* 0x00015c0001bb7983 */ /* 0x000ee60000300800 */
[----:B------:R-:W-:Y:S01]  /*130c0*/  @!P3 FMUL R202, R202, 0.5 ;  /* 0x3f000000cacab820 */ /* 0x000fe20000400000 */
[----:B------:R2:W2:Y:S01]  /*130d0*/  MUFU.EX2 R161, R195 ;  /* 0x000000c300a17308 */ /* 0x0004a20000000800 */
[----:B-1----:R-:W-:Y:S01]  /*130e0*/  @!P6 FMUL R194, R194, R194 ;  /* 0x000000c2c2c2e220 */ /* 0x002fe20000400000 */
[----:B------:R-:W-:-:S06]  /*130f0*/  FSETP.GEU.AND P6, PT, R203, -126, PT ;  /* 0xc2fc0000cb00780b */ /* 0x000fcc0003fce000 */
[----:B------:R-:W1:Y:S01]  /*13100*/  MUFU.EX2 R202, R202 ;  /* 0x000000ca00ca7308 */ /* 0x000e620000000800 */
[----:B--2---:R-:W-:Y:S01]  /*13110*/  @!P4 FMUL R190, R190, R190 ;  /* 0x000000bebebec220 */ /* 0x004fe20000400000 */
[----:B------:R-:W-:Y:S01]  /*13120*/  FSETP.GEU.AND P4, PT, R198, -126, PT ;  /* 0xc2fc0000c600780b */ /* 0x000fe20003f8e000 */
[----:B------:R-:W-:Y:S01]  /*13130*/  FADD R153, R154, R186 ;  /* 0x000000ba9a997221 */ /* 0x000fe20000000000 */
[----:B------:R-:W2:Y:S03]  /*13140*/  LDL.LU R195, [R1+0x158] ;  /* 0x0001580001c37983 */ /* 0x000ea60000300800 */
[----:B------:R-:W-:Y:S01]  /*13150*/  @!P6 FMUL R203, R203, 0.5 ;  /* 0x3f000000cbcbe820 */ /* 0x000fe20000400000 */
[----:B------:R-:W1:Y:S01]  /*13160*/  MUFU.EX2 R210, R210 ;  /* 0x000000d200d27308 */ /* 0x000e620000000800 */
[----:B------:R-:W-:Y:S01]  /*13170*/  @!P2 FMUL R161, R161, R161 ;  /* 0x000000a1a1a1a220 */ /* 0x000fe20000400000 */
[----:B------:R-:W-:-:S05]  /*13180*/  FSETP.GEU.AND P2, PT, R206, -126, PT ;  /* 0xc2fc0000ce00780b */ /* 0x000fca0003f4e000 */
[----:B------:R-:W-:Y:S01]  /*13190*/  @!P4 FMUL R198, R198, 0.5 ;  /* 0x3f000000c6c6c820 */ /* 0x000fe20000400000 */
[----:B------:R4:W4:Y:S01]  /*131a0*/  MUFU.EX2 R157, R203 ;  /* 0x000000cb009d7308 */ /* 0x0009220000000800 */
[----:B-1----:R-:W-:Y:S01]  /*131b0*/  @!P3 FMUL R202, R202, R202 ;  /* 0x000000cacacab220 */ /* 0x002fe20000400000 */
[----:B------:R-:W-:Y:S01]  /*131c0*/  FSETP.GEU.AND P3, PT, R211, -126, PT ;  /* 0xc2fc0000d300780b */ /* 0x000fe20003f6e000 */
[----:B------:R-:W-:Y:S01]  /*131d0*/  @!P5 FMUL R210, R210, R210 ;  /* 0x000000d2d2d2d220 */ /* 0x000fe20000400000 */
[----:B------:R-:W-:Y:S01]  /*131e0*/  FSETP.GEU.AND P5, PT, R207, -126, PT ;  /* 0xc2fc0000cf00780b */ /* 0x000fe20003fae000 */
[----:B------:R-:W-:Y:S02]  /*131f0*/  FADD R0, R170, R202 ;  /* 0x000000caaa007221 */ /* 0x000fe40000000000 */
[----:B------:R-:W-:Y:S01]  /*13200*/  @!P2 FMUL R206, R206, 0.5 ;  /* 0x3f000000cecea820 */ /* 0x000fe20000400000 */
[----:B------:R-:W1:Y:S01]  /*13210*/  MUFU.EX2 R198, R198 ;  /* 0x000000c600c67308 */ /* 0x000e620000000800 */
[----:B----4-:R-:W4:Y:S01]  /*13220*/  LDL.LU R203, [R1+0x14c] ;  /* 0x00014c0001cb7983 */ /* 0x010f220000300800 */
[----:B------:R-:W-:Y:S01]  /*13230*/  FADD R155, R153, R0 ;  /* 0x00000000999b7221 */ /* 0x000fe20000000000 */
[----:B------:R-:W-:Y:S01]  /*13240*/  FADD R153, R162, R194 ;  /* 0x000000c2a2997221 */ /* 0x000fe20000000000 */
[----:B------:R-:W-:-:S03]  /*13250*/  FADD R0, R5, R210 ;  /* 0x000000d205007221 */ /* 0x000fc60000000000 */
[----:B------:R-:W-:Y:S01]  /*13260*/  @!P3 FMUL R211, R211, 0.5 ;  /* 0x3f000000d3d3b820 */ /* 0x000fe20000400000 */
[----:B------:R-:W-:Y:S01]  /*13270*/  @!P6 FMUL R157, R157, R157 ;  /* 0x0000009d9d9de220 */ /* 0x000fe20000400000 */
[----:B------:R-:W-:Y:S01]  /*13280*/  FADD R0, R153, R0 ;  /* 0x0000000099007221 */ /* 0x000fe20000000000 */
[----:B------:R-:W1:Y:S01]  /*13290*/  MUFU.EX2 R206, R206 ;  /* 0x000000ce00ce7308 */ /* 0x000e620000000800 */
[----:B------:R-:W-:Y:S01]  /*132a0*/  @!P5 FMUL R207, R207, 0.5 ;  /* 0x3f000000cfcfd820 */ /* 0x000fe20000400000 */
[----:B------:R-:W-:-:S06]  /*132b0*/  FSETP.GEU.AND P6, PT, R214, -126, PT ;  /* 0xc2fc0000d600780b */ /* 0x000fcc0003fce000 */
[----:B------:R1:W1:Y:S08]  /*132c0*/  MUFU.EX2 R153, R211 ;  /* 0x000000d300997308 */ /* 0x0002700000000800 */
[----:B------:R-:W1:Y:S01]  /*132d0*/  MUFU.EX2 R159, R207 ;  /* 0x000000cf009f7308 */ /* 0x000e620000000800 */
[----:B------:R-:W-:Y:S01]  /*132e0*/  @!P6 FMUL R214, R214, 0.5 ;  /* 0x3f000000d6d6e820 */ /* 0x000fe20000400000 */
[----:B------:R-:W-:Y:S01]  /*132f0*/  FADD R180, R155, R0 ;  /* 0x000000009bb47221 */ /* 0x000fe20000000000 */
[----:B------:R-:W-:Y:S01]  /*13300*/  FADD R155, R181, R165 ;  /* 0x000000a5b59b7221 */ /* 0x000fe20000000000 */
[----:B------:R-:W-:Y:S01]  /*13310*/  FADD R0, R173, R157 ;  /* 0x0000009dad007221 */ /* 0x000fe20000000000 */
[----:B-1----:R-:W-:Y:S01]  /*13320*/  @!P4 FMUL R198, R198, R198 ;  /* 0x000000c6c6c6c220 */ /* 0x002fe20000400000 */
[----:B------:R-:W-:Y:S01]  /*13330*/  @!P2 FMUL R206, R206, R206 ;  /* 0x000000cececea220 */ /* 0x000fe20000400000 */
[----:B------:R-:W-:Y:S01]  /*13340*/  FSETP.GEU.AND P4, PT, R167, -126, PT ;  /* 0xc2fc0000a700780b */ /* 0x000fe20003f8e000 */
[----:B------:R-:W3:Y:S01]  /*13350*/  LDL.LU R211, [R1+0x148] ;  /* 0x0001480001d37983 */ /* 0x000ee20000300800 */
[----:B------:R-:W-:Y:S01]  /*13360*/  @!P3 FMUL R153, R153, R153 ;  /* 0x000000999999b220 */ /* 0x000fe20000400000 */
[----:B------:R-:W-:Y:S01]  /*13370*/  FSETP.GEU.AND P2, PT, R183, -126, PT ;  /* 0xc2fc0000b700780b */ /* 0x000fe20003f4e000 */
[----:B------:R-:W-:Y:S01]  /*13380*/  FADD R163, R155, R0 ;  /* 0x000000009ba37221 */ /* 0x000fe20000000000 */
[----:B------:R-:W-:Y:S01]  /*13390*/  FSETP.GEU.AND P3, PT, R199, -126, PT ;  /* 0xc2fc0000c700780b */ /* 0x000fe20003f6e000 */
[----:B------:R-:W1:Y:S01]  /*133a0*/  MUFU.EX2 R214, R214 ;  /* 0x000000d600d67308 */ /* 0x000e620000000800 */
[----:B------:R-:W-:Y:S01]  /*133b0*/  FADD R155, R177, R161 ;  /* 0x000000a1b19b7221 */ /* 0x000fe20000000000 */
[----:B------:R-:W-:Y:S01]  /*133c0*/  @!P5 FMUL R159, R159, R159 ;  /* 0x0000009f9f9fd220 */ /* 0x000fe20000400000 */
[----:B------:R-:W-:Y:S01]  /*133d0*/  FSETP.GEU.AND P5, PT, R215, -126, PT ;  /* 0xc2fc0000d700780b */ /* 0x000fe20003fae000 */
[----:B------:R-:W-:-:S03]  /*133e0*/  FADD R0, R169, R153 ;  /* 0x00000099a9007221 */ /* 0x000fc60000000000 */
[----:B------:R-:W-:Y:S01]  /*133f0*/  @!P4 FMUL R167, R167, 0.5 ;  /* 0x3f000000a7a7c820 */ /* 0x000fe20000400000 */
[----:B------:R-:W2:Y:S01]  /*13400*/  LDL.LU R207, [R1+0x13c] ;  /* 0x00013c0001cf7983 */ /* 0x000ea20000300800 */
[----:B------:R-:W-:Y:S01]  /*13410*/  FADD R0, R155, R0 ;  /* 0x000000009b007221 */ /* 0x000fe20000000000 */
[----:B------:R-:W-:Y:S01]  /*13420*/  FADD R155, R6, R206 ;  /* 0x000000ce069b7221 */ /* 0x000fe20000000000 */
[----:B------:R-:W-:Y:S01]  /*13430*/  @!P2 FMUL R183, R183, 0.5 ;  /* 0x3f000000b7b7a820 */ /* 0x000fe20000400000 */
[----:B------:R-:W-:Y:S01]  /*13440*/  @!P3 FMUL R199, R199, 0.5 ;  /* 0x3f000000c7c7b820 */ /* 0x000fe20000400000 */
[----:B------:R-:W-:Y:S01]  /*13450*/  FADD R178, R163, R0 ;  /* 0x00000000a3b27221 */ /* 0x000fe20000000000 */
[----:B------:R-:W-:Y:S01]  /*13460*/  FADD R163, R158, R190 ;  /* 0x000000be9ea37221 */ /* 0x000fe20000000000 */
[----:B------:R-:W-:Y:S01]  /*13470*/  FMUL R0, R172, UR4 ;  /* 0x00000004ac007c20 */ /* 0x000fe20008400000 */
[----:B------:R1:W1:Y:S01]  /*13480*/  MUFU.EX2 R179, R167 ;  /* 0x000000a700b37308 */ /* 0x0002620000000800 */
[----:B------:R-:W-:Y:S01]  /*13490*/  @!P5 FMUL R215, R215, 0.5 ;  /* 0x3f000000d7d7d820 */ /* 0x000fe20000400000 */
[----:B------:R-:W-:Y:S01]  /*134a0*/  FADD R174, R163, R155 ;  /* 0x0000009ba3ae7221 */ /* 0x000fe20000000000 */
[----:B-1----:R-:W-:Y:S01]  /*134b0*/  @!P6 FMUL R214, R214, R214 ;  /* 0x000000d6d6d6e220 */ /* 0x002fe20000400000 */
[----:B------:R-:W-:-:S04]  /*134c0*/  FSETP.GEU.AND P6, PT, R0, -126, PT ;  /* 0xc2fc00000000780b */ /* 0x000fc80003fce000 */
[----:B------:R-:W1:Y:S01]  /*134d0*/  MUFU.EX2 R171, R183 ;  /* 0x000000b700ab7308 */ /* 0x000e620000000800 */
[----:B------:R-:W-:-:S07]  /*134e0*/  FADD R172, R166, R198 ;  /* 0x000000c6a6ac7221 */ /* 0x000fce0000000000 */
[----:B------:R-:W1:Y:S01]  /*134f0*/  MUFU.EX2 R163, R199 ;  /* 0x000000c700a37308 */ /* 0x000e620000000800 */
[----:B------:R-:W-:-:S07]  /*13500*/  FADD R167, R2, R214 ;  /* 0x000000d602a77221 */ /* 0x000fce0000000000 */
[----:B------:R1:W1:Y:S01]  /*13510*/  MUFU.EX2 R155, R215 ;  /* 0x000000d7009b7308 */ /* 0x0002620000000800 */
[----:B------:R-:W-:Y:S01]  /*13520*/  FADD R167, R172, R167 ;  /* 0x000000a7aca77221 */ /* 0x000fe20000000000 */
[----:B------:R-:W-:Y:S01]  /*13530*/  @!P6 FMUL R0, R0, 0.5 ;  /* 0x3f0000000000e820 */ /* 0x000fe20000400000 */
[----:B------:R-:W-:Y:S01]  /*13540*/  FADD R172, R7, R191 ;  /* 0x000000bf07ac7221 */ /* 0x000fe20000000000 */
[----:B------:R-:W-:Y:S01]  /*13550*/  @!P4 FMUL R179, R179, R179 ;  /* 0x000000b3b3b3c220 */ /* 0x000fe20000400000 */
[----:B------:R-:W-:Y:S01]  /*13560*/  FADD R176, R174, R167 ;  /* 0x000000a7aeb07221 */ /* 0x000fe20000000000 */
[----:B------:R-:W-:Y:S01]  /*13570*/  FADD R167, R175, R159 ;  /* 0x0000009fafa77221 */ /* 0x000fe20000000000 */
[----:B-1----:R-:W-:Y:S01]  /*13580*/  @!P2 FMUL R171, R171, R171 ;  /* 0x000000abababa220 */ /* 0x002fe20000400000 */
[----:B------:R-:W4:Y:S01]  /*13590*/  LDL.LU R183, [R1+0x138] ;  /* 0x0001380001b77983 */ /* 0x000f220000300800 */
[----:B------:R-:W-:Y:S01]  /*135a0*/  @!P3 FMUL R163, R163, R163 ;  /* 0x000000a3a3a3b220 */ /* 0x000fe20000400000 */
[----:B------:R-:W-:Y:S01]  /*135b0*/  FADD R174, R172, R167 ;  /* 0x000000a7acae7221 */ /* 0x000fe20000000000 */
[----:B------:R-:W1:Y:S01]  /*135c0*/  MUFU.EX2 R0, R0 ;  /* 0x0000000000007308 */ /* 0x000e620000000800 */
[----:B------:R-:W3:Y:S01]  /*135d0*/  LDL.LU R199, [R1+0x12c] ;  /* 0x00012c0001c77983 */ /* 0x000ee20000300800 */
[----:B------:R-:W-:-:S03]  /*135e0*/  FADD R172, R179, R163 ;  /* 0x000000a3b3ac7221 */ /* 0x000fc60000000000 */
[----:B------:R-:W2:Y:S01]  /*135f0*/  LDL.LU R215, [R1+0x128] ;  /* 0x0001280001d77983 */ /* 0x000ea20000300800 */
[----:B------:R-:W-:-:S04]  /*13600*/  @!P5 FMUL R155, R155, R155 ;  /* 0x0000009b9b9bd220 */ /* 0x000fc80000400000 */
[----:B------:R-:W-:-:S04]  /*13610*/  FADD R167, R171, R155 ;  /* 0x0000009baba77221 */ /* 0x000fc80000000000 */
[----:B------:R-:W-:-:S04]  /*13620*/  FADD R167, R172, R167 ;  /* 0x000000a7aca77221 */ /* 0x000fc80000000000 */
[----:B------:R-:W-:Y:S01]  /*13630*/  FADD R167, R174, R167 ;  /* 0x000000a7aea77221 */ /* 0x000fe20000000000 */
[----:B------:R-:W-:Y:S01]  /*13640*/  FADD R172, R180, R176 ;  /* 0x000000b0b4ac7221 */ /* 0x000fe20000000000 */
[----:B-1----:R-:W-:Y:S01]  /*13650*/  @!P6 FMUL R0, R0, R0 ;  /* 0x000000000000e220 */ /* 0x002fe20000400000 */
[----:B------:R-:W4:Y:S01]  /*13660*/  LDL.LU R174, [R1+0x11c] ;  /* 0x00011c0001ae7983 */ /* 0x000f220000300800 */
[----:B------:R-:W-:-:S03]  /*13670*/  FADD R167, R178, R167 ;  /* 0x000000a7b2a77221 */ /* 0x000fc60000000000 */
[----:B------:R-:W3:Y:S01]  /*13680*/  LDL.LU R178, [R1+0x118] ;  /* 0x0001180001b27983 */ /* 0x000ee20000300800 */
[----:B------:R-:W-:Y:S01]  /*13690*/  FADD R167, R172, R167 ;  /* 0x000000a7aca77221 */ /* 0x000fe20000000000 */
[----:B------:R-:W-:Y:S02]  /*136a0*/  F2FP.F16.F32.PACK_AB R180, R22, R23 ;  /* 0x0000001716b4723e */ /* 0x000fe400000000ff */
[----:B------:R-:W2:Y:S01]  /*136b0*/  LDL.LU R176, [R1+0x10c] ;  /* 0x00010c0001b07983 */ /* 0x000ea20000300800 */
[----:B------:R-:W-:-:S03]  /*136c0*/  FFMA R234, R0, R234, R167 ;  /* 0x000000ea00ea7223 */ /* 0x000fc600000000a7 */
[----:B------:R-:W4:Y:S01]  /*136d0*/  LDL.LU R172, [R1+0x108] ;  /* 0x0001080001ac7983 */ /* 0x000f220000300800 */
[----:B------:R-:W-:-:S03]  /*136e0*/  F2FP.F16.F32.PACK_AB R182, R19, R21 ;  /* 0x0000001513b6723e */ /* 0x000fc600000000ff */
[----:B------:R-:W3:Y:S04]  /*136f0*/  LDL.LU R167, [R1+0xfc] ;  /* 0x0000fc0001a77983 */ /* 0x000ee80000300800 */
[----:B------:R-:W2:Y:S04]  /*13700*/  LDL.LU R23, [R1+0xec] ;  /* 0x0000ec0001177983 */ /* 0x000ea80000300800 */
[----:B------:R-:W4:Y:S04]  /*13710*/  LDL.LU R22, [R1+0xf8] ;  /* 0x0000f80001167983 */ /* 0x000f280000300800 */
[----:B------:R-:W3:Y:S01]  /*13720*/  LDL.LU R21, [R1+0xe8] ;  /* 0x0000e80001157983 */ /* 0x000ee20000300800 */
[-C--:B------:R-:W-:Y:S01]  /*13730*/  FMUL R102, R102, R0.reuse ;  /* 0x0000000066667220 */ /* 0x080fe20000400000 */
[-C--:B------:R-:W-:Y:S01]  /*13740*/  FMUL R103, R103, R0.reuse ;  /* 0x0000000067677220 */ /* 0x080fe20000400000 */
[-C--:B------:R-:W-:Y:S01]  /*13750*/  FMUL R106, R106, R0.reuse ;  /* 0x000000006a6a7220 */ /* 0x080fe20000400000 */
[-C--:B------:R-:W-:Y:S01]  /*13760*/  FMUL R107, R107, R0.reuse ;  /* 0x000000006b6b7220 */ /* 0x080fe20000400000 */
[-C--:B------:R-:W-:Y:S01]  /*13770*/  FMUL R110, R110, R0.reuse ;  /* 0x000000006e6e7220 */ /* 0x080fe20000400000 */
[----:B------:R1:W-:Y:S01]  /*13780*/  STL [R1+0x8], R102 ;  /* 0x0000086601007387 */ /* 0x0003e20000100800 */
        /* <DEDUP_REMOVED lines=9> */
[----:B-1----:R-:W4:Y:S01]  /*13820*/  LDL.LU R102, [R1+0x344] ;  /* 0x0003440001667983 */ /* 0x002f220000300800 */
        /* <DEDUP_REMOVED lines=38> */
[----:B------:R-:W-:Y:S01]  /*13a90*/  FMUL R220, R220, R0 ;  /* 0x00000000dcdc7220 */ /* 0x000fe20000400000 */
[----:B------:R-:W-:Y:S01]  /*13aa0*/  ULEA UR7, UR5, UR37, 0x3 ;  /* 0x0000002505077291 */ /* 0x000fe2000f8e183f */
[----:B------:R-:W-:Y:S01]  /*13ab0*/  SHF.L.U32 R19, R218, 0x1f, RZ ;  /* 0x0000001fda137819 */ /* 0x000fe200000006ff */
[----:B-1----:R-:W4:Y:S04]  /*13ac0*/  LDL.LU R107, [R1+0x338] ;  /* 0x00033800016b7983 */ /* 0x002f280000300800 */
[----:B------:R1:W-:Y:S01]  /*13ad0*/  STL [R1+0x28], R110 ;  /* 0x0000286e01007387 */ /* 0x0003e20000100800 */
[----:B------:R-:W-:-:S02]  /*13ae0*/  F2FP.F16.F32.PACK_AB R181, R181, R154 ;  /* 0x0000009ab5b5723e */ /* 0x000fc400000000ff */
[----:B------:R2:W2:Y:S01]  /*13af0*/  SYNCS.PHASECHK.TRANS64.TRYWAIT P2, [UR7+0xc4400], R19 ;  /* 0x0c440013ff0075a7 */ /* 0x0004a20008040147 */
[----:B-1----:R-:W4:Y:S04]  /*13b00*/  LDL.LU R110, [R1+0x334] ;  /* 0x00033400016e7983 */ /* 0x002f280000300800 */
[----:B------:R1:W-:Y:S04]  /*13b10*/  STL [R1+0x2c], R111 ;  /* 0x00002c6f01007387 */ /* 0x0003e80000100800 */
        /* <DEDUP_REMOVED lines=40> */
[----:B-1----:R-:W4:Y:S01]  /*13da0*/  LDL.LU R151, [R1+0x2e0] ;  /* 0x0002e00001977983 */ /* 0x002f220000300800 */
[-C--:B---3--:R-:W-:Y:S01]  /*13db0*/  FMUL R21, R21, R0.reuse ;  /* 0x0000000015157220 */ /* 0x088fe20000400000 */
[-C--:B--2---:R-:W-:Y:S01]  /*13dc0*/  FMUL R23, R23, R0.reuse ;  /* 0x0000000017177220 */ /* 0x084fe20000400000 */
[-C--:B----4-:R-:W-:Y:S01]  /*13dd0*/  FMUL R22, R22, R0.reuse ;  /* 0x0000000016167220 */ /* 0x090fe20000400000 */
[----:B------:R1:W-:Y:S01]  /*13de0*/  STL [R1+0xd8], R217 ;  /* 0x0000d8d901007387 */ /* 0x0003e20000100800 */
[-C--:B------:R-:W-:Y:S01]  /*13df0*/  FMUL R167, R167, R0.reuse ;  /* 0x00000000a7a77220 */ /* 0x080fe20000400000 */
[-C--:B------:R-:W-:Y:S01]  /*13e00*/  FMUL R172, R172, R0.reuse ;  /* 0x00000000acac7220 */ /* 0x080fe20000400000 */
[-C--:B------:R-:W-:Y:S01]  /*13e10*/  FMUL R176, R176, R0.reuse ;  /* 0x00000000b0b07220 */ /* 0x080fe20000400000 */
[-C--:B------:R-:W-:Y:S01]  /*13e20*/  FMUL R178, R178, R0.reuse ;  /* 0x00000000b2b27220 */ /* 0x080fe20000400000 */
[-C--:B------:R-:W-:Y:S01]  /*13e30*/  FMUL R174, R174, R0.reuse ;  /* 0x00000000aeae7220 */ /* 0x080fe20000400000 */
[----:B-1----:R1:W5:Y:S04]  /*13e40*/  LDL.LU R217, [R1+0x2dc] ;  /* 0x0002dc0001d97983 */ /* 0x0023680000300800 */
[----:B------:R2:W-:Y:S01]  /*13e50*/  STL [R1+0xdc], R3 ;  /* 0x0000dc0301007387 */ /* 0x0005e20000100800 */
[-C--:B------:R-:W-:Y:S01]  /*13e60*/  FMUL R215, R215, R0.reuse ;  /* 0x00000000d7d77220 */ /* 0x080fe20000400000 */
[-C--:B------:R-:W-:Y:S01]  /*13e70*/  FMUL R199, R199, R0.reuse ;  /* 0x00000000c7c77220 */ /* 0x080fe20000400000 */
[-C--:B------:R-:W-:Y:S01]  /*13e80*/  FMUL R183, R183, R0.reuse ;  /* 0x00000000b7b77220 */ /* 0x080fe20000400000 */
[----:B--2---:R1:W5:Y:S04]  /*13e90*/  LDL.LU R3, [R1+0x2d8] ;  /* 0x0002d80001037983 */ /* 0x0043680000300800 */
[----:B------:R-:W-:Y:S04]  /*13ea0*/  STL [R1+0xe8], R21 ;  /* 0x0000e81501007387 */ /* 0x000fe80000100800 */
[----:B------:R-:W-:Y:S04]  /*13eb0*/  STL [R1+0xec], R23 ;  /* 0x0000ec1701007387 */ /* 0x000fe80000100800 */
[----:B------:R-:W-:Y:S01]  /*13ec0*/  STL [R1+0xf8], R22 ;  /* 0x0000f81601007387 */ /* 0x000fe20000100800 */
[----:B------:R-:W-:-:S03]  /*13ed0*/  FMUL R207, R207, R0 ;  /* 0x00000000cfcf7220 */ /* 0x000fc60000400000 */
        /* <DEDUP_REMOVED lines=36> */
[----:B------:R1:W-:Y:S01]  /*14120*/  STL [R1+0x1fc], R220 ;  /* 0x0001fcdc01007387 */ /* 0x0003e20000100800 */
[----:B--2---:R-:W-:Y:S01]  /*14130*/  F2FP.F16.F32.PACK_AB R183, R7, R158 ;  /* 0x0000009e07b7723e */ /* 0x004fe200000000ff */
[----:B------:R-:W-:Y:S01]  /*14140*/  FMUL R26, R26, R0 ;  /* 0x000000001a1a7220 */ /* 0x000fe20000400000 */
[----:B------:R-:W-:Y:S01]  /*14150*/  F2FP.F16.F32.PACK_AB R177, R177, R162 ;  /* 0x000000a2b1b1723e */ /* 0x000fe200000000ff */
[----:B------:R-:W-:Y:S01]  /*14160*/  FMUL R27, R27, R0 ;  /* 0x000000001b1b7220 */ /* 0x000fe20000400000 */
[----:B------:R-:W-:Y:S01]  /*14170*/  F2FP.F16.F32.PACK_AB R179, R179, R166 ;  /* 0x000000a6b3b3723e */ /* 0x000fe200000000ff */
[----:B------:R-:W-:Y:S01]  /*14180*/  FMUL R30, R30, R0 ;  /* 0x000000001e1e7220 */ /* 0x000fe20000400000 */
[----:B------:R-:W-:Y:S01]  /*14190*/  F2FP.F16.F32.PACK_AB R173, R173, R170 ;  /* 0x000000aaadad723e */ /* 0x000fe200000000ff */
        /* <DEDUP_REMOVED lines=56> */
[----:B------:R-:W-:-:S02]  /*14520*/  F2FP.F16.F32.PACK_AB R176, R18, R20 ;  /* 0x0000001412b0723e */ /* 0x000fc400000000ff */
[----:B------:R-:W-:Y:S02]  /*14530*/  F2FP.F16.F32.PACK_AB R178, R16, R17 ;  /* 0x0000001110b2723e */ /* 0x000fe400000000ff */
[----:B------:R-:W-:Y:S02]  /*14540*/  F2FP.F16.F32.PACK_AB R172, R14, R15 ;  /* 0x0000000f0eac723e */ /* 0x000fe400000000ff */
[----:B------:R-:W-:Y:S01]  /*14550*/  F2FP.F16.F32.PACK_AB R174, R12, R13 ;  /* 0x0000000d0cae723e */ /* 0x000fe200000000ff */
[----:B------:R-:W-:Y:S01]  /*14560*/  FMUL R143, R143, R0 ;  /* 0x000000008f8f7220 */ /* 0x000fe20000400000 */
[----:B------:R-:W-:Y:S02]  /*14570*/  F2FP.F16.F32.PACK_AB R175, R175, R6 ;  /* 0x00000006afaf723e */ /* 0x000fe400000000ff */
[----:B------:R-:W-:Y:S02]  /*14580*/  F2FP.F16.F32.PACK_AB R168, R168, R11 ;  /* 0x0000000ba8a8723e */ /* 0x000fe400000000ff */
[----:B------:R-:W-:-:S02]  /*14590*/  F2FP.F16.F32.PACK_AB R169, R169, R5 ;  /* 0x00000005a9a9723e */ /* 0x000fc400000000ff */
[----:B------:R-:W-:Y:S02]  /*145a0*/  F2FP.F16.F32.PACK_AB R170, R8, R10 ;  /* 0x0000000a08aa723e */ /* 0x000fe400000000ff */
[----:B------:R-:W-:Y:S02]  /*145b0*/  F2FP.F16.F32.PACK_AB R171, R171, R2 ;  /* 0x00000002abab723e */ /* 0x000fe400000000ff */
[----:B------:R-:W-:Y:S02]  /*145c0*/  F2FP.F16.F32.PACK_AB R164, R164, R184 ;  /* 0x000000b8a4a4723e */ /* 0x000fe400000000ff */
[----:B------:R-:W-:Y:S01]  /*145d0*/  F2FP.F16.F32.PACK_AB R165, R165, R186 ;  /* 0x000000baa5a5723e */ /* 0x000fe200000000ff */
[----:B------:R-:W-:Y:S01]  /*145e0*/  FMUL R146, R146, R0 ;  /* 0x0000000092927220 */ /* 0x000fe20000400000 */
[----:B------:R-:W-:Y:S02]  /*145f0*/  F2FP.F16.F32.PACK_AB R166, R189, R188 ;  /* 0x000000bcbda6723e */ /* 0x000fe400000000ff */
[----:B------:R-:W-:-:S02]  /*14600*/  F2FP.F16.F32.PACK_AB R167, R191, R190 ;  /* 0x000000bebfa7723e */ /* 0x000fc400000000ff */
[----:B------:R-:W-:Y:S02]  /*14610*/  F2FP.F16.F32.PACK_AB R160, R160, R192 ;  /* 0x000000c0a0a0723e */ /* 0x000fe400000000ff */
[----:B------:R-:W-:Y:S02]  /*14620*/  F2FP.F16.F32.PACK_AB R161, R161, R194 ;  /* 0x000000c2a1a1723e */ /* 0x000fe400000000ff */
[----:B------:R-:W-:Y:S02]  /*14630*/  F2FP.F16.F32.PACK_AB R162, R197, R196 ;  /* 0x000000c4c5a2723e */ /* 0x000fe400000000ff */
[----:B------:R-:W-:Y:S02]  /*14640*/  F2FP.F16.F32.PACK_AB R163, R163, R198 ;  /* 0x000000c6a3a3723e */ /* 0x000fe400000000ff */
[----:B------:R-:W-:Y:S01]  /*14650*/  F2FP.F16.F32.PACK_AB R156, R156, R200 ;  /* 0x000000c89c9c723e */ /* 0x000fe200000000ff */
[----:B------:R-:W-:Y:S01]  /*14660*/  FMUL R147, R147, R0 ;  /* 0x0000000093937220 */ /* 0x000fe20000400000 */
[----:B------:R-:W-:-:S02]  /*14670*/  F2FP.F16.F32.PACK_AB R157, R157, R202 ;  /* 0x000000ca9d9d723e */ /* 0x000fc400000000ff */
[----:B------:R-:W-:Y:S02]  /*14680*/  F2FP.F16.F32.PACK_AB R158, R205, R204 ;  /* 0x000000cccd9e723e */ /* 0x000fe400000000ff */
[----:B------:R-:W-:Y:S02]  /*14690*/  F2FP.F16.F32.PACK_AB R159, R159, R206 ;  /* 0x000000ce9f9f723e */ /* 0x000fe400000000ff */
[----:B------:R-:W-:Y:S02]  /*146a0*/  F2FP.F16.F32.PACK_AB R152, R152, R208 ;  /* 0x000000d09898723e */ /* 0x000fe400000000ff */
[----:B------:R-:W-:Y:S02]  /*146b0*/  F2FP.F16.F32.PACK_AB R153, R153, R210 ;  /* 0x000000d29999723e */ /* 0x000fe400000000ff */
[----:B------:R-:W-:Y:S01]  /*146c0*/  F2FP.F16.F32.PACK_AB R154, R9, R212 ;  /* 0x000000d4099a723e */ /* 0x000fe200000000ff */
[-C--:B------:R-:W-:Y:S01]  /*146d0*/  FMUL R150, R150, R0.reuse ;  /* 0x0000000096967220 */ /* 0x080fe20000400000 */
[----:B------:R-:W-:Y:S01]  /*146e0*/  FMUL R151, R151, R0 ;  /* 0x0000000097977220 */ /* 0x000fe20000400000 */
[----:B-1----:R-:W-:Y:S06]  /*146f0*/  @!P0 BRA `(.L_x_29) ;  /* 0x0000000000048947 */ /* 0x002fec0003800000 */
[----:B------:R-:W-:Y:S01]  /*14700*/  BPT.TRAP 0x1 ;  /* 0x000000040000795c */ /* 0x000fe20000300000 */
.L_x_29:
[----:B------:R-:W-:Y:S05]  /*14710*/  @P2 BRA `(.L_x_30) ;  /* 0x0000000000082947 */ /* 0x000fea0003800000 */
[----:B------:R-:W1:Y:S02]  /*14720*/  SYNCS.PHASECHK.TRANS64.TRYWAIT P2, [UR7+0xc4400], R19 ;  /* 0x0c440013ff0075a7 */ /* 0x000e640008040147 */
[----:B-1----:R-:W-:Y:S05]  /*14730*/  @!P2 BRA `(.L_x_31) ;  /* 0x00000238002ca947 */ /* 0x002fea0003800000 */
.L_x_30:
        /* <DEDUP_REMOVED lines=64> */
[----:B--2---:R-:W2:Y:S04]  /*14b40*/  LDL.LU.64 R24, [R1] ;  /* 0x0000000001187983 */ /* 0x004ea80000300a00 */
        /* <DEDUP_REMOVED lines=63> */
[----:B------:R-:W-:Y:S01]  /*14f40*/  ULEA UR7, UR5, UR38, 0xd ;  /* 0x0000002605077291 */ /* 0x000fe2000f8e683f */
[----:B------:R-:W-:-:S02]  /*14f50*/  UMOV UR11, 0x40000040 ;  /* 0x40000040000b7882 */ /* 0x000fc40000000000 */
[----:B------:R-:W-:Y:S04]  /*14f60*/  STL [R1+0xcf4], R168 ;  /* 0x000cf4a801007387 */ /* 0x000fe80000100800 */
        /* <DEDUP_REMOVED lines=16> */
[----:B-----5:R-:W-:Y:S04]  /*15070*/  STL [R1+0x4e4], R217 ;  /* 0x0004e4d901007387 */ /* 0x020fe80000100800 */
[----:B------:R-:W-:Y:S04]  /*15080*/  STL [R1+0x4e0], R216 ;  /* 0x0004e0d801007387 */ /* 0x000fe80000100800 */
[----:B------:R-:W-:Y:S04]  /*15090*/  STL [R1+0x4dc], R4 ;  /* 0x0004dc0401007387 */ /* 0x000fe80000100800 */
[----:B------:R3:W-:Y:S01]  /*150a0*/  STL [R1+0x4d8], R3 ;  /* 0x0004d80301007387 */ /* 0x0007e20000100800 */
[----:B--2---:R-:W-:-:S06]  /*150b0*/  WARPGROUP.ARRIVE ;  /* 0x00000000000079c5 */ /* 0x004fcc0000000000 */
[----:B------:R-:W-:Y:S03]  /*150c0*/  HGMMA.64x256x16.F32 R24, R180, gdesc[UR8].tnspB, R24, gsb0 ;  /* 0x43e00008b4187df0 */ /* 0x000fe60008000818 */
[----:B------:R-:W-:Y:S02]  /*150d0*/  WARPGROUP.DEPBAR.LE gsb0, 0x0 ;  /* 0x00008000000079c5 */ /* 0x000fe40000010000 */
[----:B------:R-:W-:Y:S01]  /*150e0*/  STL.64 [R1], R24 ;  /* 0x0000001801007387 */ /* 0x000fe20000100a00 */
[----:B------:R-:W-:Y:S01]  /*150f0*/  MOV R2, R150 ;  /* 0x0000009600027202 */ /* 0x000fe20000000f00 */
[----:B-1----:R-:W-:Y:S01]  /*15100*/  IMAD.MOV.U32 R0, RZ, RZ, R151 ;  /* 0x000000ffff007224 */ /* 0x002fe200078e0097 */
[----:B---3--:R-:W-:Y:S01]  /*15110*/  MOV R3, R149 ;  /* 0x0000009500037202 */ /* 0x008fe20000000f00 */
        /* <DEDUP_REMOVED lines=76> */
[----:B------:R1:W-:Y:S01]  /*155e0*/  STL [R1+0xa0], R64 ;  /* 0x0000a04001007387 */ /* 0x0003e20000100800 */
[----:B------:R-:W-:Y:S01]  /*155f0*/  MOV R207, R93 ;  /* 0x0000005d00cf7202 */ /* 0x000fe20000000f00 */
[----:B------:R-:W-:Y:S01]  /*15600*/  IMAD.MOV.U32 R212, RZ, RZ, R88 ;  /* 0x000000ffffd47224 */ /* 0x000fe200078e0058 */
[----:B------:R-:W-:Y:S01]  /*15610*/  MOV R210, R90 ;  /* 0x0000005a00d27202 */ /* 0x000fe20000000f00 */
[----:B------:R-:W2:Y:S01]  /*15620*/  LDL.LU.64 R150, [R1+0x12c0] ;  /* 0x0012c00001967983 */ /* 0x000ea20000300a00 */
        /* <DEDUP_REMOVED lines=28> */
[----:B------:R-:W-:-:S02]  /*157f0*/  MOV R231, R69 ;  /* 0x0000004500e77202 */ /* 0x000fc40000000f00 */
[----:B------:R-:W-:Y:S01]  /*15800*/  MOV R234, R66 ;  /* 0x0000004200ea7202 */ /* 0x000fe20000000f00 */
[----:B------:R-:W2:Y:S01]  /*15810*/  LDL.LU.64 R134, [R1+0x1280] ;  /* 0x0012800001867983 */ /* 0x000ea20000300a00 */
[----:B------:R-:W-:-:S03]  /*15820*/  MOV R235, R65 ;  /* 0x0000004100eb7202 */ /* 0x000fc60000000f00 */
        /* <DEDUP_REMOVED lines=56> */
[----:B------:R-:W-:-:S02]  /*15bb0*/  UMOV UR11, 0x40000040 ;  /* 0x40000040000b7882 */ /* 0x000fc40000000000 */
[----:B------:R-:W-:Y:S04]  /*15bc0*/  STL.64 [R1+0x10c0], R174 ;  /* 0x0010c0ae01007387 */ /* 0x000fe80000100a00 */
[----:B------:R-:W-:Y:S04]  /*15bd0*/  STL.64 [R1+0x10b8], R172 ;  /* 0x0010b8ac01007387 */ /* 0x000fe80000100a00 */
[----:B------:R-:W-:Y:S04]  /*15be0*/  STL.64 [R1+0x10b0], R166 ;  /* 0x0010b0a601007387 */ /* 0x000fe80000100a00 */
[----:B------:R-:W-:Y:S04]  /*15bf0*/  STL.64 [R1+0x10a8], R164 ;  /* 0x0010a8a401007387 */ /* 0x000fe80000100a00 */
        /* <DEDUP_REMOVED lines=183> */
[----:B------:R-:W-:Y:S01]  /*16770*/  MOV R175, R0 ;  /* 0x0000000000af7202 */ /* 0x000fe20000000f00 */
[----:B------:R-:W-:Y:S01]  /*16780*/  UIADD3 UR10, UR7, 0x80, URZ ;  /* 0x00000080070a7890 */ /* 0x000fe2000fffe03f */
[----:B------:R-:W-:-:S04]  /*16790*/  UMOV UR11, 0x40000040 ;  /* 0x40000040000b7882 */ /* 0x000fc80000000000 */
        /* <DEDUP_REMOVED lines=126> */
[----:B------:R-:W-:Y:S01]  /*16f80*/  UMOV UR11, 0x40000040 ;  /* 0x40000040000b7882 */ /* 0x000fe20000000000 */
[----:B--2---:R-:W-:-:S07]  /*16f90*/  WARPGROUP.ARRIVE ;  /* 0x00000000000079c5 */ /* 0x004fce0000000000 */
        /* <DEDUP_REMOVED lines=148> */
[----:B------:R-:W-:-:S03]  /*178e0*/  IMAD.MOV.U32 R2, RZ, RZ, R150 ;  /* 0x000000ffff027224 */ /* 0x000fc600078e0096 */
[----:B------:R-:W-:Y:S01]  /*178f0*/  STL.64 [R1+0x68], R50 ;  /* 0x0000683201007387 */ /* 0x000fe20000100a00 */
[----:B------:R-:W-:-:S03]  /*17900*/  MOV R0, R151 ;  /* 0x0000009700007202 */ /* 0x000fc60000000f00 */
[----:B------:R-:W-:Y:S01]  /*17910*/  STL.64 [R1+0x70], R52 ;  /* 0x0000703401007387 */ /* 0x000fe20000100a00 */
[----:B------:R-:W-:-:S03]  /*17920*/  MOV R4, R148 ;  /* 0x0000009400047202 */ /* 0x000fc60000000f00 */
[----:B------:R-:W-:Y:S01]  /*17930*/  STL.64 [R1+0x78], R54 ;  /* 0x0000783601007387 */ /* 0x000fe20000100a00 */
[----:B------:R-:W-:Y:S01]  /*17940*/  MOV R3, R149 ;  /* 0x0000009500037202 */ /* 0x000fe20000000f00 */
[----:B------:R-:W-:Y:S02]  /*17950*/  IMAD.MOV.U32 R5, RZ, RZ, R147 ;  /* 0x000000ffff057224 */ /* 0x000fe400078e0093 */
[----:B------:R1:W-:Y:S01]  /*17960*/  STL [R1+0x80], R56 ;  /* 0x0000803801007387 */ /* 0x0003e20000100800 */
[----:B------:R-:W-:Y:S01]  /*17970*/  MOV R6, R146 ;  /* 0x0000009200067202 */ /* 0x000fe20000000f00 */
[----:B------:R-:W-:Y:S02]  /*17980*/  IMAD.MOV.U32 R8, RZ, RZ, R144 ;  /* 0x000000ffff087224 */ /* 0x000fe400078e0090 */
[----:B------:R-:W2:Y:S01]  /*17990*/  LDL.LU.64 R150, [R1+0xef0] ;  /* 0x000ef00001967983 */ /* 0x000ea20000300a00 */
[----:B------:R-:W-:-:S03]  /*179a0*/  MOV R7, R145 ;  /* 0x0000009100077202 */ /* 0x000fc60000000f00 */
[----:B------:R-:W2:Y:S01]  /*179b0*/  LDL.LU.64 R148, [R1+0xee8] ;  /* 0x000ee80001947983 */ /* 0x000ea20000300a00 */
[----:B------:R-:W-:Y:S01]  /*179c0*/  MOV R10, R142 ;  /* 0x0000008e000a7202 */ /* 0x000fe20000000f00 */
[----:B------:R-:W-:Y:S01]  /*179d0*/  IMAD.MOV.U32 R11, RZ, RZ, R141 ;  /* 0x000000ffff0b7224 */ /* 0x000fe200078e008d */
[----:B------:R-:W-:Y:S01]  /*179e0*/  MOV R9, R143 ;  /* 0x0000008f00097202 */ /* 0x000fe20000000f00 */
[----:B------:R-:W2:Y:S01]  /*179f0*/  LDL.LU.64 R146, [R1+0xee0] ;  /* 0x000ee00001927983 */ /* 0x000ea20000300a00 */
        /* <DEDUP_REMOVED lines=245> */
[----:B------:R-:W-:-:S03]  /*18950*/  MOV R76, R171 ;  /* 0x000000ab004c7202 */ /* 0x000fc60000000f00 */
        /* <DEDUP_REMOVED lines=378> */
[----:B------:R-:W-:Y:S01]  /*1a100*/  IMAD.MOV.U32 R4, RZ, RZ, R148 ;  /* 0x000000ffff047224 */ /* 0x000fe200078e0094 */
[----:B------:R-:W-:Y:S02]  /*1a110*/  MOV R3, R149 ;  /* 0x0000009500037202 */ /* 0x000fe40000000f00 */
[----:B------:R-:W-:Y:S01]  /*1a120*/  STL.64 [R1+0x68], R50 ;  /* 0x0000683201007387 */ /* 0x000fe20000100a00 */
[----:B------:R-:W-:-:S03]  /*1a130*/  MOV R6, R146 ;  /* 0x0000009200067202 */ /* 0x000fc60000000f00 */
[----:B------:R1:W-:Y:S01]  /*1a140*/  STL [R1+0x70], R52 ;  /* 0x0000703401007387 */ /* 0x0003e20000100800 */
[----:B------:R-:W-:Y:S01]  /*1a150*/  MOV R5, R147 ;  /* 0x0000009300057202 */ /* 0x000fe20000000f00 */
[----:B------:R-:W-:Y:S02]  /*1a160*/  IMAD.MOV.U32 R7, RZ, RZ, R145 ;  /* 0x000000ffff077224 */ /* 0x000fe400078e0091 */
        /* <DEDUP_REMOVED lines=136> */
[----:B------:R-:W-:-:S03]  /*1a9f0*/  MOV R161, R54 ;  /* 0x0000003600a17202 */ /* 0x000fc60000000f00 */
[----:B------:R-:W2:Y:S01]  /*1aa00*/  LDL.LU.64 R58, [R1+0x990] ;  /* 0x00099000013a7983 */ /* 0x000ea20000300a00 */
[----:B------:R-:W-:-:S03]  /*1aa10*/  MOV R160, R53 ;  /* 0x0000003500a07202 */ /* 0x000fc60000000f00 */
        /* <DEDUP_REMOVED lines=111> */
[----:B------:R-:W-:-:S03]  /*1b110*/  MOV R62, R161 ;  /* 0x000000a1003e7202 */ /* 0x000fc60000000f00 */
[----:B------:R-:W2:Y:S01]  /*1b120*/  LDL.LU R58, [R1+0x68] ;  /* 0x00006800013a7983 */ /* 0x000ea20000300800 */
[----:B------:R-:W-:-:S03]  /*1b130*/  IMAD.MOV.U32 R63, RZ, RZ, R162 ;  /* 0x000000ffff3f7224 */ /* 0x000fc600078e00a2 */
[----:B------:R-:W2:Y:S01]  /*1b140*/  LDL.LU R59, [R1+0x6c] ;  /* 0x00006c00013b7983 */ /* 0x000ea20000300800 */
[----:B------:R-:W-:-:S03]  /*1b150*/  MOV R64, R163 ;  /* 0x000000a300407202 */ /* 0x000fc60000000f00 */
        /* <DEDUP_REMOVED lines=232> */
[----:B------:R-:W-:Y:S01]  /*1bfe0*/  UMOV UR11, 0x40000040 ;  /* 0x40000040000b7882 */ /* 0x000fe20000000000 */
[----:B---3--:R-:W-:-:S07]  /*1bff0*/  WARPGROUP.ARRIVE ;  /* 0x00000000000079c5 */ /* 0x008fce0000000000 */
        /* <DEDUP_REMOVED lines=412> */
[----:B------:R-:W-:-:S03]  /*1d9c0*/  MOV R52, R153 ;  /* 0x0000009900347202 */ /* 0x000fc60000000f00 */
[----:B------:R-:W3:Y:S01]  /*1d9d0*/  LDL.LU R155, [R1+0x504] ;  /* 0x00050400019b7983 */ /* 0x000ee20000300800 */
[----:B------:R-:W-:-:S03]  /*1d9e0*/  IMAD.MOV.U32 R53, RZ, RZ, R154 ;  /* 0x000000ffff357224 */ /* 0x000fc600078e009a */
[----:B------:R-:W3:Y:S04]  /*1d9f0*/  LDL.LU R214, [R1+0x500] ;  /* 0x0005000001d67983 */ /* 0x000ee80000300800 */
        /* <DEDUP_REMOVED lines=74> */
[----:B------:R-:W-:Y:S01]  /*1dea0*/  MOV R108, R182 ;  /* 0x000000b6006c7202 */ /* 0x000fe20000000f00 */
[----:B------:R1:W5:Y:S01]  /*1deb0*/  LDL.LU R234, [R1+0x4ec] ;  /* 0x0004ec0001ea7983 */ /* 0x0003620000300800 */
[----:B------:R-:W-:Y:S02]  /*1dec0*/  MOV R109, R181 ;  /* 0x000000b5006d7202 */ /* 0x000fe40000000f00 */
[----:B------:R-:W-:Y:S01]  /*1ded0*/  MOV R111, R179 ;  /* 0x000000b3006f7202 */ /* 0x000fe20000000f00 */
[----:B------:R1:W5:Y:S01]  /*1dee0*/  LDL.LU R218, [R1+0x4e8] ;  /* 0x0004e80001da7983 */ /* 0x0003620000300800 */
[----:B------:R-:W-:Y:S02]  /*1def0*/  MOV R112, R178 ;  /* 0x000000b200707202 */ /* 0x000fe40000000f00 */
        /* <DEDUP_REMOVED lines=170> */
.L_x_32:
[----:B------:R-:W-:-:S04]  /*1e9a0*/  ULEA UR7, UR6, UR37, 0x3 ;  /* 0x0000002506077291 */ /* 0x000fc8000f8e183f */
[----:B------:R-:W-:-:S04]  /*1e9b0*/  UIADD3 UR7, UR7, 0xc4428, URZ ;  /* 0x000c442807077890 */ /* 0x000fc8000fffe03f */
[----:B------:R-:W-:-:S09]  /*1e9c0*/  UPRMT UR7, URZ, 0x654, UR7 ;  /* 0x000006543f077896 */ /* 0x000fd20008000007 */
[----:B------:R-:W-:Y:S01]  /*1e9d0*/  SYNCS.ARRIVE.TRANS64.RED.A1T0 RZ, [UR7], RZ ;  /* 0x000000ffffff79a7 */ /* 0x000fe20008100407 */
[----:B------:R-:W-:Y:S05]  /*1e9e0*/  @P1 BRA `(.L_x_33) ;  /* 0x0000000000041947 */ /* 0x000fea0003800000 */
[----:B------:R-:W-:Y:S01]  /*1e9f0*/  BPT.TRAP 0x1 ;  /* 0x000000040000795c */ /* 0x000fe20000300000 */
.L_x_33:
[----:B------:R-:W-:-:S04]  /*1ea00*/  UIADD3 UR6, UR6, 0x1, URZ ;  /* 0x0000000106067890 */ /* 0x000fc8000fffe03f */
[----:B------:R-:W-:-:S04]  /*1ea10*/  UISETP.NE.AND UP0, UPT, UR6, 0x5, UPT ;  /* 0x000000050600788c */ /* 0x000fc8000bf05270 */
[----:B------:R-:W-:Y:S01]  /*1ea20*/  USEL UR6, UR6, URZ, UP0 ;  /* 0x0000003f06067287 */ /* 0x000fe20008000000 */
[----:B------:R-:W-:Y:S11]  /*1ea30*/  @!P0 BRA `(.L_x_34) ;  /* 0x0000000000048947 */ /* 0x000ff60003800000 */
[----:B------:R-:W-:Y:S01]  /*1ea40*/  BPT.TRAP 0x1 ;  /* 0x000000040000795c */ /* 0x000fe20000300000 */
.L_x_34:
[----:B------:R-:W-:-:S04]  /*1ea50*/  ULEA UR7, UR6, UR37, 0x3 ;  /* 0x0000002506077291 */ /* 0x000fc8000f8e183f */
[----:B------:R-:W-:-:S04]  /*1ea60*/  UIADD3 UR7, UR7, 0xc4428, URZ ;  /* 0x000c442807077890 */ /* 0x000fc8000fffe03f */
[----:B------:R-:W-:-:S09]  /*1ea70*/  UPRMT UR7, URZ, 0x654, UR7 ;  /* 0x000006543f077896 */ /* 0x000fd20008000007 */
[----:B------:R-:W-:Y:S01]  /*1ea80*/  SYNCS.ARRIVE.TRANS64.RED.A1T0 RZ, [UR7], RZ ;  /* 0x000000ffffff79a7 */ /* 0x000fe20008100407 */
[----:B------:R-:W-:Y:S05]  /*1ea90*/  @P1 BRA `(.L_x_35) ;  /* 0x0000000000041947 */ /* 0x000fea0003800000 */
[----:B------:R-:W-:Y:S01]  /*1eaa0*/  BPT.TRAP 0x1 ;  /* 0x000000040000795c */ /* 0x000fe20000300000 */
.L_x_35:
[----:B------:R-:W-:Y:S01]  /*1eab0*/  UIADD3 UR5, UR5, 0x1, URZ ;  /* 0x0000000105057890 */ /* 0x000fe2000fffe03f */
[C---:B-----5:R-:W-:Y:S01]  /*1eac0*/  ISETP.GT.AND P2, PT, R217.reuse, 0x2, PT ;  /* 0x00000002d900780c */ /* 0x060fe20003f44270 */
[----:B------:R-:W-:Y:S01]  /*1ead0*/  UIADD3 UR6, UR6, 0x1, URZ ;  /* 0x0000000106067890 */ /* 0x000fe2000fffe03f */
[----:B------:R-:W-:Y:S01]  /*1eae0*/  VIADD R0, R217, 0xffffffff ;  /* 0xffffffffd9007836 */ /* 0x000fe20000000000 */
[----:B------:R-:W-:Y:S01]  /*1eaf0*/  UISETP.NE.AND UP1, UPT, UR5, 0x5, UPT ;  /* 0x000000050500788c */ /* 0x000fe2000bf25270 */
[----:B------:R-:W-:Y:S01]  /*1eb00*/  IADD3 R3, R3, 0x80, RZ ;  /* 0x0000008003037810 */ /* 0x000fe20007ffe0ff */
[----:B------:R-:W-:Y:S01]  /*1eb10*/  UISETP.NE.AND UP0, UPT, UR6, 0x5, UPT ;  /* 0x000000050600788c */ /* 0x000fe2000bf05270 */
[----:B------:R-:W-:Y:S01]  /*1eb20*/  MOV R2, R216 ;  /* 0x000000d800027202 */ /* 0x000fe20000000f00 */
[----:B------:R-:W-:Y:S01]  /*1eb30*/  USEL UR7, URZ, 0x1, UP1 ;  /* 0x000000013f077887 */ /* 0x000fe20008800000 */
[----:B------:R-:W-:Y:S01]  /*1eb40*/  IMAD.MOV.U32 R5, RZ, RZ, R4 ;  /* 0x000000ffff057224 */ /* 0x000fe200078e0004 */
[----:B------:R-:W-:Y:S01]  /*1eb50*/  USEL UR6, UR6, URZ, UP0 ;  /* 0x0000003f06067287 */ /* 0x000fe20008000000 */
[----:B------:R-:W-:Y:S01]  /*1eb60*/  MOV R217, R0 ;  /* 0x0000000000d97202 */ /* 0x000fe20000000f00 */
[----:B------:R-:W-:-:S02]  /*1eb70*/  USEL UR36, UR5, URZ, UP1 ;  /* 0x0000003f05247287 */ /* 0x000fc40008800000 */
[----:B------:R-:W-:Y:S01]  /*1eb80*/  LOP3.LUT R16, R218, UR7, RZ, 0x3c, !PT ;  /* 0x00000007da107c12 */ /* 0x000fe2000f8e3cff */
[----:B------:R-:W-:Y:S09]  /*1eb90*/  @P2 BRA `(.L_x_36) ;  /* 0xffffff0000282947 */ /* 0x000ff2000383ffff */
[----:B------:R-:W-:-:S07]  /*1eba0*/  MOV R231, R0 ;  /* 0x0000000000e77202 */ /* 0x000fce0000000f00 */
.L_x_25:
[----:B------:R-:W-:-:S13]  /*1ebb0*/  ISETP.GE.AND P2, PT, R231, 0x1, PT ;  /* 0x00000001e700780c */ /* 0x000fda0003f46270 */
[----:B------:R-:W-:Y:S05]  /*1ebc0*/  @!P2 BRA `(.L_x_37) ;  /* 0x00000108003ca947 */ /* 0x000fea0003800000 */
[----:B------:R-:W-:Y:S01]  /*1ebd0*/  IMAD.MOV.U32 R19, RZ, RZ, R216 ;  /* 0x000000ffff137224 */ /* 0x000fe200078e00d8 */
[----:B------:R-:W-:Y:S01]  /*1ebe0*/  MOV R229, R4 ;  /* 0x0000000400e57202 */ /* 0x000fe20000000f00 */
[----:B------:R-:W-:-:S06]  /*1ebf0*/  ULDC UR4, c[0x0][0x604] ;  /* 0x0001810000047ab9 */ /* 0x000fcc0000000800 */
.L_x_48:
[----:B------:R-:W-:Y:S05]  /*1ec00*/  @!P0 BRA `(.L_x_38) ;  /* 0x0000000000048947 */ /* 0x000fea0003800000 */
[----:B------:R-:W-:Y:S01]  /*1ec10*/  BPT.TRAP 0x1 ;  /* 0x000000040000795c */ /* 0x000fe20000300000 */
.L_x_38:
[----:B------:R-:W-:Y:S01]  /*1ec20*/  ULEA UR5, UR36, UR37, 0x3 ;  /* 0x0000002524057291 */ /* 0x000fe2000f8e183f */
[----:B------:R-:W-:-:S08]  /*1ec30*/  SHF.L.U32 R0, R16, 0x1f, RZ ;  /* 0x0000001f10007819 */ /* 0x000fd000000006ff */
[----:B------:R-:W1:Y:S02]  /*1ec40*/  SYNCS.PHASECHK.TRANS64.TRYWAIT P2, [UR5+0xc4400], R0 ;  /* 0x0c440000ff0075a7 */ /* 0x000e640008040145 */
[----:B-1----:R-:W-:Y:S05]  /*1ec50*/  @!P2 BRA `(.L_x_39) ;  /* 0x0000019000fca947 */ /* 0x002fea0003800000 */
.L_x_155:
        /* <DEDUP_REMOVED lines=269> */
.L_x_40:
[----:B-1----:R-:W2:Y:S01]  /*1fd30*/  LDL R0, [R1+0x2b4] ;  /* 0x0002b40001007983 */ /* 0x002ea20000100800 */
[C---:B------:R-:W-:Y:S01]  /*1fd40*/  VIADD R4, R3.reuse, 0x1 ;  /* 0x0000000103047836 */ /* 0x040fe20000000000 */
[C---:B------:R-:W-:Y:S02]  /*1fd50*/  IADD3 R6, R3.reuse, 0x70, RZ ;  /* 0x0000007003067810 */ /* 0x040fe40007ffe0ff */
[C---:B------:R-:W-:Y:S01]  /*1fd60*/  IADD3 R5, R3.reuse, 0x71, RZ ;  /* 0x0000007103057810 */ /* 0x040fe20007ffe0ff */
[C---:B------:R-:W-:Y:S01]  /*1fd70*/  VIADD R7, R3.reuse, 0x78 ;  /* 0x0000007803077836 */ /* 0x040fe20000000000 */
[----:B------:R-:W-:Y:S01]  /*1fd80*/  IADD3 R15, R3, 0x79, RZ ;  /* 0x00000079030f7810 */ /* 0x000fe20007ffe0ff */
        /* <DEDUP_REMOVED lines=72> */
[----:B-1----:R-:W4:Y:S04]  /*20210*/  LDL.LU R144, [R1] ;  /* 0x0000000001907983 */ /* 0x002f280000300800 */
[----:B---3--:R-:W3:Y:S01]  /*20220*/  LDL.LU R145, [R1+0x4] ;  /* 0x0000040001917983 */ /* 0x008ee20000300800 */
[----:B--2---:R-:W-:-:S03]  /*20230*/  IADD3 R0, R0, UR42, RZ ;  /* 0x0000002a00007c10 */ /* 0x004fc6000fffe0ff */
[----:B----4-:R-:W2:Y:S01]  /*20240*/  LDL.LU R148, [R1+0x10] ;  /* 0x0000100001947983 */ /* 0x010ea20000300800 */
[C---:B------:R-:W-:Y:S02]  /*20250*/  IADD3 R2, R0.reuse, 0x8, RZ ;  /* 0x0000000800027810 */ /* 0x040fe40007ffe0ff */
[-C--:B------:R-:W-:Y:S01]  /*20260*/  ISETP.GE.AND P2, PT, R0, R4.reuse, PT ;  /* 0x000000040000720c */ /* 0x080fe20003f46270 */
[----:B------:R-:W4:Y:S01]  /*20270*/  LDL.LU R149, [R1+0x14] ;  /* 0x0000140001957983 */ /* 0x000f220000300800 */
[----:B------:R-:W-:Y:S02]  /*20280*/  ISETP.GE.AND P6, PT, R2, R4, PT ;  /* 0x000000040200720c */ /* 0x000fe40003fc6270 */
[C---:B------:R-:W-:Y:S01]  /*20290*/  IADD3 R4, R3.reuse, 0x8, RZ ;  /* 0x0000000803047810 */ /* 0x040fe20007ffe0ff */
[----:B------:R-:W4:Y:S03]  /*202a0*/  LDL.LU R235, [R1+0x20] ;  /* 0x0000200001eb7983 */ /* 0x000f260000300800 */
[-C--:B------:R-:W-:Y:S01]  /*202b0*/  ISETP.GE.AND P5, PT, R0, R4.reuse, PT ;  /* 0x000000040000720c */ /* 0x080fe20003fa6270 */
[----:B------:R-:W4:Y:S01]  /*202c0*/  LDL.LU R234, [R1+0x24] ;  /* 0x0000240001ea7983 */ /* 0x000f220000300800 */
[----:B------:R-:W-:Y:S01]  /*202d0*/  ISETP.GE.AND P3, PT, R2, R4, PT ;  /* 0x000000040200720c */ /* 0x000fe20003f66270 */
[----:B------:R-:W-:Y:S01]  /*202e0*/  VIADD R4, R3, 0x9 ;  /* 0x0000000903047836 */ /* 0x000fe20000000000 */
[----:B------:R-:W-:Y:S01]  /*202f0*/  FSEL R153, R153, -INF , P2 ;  /* 0xff80000099997808 */ /* 0x000fe20001000000 */
[----:B------:R-:W4:Y:S03]  /*20300*/  LDL.LU R232, [R1+0x30] ;  /* 0x0000300001e87983 */ /* 0x000f260000300800 */
[-C--:B------:R-:W-:Y:S01]  /*20310*/  ISETP.GE.AND P4, PT, R0, R4.reuse, PT ;  /* 0x000000040000720c */ /* 0x080fe20003f86270 */
[----:B------:R-:W4:Y:S01]  /*20320*/  LDL.LU R26, [R1+0x34] ;  /* 0x00003400011a7983 */ /* 0x000f220000300800 */
[----:B------:R-:W-:-:S02]  /*20330*/  ISETP.GE.AND P2, PT, R2, R4, PT ;  /* 0x000000040200720c */ /* 0x000fc40003f46270 */
[----:B------:R-:W-:Y:S01]  /*20340*/  IADD3 R4, R3, 0x10, RZ ;  /* 0x0000001003047810 */ /* 0x000fe20007ffe0ff */
[----:B------:R-:W4:Y:S01]  /*20350*/  LDL.LU R27, [R1+0x40] ;  /* 0x00004000011b7983 */ /* 0x000f220000300800 */
[----:B------:R-:W-:Y:S02]  /*20360*/  FSEL R228, R155, -INF , P6 ;  /* 0xff8000009be47808 */ /* 0x000fe40003000000 */
[----:B------:R-:W-:Y:S01]  /*20370*/  FSEL R156, R156, -INF , P5 ;  /* 0xff8000009c9c7808 */ /* 0x000fe20002800000 */
[----:B------:R-:W4:Y:S01]  /*20380*/  LDL.LU R30, [R1+0x44] ;  /* 0x00004400011e7983 */ /* 0x000f220000300800 */
[-C--:B------:R-:W-:Y:S02]  /*20390*/  ISETP.GE.AND P6, PT, R0, R4.reuse, PT ;  /* 0x000000040000720c */ /* 0x080fe40003fc6270 */
[----:B------:R-:W-:Y:S01]  /*203a0*/  ISETP.GE.AND P5, PT, R2, R4, PT ;  /* 0x000000040200720c */ /* 0x000fe20003fa6270 */
[----:B------:R-:W4:Y:S01]  /*203b0*/  LDL.LU R31, [R1+0x50] ;  /* 0x00005000011f7983 */ /* 0x000f220000300800 */
[----:B------:R-:W-:-:S02]  /*203c0*/  IADD3 R4, R3, 0x11, RZ ;  /* 0x0000001103047810 */ /* 0x000fc40007ffe0ff */
[----:B------:R-:W-:Y:S01]  /*203d0*/  FSEL R227, R158, -INF , P3 ;  /* 0xff8000009ee37808 */ /* 0x000fe20001800000 */
[----:B------:R-:W4:Y:S01]  /*203e0*/  LDL.LU R34, [R1+0x54] ;  /* 0x0000540001227983 */ /* 0x000f220000300800 */
[----:B------:R-:W-:Y:S02]  /*203f0*/  FSEL R157, R157, -INF , P4 ;  /* 0xff8000009d9d7808 */ /* 0x000fe40002000000 */
[-C--:B------:R-:W-:Y:S01]  /*20400*/  ISETP.GE.AND P3, PT, R0, R4.reuse, PT ;  /* 0x000000040000720c */ /* 0x080fe20003f66270 */
[----:B------:R-:W4:Y:S01]  /*20410*/  LDL.LU R35, [R1+0x60] ;  /* 0x0000600001237983 */ /* 0x000f220000300800 */
[----:B------:R-:W-:Y:S01]  /*20420*/  ISETP.GE.AND P4, PT, R2, R4, PT ;  /* 0x000000040200720c */ /* 0x000fe20003f86270 */
[----:B------:R-:W-:Y:S01]  /*20430*/  VIADD R4, R3, 0x18 ;  /* 0x0000001803047836 */ /* 0x000fe20000000000 */
[----:B------:R-:W-:Y:S01]  /*20440*/  FSEL R226, R159, -INF , P2 ;  /* 0xff8000009fe27808 */ /* 0x000fe20001000000 */
[----:B------:R-:W4:Y:S01]  /*20450*/  LDL.LU R38, [R1+0x64] ;  /* 0x0000640001267983 */ /* 0x000f220000300800 */
[----:B------:R-:W-:-:S02]  /*20460*/  FSEL R160, R160, -INF , P6 ;  /* 0xff800000a0a07808 */ /* 0x000fc40003000000 */
[-C--:B------:R-:W-:Y:S01]  /*20470*/  ISETP.GE.AND P2, PT, R0, R4.reuse, PT ;  /* 0x000000040000720c */ /* 0x080fe20003f46270 */
[----:B------:R-:W4:Y:S01]  /*20480*/  LDL.LU R39, [R1+0x70] ;  /* 0x0000700001277983 */ /* 0x000f220000300800 */
[----:B------:R-:W-:Y:S02]  /*20490*/  ISETP.GE.AND P6, PT, R2, R4, PT ;  /* 0x000000040200720c */ /* 0x000fe40003fc6270 */
[----:B------:R-:W-:Y:S01]  /*204a0*/  IADD3 R4, R3, 0x19, RZ ;  /* 0x0000001903047810 */ /* 0x000fe20007ffe0ff */
[----:B------:R-:W4:Y:S01]  /*204b0*/  LDL.LU R42, [R1+0x74] ;  /* 0x00007400012a7983 */ /* 0x000f220000300800 */
[----:B------:R-:W-:Y:S02]  /*204c0*/  FSEL R155, R162, -INF , P5 ;  /* 0xff800000a29b7808 */ /* 0x000fe40002800000 */
[----:B------:R-:W-:Y:S01]  /*204d0*/  FSEL R161, R161, -INF , P3 ;  /* 0xff800000a1a17808 */ /* 0x000fe20001800000 */
[----:B------:R-:W4:Y:S01]  /*204e0*/  LDL.LU R43, [R1+0x80] ;  /* 0x00008000012b7983 */ /* 0x000f220000300800 */
[----:B------:R-:W-:-:S02]  /*204f0*/  ISETP.GE.AND P5, PT, R0, R4, PT ;  /* 0x000000040000720c */ /* 0x000fc40003fa6270 */
[----:B------:R-:W-:Y:S01]  /*20500*/  ISETP.GE.AND P3, PT, R2, R4, PT ;  /* 0x000000040200720c */ /* 0x000fe20003f66270 */
[----:B------:R-:W4:Y:S01]  /*20510*/  LDL.LU R46, [R1+0x84] ;  /* 0x00008400012e7983 */ /* 0x000f220000300800 */
[----:B------:R-:W-:Y:S02]  /*20520*/  IADD3 R4, R3, 0x20, RZ ;  /* 0x0000002003047810 */ /* 0x000fe40007ffe0ff */
        /* <DEDUP_REMOVED lines=140> */
[----:B------:R-:W4:Y:S03]  /*20df0*/  LDL.LU R135, [R1+0x28] ;  /* 0x0000280001877983 */ /* 0x000f260000300800 */
[C---:B------:R-:W-:Y:S01]  /*20e00*/  ISETP.GE.AND P3, PT, R0.reuse, R4, PT ;  /* 0x000000040000720c */ /* 0x040fe20003f66270 */
[----:B------:R-:W4:Y:S03]  /*20e10*/  LDL.LU R138, [R1+0x2c] ;  /* 0x00002c00018a7983 */ /* 0x000f260000300800 */
[----:B------:R-:W-:Y:S01]  /*20e20*/  FSEL R10, R205, -INF , P3 ;  /* 0xff800000cd0a7808 */ /* 0x000fe20001800000 */
[----:B------:R-:W4:Y:S01]  /*20e30*/  LDL.LU R139, [R1+0x38] ;  /* 0x00003800018b7983 */ /* 0x000f220000300800 */
[----:B------:R-:W-:-:S02]  /*20e40*/  ISETP.GE.AND P3, PT, R0, R6, PT ;  /* 0x000000060000720c */ /* 0x000fc40003f66270 */
[----:B------:R-:W-:Y:S01]  /*20e50*/  FSEL R11, R204, -INF , P2 ;  /* 0xff800000cc0b7808 */ /* 0x000fe20001000000 */
[----:B------:R-:W4:Y:S01]  /*20e60*/  LDL.LU R142, [R1+0x3c] ;  /* 0x00003c00018e7983 */ /* 0x000f220000300800 */
[----:B------:R-:W-:Y:S02]  /*20e70*/  FSEL R13, R208, -INF , P3 ;  /* 0xff800000d00d7808 */ /* 0x000fe40001800000 */
[C---:B------:R-:W-:Y:S01]  /*20e80*/  ISETP.GE.AND P3, PT, R0.reuse, R5, PT ;  /* 0x000000050000720c */ /* 0x040fe20003f66270 */
[----:B------:R-:W4:Y:S03]  /*20e90*/  LDL.LU R143, [R1+0x48] ;  /* 0x00004800018f7983 */ /* 0x000f260000300800 */
[----:B------:R-:W-:Y:S01]  /*20ea0*/  FSEL R14, R209, -INF , P3 ;  /* 0xff800000d10e7808 */ /* 0x000fe20001800000 */
[----:B------:R-:W4:Y:S01]  /*20eb0*/  LDL.LU R146, [R1+0x4c] ;  /* 0x00004c0001927983 */ /* 0x000f220000300800 */
[----:B------:R-:W-:-:S02]  /*20ec0*/  ISETP.GE.AND P3, PT, R0, R7, PT ;  /* 0x000000070000720c */ /* 0x000fc40003f66270 */
[----:B------:R-:W-:Y:S01]  /*20ed0*/  ISETP.GE.AND P2, PT, R2, R4, PT ;  /* 0x000000040200720c */ /* 0x000fe20003f46270 */
[----:B------:R-:W4:Y:S01]  /*20ee0*/  LDL.LU R147, [R1+0x58] ;  /* 0x0000580001937983 */ /* 0x000f220000300800 */
[----:B------:R-:W-:Y:S02]  /*20ef0*/  FSEL R212, R212, -INF , P3 ;  /* 0xff800000d4d47808 */ /* 0x000fe40001800000 */
[----:B------:R-:W-:Y:S01]  /*20f00*/  ISETP.GE.AND P3, PT, R0, R3, PT ;  /* 0x000000030000720c */ /* 0x000fe20003f66270 */
[----:B------:R-:W4:Y:S03]  /*20f10*/  LDL.LU R150, [R1+0x5c] ;  /* 0x00005c0001967983 */ /* 0x000f260000300800 */
[----:B------:R-:W-:Y:S01]  /*20f20*/  FSEL R4, R152, -INF , P3 ;  /* 0xff80000098047808 */ /* 0x000fe20001800000 */
[----:B------:R-:W4:Y:S03]  /*20f30*/  LDL.LU R151, [R1+0x68] ;  /* 0x0000680001977983 */ /* 0x000f260000300800 */
[----:B------:R-:W-:Y:S01]  /*20f40*/  FMNMX R216, R4, R19, !PT ;  /* 0x0000001304d87209 */ /* 0x000fe20007800000 */
[----:B------:R-:W4:Y:S03]  /*20f50*/  LDL.LU R231, [R1+0x6c] ;  /* 0x00006c0001e77983 */ /* 0x000f260000300800 */
[----:B------:R-:W-:-:S04]  /*20f60*/  FMNMX R216, R153, R216, !PT ;  /* 0x000000d899d87209 */ /* 0x000fc80007800000 */
        /* <DEDUP_REMOVED lines=26> */
[----:B------:R-:W-:Y:S02]  /*21110*/  FMNMX R216, R13, R216, !PT ;  /* 0x000000d80dd87209 */ /* 0x000fe40007800000 */
[----:B------:R-:W-:Y:S02]  /*21120*/  ISETP.GE.AND P3, PT, R0, R15, PT ;  /* 0x0000000f0000720c */ /* 0x000fe40003f66270 */
[----:B------:R-:W-:Y:S02]  /*21130*/  FMNMX R216, R14, R216, !PT ;  /* 0x000000d80ed87209 */ /* 0x000fe40007800000 */
[----:B------:R-:W-:Y:S02]  /*21140*/  FSEL R213, R213, -INF , P3 ;  /* 0xff800000d5d57808 */ /* 0x000fe40001800000 */
[----:B------:R-:W-:-:S04]  /*21150*/  FMNMX R216, R212, R216, !PT ;  /* 0x000000d8d4d87209 */ /* 0x000fc80007800000 */
[----:B------:R-:W-:-:S05]  /*21160*/  FMNMX R216, R213, R216, !PT ;  /* 0x000000d8d5d87209 */ /* 0x000fca0007800000 */
[----:B------:R-:W1:Y:S02]  /*21170*/  SHFL.BFLY PT, R0, R216, 0x1, 0x1f ;  /* 0x0c201f00d8007f89 */ /* 0x000e6400000e0000 */
[----:B-1----:R-:W-:-:S05]  /*21180*/  FMNMX R216, R216, R0, !PT ;  /* 0x00000000d8d87209 */ /* 0x002fca0007800000 */
[----:B------:R-:W1:Y:S01]  /*21190*/  SHFL.BFLY PT, R0, R216, 0x2, 0x1f ;  /* 0x0c401f00d8007f89 */ /* 0x000e6200000e0000 */
[----:B------:R-:W-:Y:S02]  /*211a0*/  FSEL R171, R203, -INF , P4 ;  /* 0xff800000cbab7808 */ /* 0x000fe40002000000 */
[----:B------:R-:W-:Y:S02]  /*211b0*/  FSEL R175, R202, -INF , P5 ;  /* 0xff800000caaf7808 */ /* 0x000fe40002800000 */
[----:B------:R-:W-:Y:S02]  /*211c0*/  ISETP.GE.AND P5, PT, R2, R5, PT ;  /* 0x000000050200720c */ /* 0x000fe40003fa6270 */
[----:B-1----:R-:W-:-:S04]  /*211d0*/  FMNMX R216, R216, R0, !PT ;  /* 0x00000000d8d87209 */ /* 0x002fc80007800000 */
[----:B------:R-:W-:-:S04]  /*211e0*/  FSETP.NEU.AND P4, PT, R216, -INF , PT ;  /* 0xff800000d800780b */ /* 0x000fc80003f8d000 */
[----:B------:R-:W-:Y:S02]  /*211f0*/  FSEL R5, R216, RZ, P4 ;  /* 0x000000ffd8057208 */ /* 0x000fe40002000000 */
[----:B------:R-:W-:-:S03]  /*21200*/  ISETP.GE.AND P4, PT, R2, R7, PT ;  /* 0x000000070200720c */ /* 0x000fc60003f86270 */
[----:B------:R-:W-:Y:S01]  /*21210*/  FMUL R0, R5, UR4 ;  /* 0x0000000405007c20 */ /* 0x000fe20008400000 */
[----:B------:R-:W-:Y:S02]  /*21220*/  FSEL R7, R206, -INF , P6 ;  /* 0xff800000ce077808 */ /* 0x000fe40003000000 */
[----:B------:R-:W-:Y:S01]  /*21230*/  ISETP.GE.AND P6, PT, R2, R3, PT ;  /* 0x000000030200720c */ /* 0x000fe20003fc6270 */
[----:B------:R-:W-:-:S03]  /*21240*/  FFMA R4, R4, UR4, -R0 ;  /* 0x0000000404047c23 */ /* 0x000fc60008000800 */
[----:B------:R-:W-:Y:S02]  /*21250*/  FSEL R154, R154, -INF , P6 ;  /* 0xff8000009a9a7808 */ /* 0x000fe40003000000 */
[----:B------:R-:W-:-:S13]  /*21260*/  FSETP.GEU.AND P6, PT, R4, -126, PT ;  /* 0xc2fc00000400780b */ /* 0x000fda0003fce000 */
[----:B------:R-:W-:-:S04]  /*21270*/  @!P6 FMUL R4, R4, 0.5 ;  /* 0x3f0000000404e820 */ /* 0x000fc80000400000 */
[----:B------:R1:W3:Y:S02]  /*21280*/  MUFU.EX2 R209, R4 ;  /* 0x0000000400d17308 */ /* 0x0002e40000000800 */
[----:B-1----:R-:W-:Y:S01]  /*21290*/  FFMA R4, R153, UR4, -R0 ;  /* 0x0000000499047c23 */ /* 0x002fe20008000800 */
[----:B---3--:R-:W-:-:S04]  /*212a0*/  @!P6 FMUL R209, R209, R209 ;  /* 0x000000d1d1d1e220 */ /* 0x008fc80000400000 */
        /* <DEDUP_REMOVED lines=147> */
[----:B------:R-:W1:Y:S01]  /*21be0*/  MUFU.EX2 R189, R4 ;  /* 0x0000000400bd7308 */ /* 0x000e620000000800 */
[----:B------:R-:W-:Y:S01]  /*21bf0*/  FFMA R0, R213, UR4, -R0 ;  /* 0x00000004d5007c23 */ /* 0x000fe20008000800 */
[----:B-1----:R-:W-:-:S04]  /*21c00*/  @!P6 FMUL R189, R189, R189 ;  /* 0x000000bdbdbde220 */ /* 0x002fc80000400000 */
[----:B------:R-:W-:-:S13]  /*21c10*/  FSETP.GEU.AND P6, PT, R0, -126, PT ;  /* 0xc2fc00000000780b */ /* 0x000fda0003fce000 */
[----:B------:R-:W-:-:S04]  /*21c20*/  @!P6 FMUL R0, R0, 0.5 ;  /* 0x3f0000000000e820 */ /* 0x000fc80000400000 */
[----:B------:R1:W3:Y:S01]  /*21c30*/  MUFU.EX2 R188, R0 ;  /* 0x0000000000bc7308 */ /* 0x0002e20000000800 */
[----:B------:R-:W-:Y:S01]  /*21c40*/  ISETP.GE.AND P3, PT, R2, R6, PT ;  /* 0x000000060200720c */ /* 0x000fe20003f66270 */
[----:B-1----:R-:W-:Y:S01]  /*21c50*/  FADD R0, R204, R195 ;  /* 0x000000c3cc007221 */ /* 0x002fe20000000000 */
[----:B---3--:R-:W-:Y:S01]  /*21c60*/  @!P6 FMUL R188, R188, R188 ;  /* 0x000000bcbcbce220 */ /* 0x008fe20000400000 */
[----:B------:R-:W-:Y:S01]  /*21c70*/  ISETP.GE.AND P6, PT, R2, R15, PT ;  /* 0x0000000f0200720c */ /* 0x000fe20003fc6270 */
[----:B------:R-:W-:-:S04]  /*21c80*/  FADD R2, R209, R200 ;  /* 0x000000c8d1027221 */ /* 0x000fc80000000000 */
[----:B------:R-:W-:Y:S01]  /*21c90*/  FADD R4, R2, R0 ;  /* 0x0000000002047221 */ /* 0x000fe20000000000 */
[----:B------:R-:W-:Y:S01]  /*21ca0*/  FADD R2, R206, R198 ;  /* 0x000000c6ce027221 */ /* 0x000fe20000000000 */
[----:B------:R-:W-:-:S04]  /*21cb0*/  FADD R0, R202, R191 ;  /* 0x000000bfca007221 */ /* 0x000fc80000000000 */
[----:B------:R-:W-:Y:S01]  /*21cc0*/  FADD R0, R2, R0 ;  /* 0x0000000002007221 */ /* 0x000fe20000000000 */
[----:B------:R-:W-:-:S03]  /*21cd0*/  FADD R2, R180, R164 ;  /* 0x000000a4b4027221 */ /* 0x000fc60000000000 */
[----:B------:R-:W-:Y:S01]  /*21ce0*/  FADD R230, R4, R0 ;  /* 0x0000000004e67221 */ /* 0x000fe20000000000 */
[----:B------:R-:W-:-:S04]  /*21cf0*/  FADD R0, R172, R194 ;  /* 0x000000c2ac007221 */ /* 0x000fc80000000000 */
[----:B------:R-:W-:Y:S01]  /*21d00*/  FADD R4, R2, R0 ;  /* 0x0000000002047221 */ /* 0x000fe20000000000 */
[----:B------:R-:W-:Y:S01]  /*21d10*/  FADD R2, R176, R197 ;  /* 0x000000c5b0027221 */ /* 0x000fe20000000000 */
[----:B------:R-:W-:Y:S01]  /*21d20*/  FADD R0, R168, R190 ;  /* 0x000000bea8007221 */ /* 0x000fe20000000000 */
[----:B------:R-:W-:-:S03]  /*21d30*/  FADD R233, -R5, R19 ;  /* 0x0000001305e97221 */ /* 0x000fc60000000100 */
[----:B------:R-:W-:Y:S01]  /*21d40*/  FADD R0, R2, R0 ;  /* 0x0000000002007221 */ /* 0x000fe20000000000 */
[----:B------:R-:W-:-:S03]  /*21d50*/  FADD R2, R208, R199 ;  /* 0x000000c7d0027221 */ /* 0x000fc60000000000 */
[----:B------:R-:W-:Y:S01]  /*21d60*/  FADD R5, R4, R0 ;  /* 0x0000000004057221 */ /* 0x000fe20000000000 */
        /* <DEDUP_REMOVED lines=10> */
[----:B------:R-:W-:-:S04]  /*21e10*/  FADD R0, R170, R188 ;  /* 0x000000bcaa007221 */ /* 0x000fc80000000000 */
[----:B------:R-:W-:-:S04]  /*21e20*/  FADD R0, R2, R0 ;  /* 0x0000000002007221 */ /* 0x000fc80000000000 */
[----:B------:R-:W-:-:S04]  /*21e30*/  FADD R0, R4, R0 ;  /* 0x0000000004007221 */ /* 0x000fc80000000000 */
[----:B------:R-:W-:Y:S01]  /*21e40*/  FADD R213, R5, R0 ;  /* 0x0000000005d57221 */ /* 0x000fe20000000000 */
        /* <DEDUP_REMOVED lines=26> */
[----:B------:R-:W-:Y:S02]  /*21ff0*/  FSEL R160, R207, -INF , P2 ;  /* 0xff800000cfa07808 */ /* 0x000fe40001000000 */
[----:B------:R-:W-:Y:S02]  /*22000*/  FMNMX R4, R7, R0, !PT ;  /* 0x0000000007047209 */ /* 0x000fe40007800000 */
[----:B------:R-:W-:Y:S02]  /*22010*/  FSEL R6, R210, -INF , P3 ;  /* 0xff800000d2067808 */ /* 0x000fe40001800000 */
[----:B------:R-:W-:Y:S01]  /*22020*/  FMNMX R4, R160, R4, !PT ;  /* 0x00000004a0047209 */ /* 0x000fe20007800000 */
[----:B------:R-:W3:Y:S01]  /*22030*/  LDL.LU R210, [R1+0x1fc] ;  /* 0x0001fc0001d27983 */ /* 0x000ee20000300800 */
[----:B------:R-:W-:-:S02]  /*22040*/  FSEL R5, R211, -INF , P5 ;  /* 0xff800000d3057808 */ /* 0x000fc40002800000 */
[----:B------:R-:W-:Y:S01]  /*22050*/  FMNMX R4, R6, R4, !PT ;  /* 0x0000000406047209 */ /* 0x000fe20007800000 */
[----:B------:R-:W3:Y:S01]  /*22060*/  LDL.LU R211, [R1+0x1f8] ;  /* 0x0001f80001d37983 */ /* 0x000ee20000300800 */
[----:B------:R-:W-:Y:S02]  /*22070*/  FSEL R2, R214, -INF , P4 ;  /* 0xff800000d6027808 */ /* 0x000fe40002000000 */
[----:B------:R-:W-:Y:S01]  /*22080*/  FMNMX R4, R5, R4, !PT ;  /* 0x0000000405047209 */ /* 0x000fe20007800000 */
[----:B------:R-:W3:Y:S01]  /*22090*/  LDL.LU R214, [R1+0x1ec] ;  /* 0x0001ec0001d67983 */ /* 0x000ee20000300800 */
[----:B------:R-:W-:Y:S02]  /*220a0*/  FSEL R215, R215, -INF , P6 ;  /* 0xff800000d7d77808 */ /* 0x000fe40003000000 */
[----:B------:R-:W-:-:S04]  /*220b0*/  FMNMX R4, R2, R4, !PT ;  /* 0x0000000402047209 */ /* 0x000fc80007800000 */
[----:B------:R-:W-:-:S05]  /*220c0*/  FMNMX R4, R215, R4, !PT ;  /* 0x00000004d7047209 */ /* 0x000fca0007800000 */
[----:B------:R-:W1:Y:S02]  /*220d0*/  SHFL.BFLY PT, R0, R4, 0x1, 0x1f ;  /* 0x0c201f0004007f89 */ /* 0x000e6400000e0000 */
[----:B-1----:R-:W-:-:S05]  /*220e0*/  FMNMX R4, R4, R0, !PT ;  /* 0x0000000004047209 */ /* 0x002fca0007800000 */
[----:B------:R-:W1:Y:S02]  /*220f0*/  SHFL.BFLY PT, R0, R4, 0x2, 0x1f ;  /* 0x0c401f0004007f89 */ /* 0x000e6400000e0000 */
[----:B-1----:R-:W-:-:S04]  /*22100*/  FMNMX R4, R4, R0, !PT ;  /* 0x0000000004047209 */ /* 0x002fc80007800000 */
[----:B------:R-:W-:-:S04]  /*22110*/  FSETP.NEU.AND P2, PT, R4, -INF , PT ;  /* 0xff8000000400780b */ /* 0x000fc80003f4d000 */
[----:B------:R-:W-:-:S05]  /*22120*/  FSEL R161, R4, RZ, P2 ;  /* 0x000000ff04a17208 */ /* 0x000fca0001000000 */
[----:B------:R-:W-:-:S04]  /*22130*/  FMUL R0, R161, UR4 ;  /* 0x00000004a1007c20 */ /* 0x000fc80008400000 */
[----:B------:R-:W-:-:S05]  /*22140*/  FFMA R159, R154, UR4, -R0 ;  /* 0x000000049a9f7c23 */ /* 0x000fca0008000800 */
[----:B------:R-:W-:Y:S01]  /*22150*/  FSETP.GEU.AND P4, PT, R159, -126, PT ;  /* 0xc2fc00009f00780b */ /* 0x000fe20003f8e000 */
[----:B------:R-:W-:-:S12]  /*22160*/  FFMA R13, R187, UR4, -R0 ;  /* 0x00000004bb0d7c23 */ /* 0x000fd80008000800 */
[----:B------:R-:W-:-:S04]  /*22170*/  @!P4 FMUL R159, R159, 0.5 ;  /* 0x3f0000009f9fc820 */ /* 0x000fc80000400000 */
[----:B------:R-:W1:Y:S01]  /*22180*/  MUFU.EX2 R187, R159 ;  /* 0x0000009f00bb7308 */ /* 0x000e620000000800 */
[----:B------:R-:W-:Y:S01]  /*22190*/  FFMA R154, R225, UR4, -R0 ;  /* 0x00000004e19a7c23 */ /* 0x000fe20008000800 */
[----:B-1----:R-:W-:-:S04]  /*221a0*/  @!P4 FMUL R187, R187, R187 ;  /* 0x000000bbbbbbc220 */ /* 0x002fc80000400000 */
[----:B------:R-:W-:-:S13]  /*221b0*/  FSETP.GEU.AND P4, PT, R154, -126, PT ;  /* 0xc2fc00009a00780b */ /* 0x000fda0003f8e000 */
[----:B------:R-:W-:-:S04]  /*221c0*/  @!P4 FMUL R154, R154, 0.5 ;  /* 0x3f0000009a9ac820 */ /* 0x000fc80000400000 */
[----:B------:R-:W1:Y:S01]  /*221d0*/  MUFU.EX2 R177, R154 ;  /* 0x0000009a00b17308 */ /* 0x000e620000000800 */
[----:B------:R-:W-:Y:S01]  /*221e0*/  FFMA R21, R21, UR4, -R0 ;  /* 0x0000000415157c23 */ /* 0x000fe20008000800 */
[----:B-1----:R-:W-:-:S04]  /*221f0*/  @!P4 FMUL R177, R177, R177 ;  /* 0x000000b1b1b1c220 */ /* 0x002fc80000400000 */
[----:B------:R-:W-:-:S13]  /*22200*/  FSETP.GEU.AND P4, PT, R21, -126, PT ;  /* 0xc2fc00001500780b */ /* 0x000fda0003f8e000 */
[----:B------:R-:W-:-:S06]  /*22210*/  @!P4 FMUL R21, R21, 0.5 ;  /* 0x3f0000001515c820 */ /* 0x000fcc0000400000 */
[----:B------:R-:W1:Y:S01]  /*22220*/  MUFU.EX2 R21, R21 ;  /* 0x0000001500157308 */ /* 0x000e620000000800 */
[--C-:B------:R-:W-:Y:S01]  /*22230*/  FFMA R15, R218, UR4, -R0.reuse ;  /* 0x00000004da0f7c23 */ /* 0x100fe20008000800 */
        /* <DEDUP_REMOVED lines=20> */
[----:B------:R-:W-:Y:S01]  /*22380*/  FFMA R160, R160, UR4, -R0 ;  /* 0x00000004a0a07c23 */ /* 0x000fe20008000800 */
[----:B------:R-:W3:Y:S04]  /*22390*/  LDL.LU R228, [R1+0x1e8] ;  /* 0x0001e80001e47983 */ /* 0x000ee80000300800 */
[----:B------:R-:W1:Y:S01]  /*223a0*/  MUFU.EX2 R15, R15 ;  /* 0x0000000f000f7308 */ /* 0x000e620000000800 */
[----:B------:R-:W-:Y:S01]  /*223b0*/  @!P2 FMUL R158, R158, 0.5 ;  /* 0x3f0000009e9ea820 */ /* 0x000fe20000400000 */
[----:B------:R-:W-:Y:S01]  /*223c0*/  FSETP.GEU.AND P6, PT, R156, -126, PT ;  /* 0xc2fc00009c00780b */ /* 0x000fe20003fce000 */
[----:B------:R-:W3:Y:S01]  /*223d0*/  LDL.LU R227, [R1+0x1dc] ;  /* 0x0001dc0001e37983 */ /* 0x000ee20000300800 */
[----:B------:R-:W-:-:S02]  /*223e0*/  FSETP.GEU.AND P3, PT, R157, -126, PT ;  /* 0xc2fc00009d00780b */ /* 0x000fc40003f6e000 */
[----:B------:R-:W-:Y:S01]  /*223f0*/  FSETP.GEU.AND P5, PT, R155, -126, PT ;  /* 0xc2fc00009b00780b */ /* 0x000fe20003fae000 */
[----:B------:R-:W3:Y:S01]  /*22400*/  LDL.LU R226, [R1+0x1d8] ;  /* 0x0001d80001e27983 */ /* 0x000ee20000300800 */
[----:B------:R-:W2:Y:S01]  /*22410*/  MUFU.EX2 R181, R158 ;  /* 0x0000009e00b57308 */ /* 0x000ea20000000800 */
[----:B------:R-:W-:Y:S02]  /*22420*/  FFMA R17, R220, UR4, -R0 ;  /* 0x00000004dc117c23 */ /* 0x000fe40008000800 */
[----:B------:R-:W3:Y:S01]  /*22430*/  LDL.LU R225, [R1+0x1cc] ;  /* 0x0001cc0001e17983 */ /* 0x000ee20000300800 */
[----:B-1----:R-:W-:Y:S01]  /*22440*/  @!P4 FMUL R15, R15, R15 ;  /* 0x0000000f0f0fc220 */ /* 0x002fe20000400000 */
[----:B------:R-:W-:Y:S02]  /*22450*/  FSETP.GEU.AND P4, PT, R9, -126, PT ;  /* 0xc2fc00000900780b */ /* 0x000fe40003f8e000 */
[----:B------:R-:W-:Y:S02]  /*22460*/  @!P6 FMUL R156, R156, 0.5 ;  /* 0x3f0000009c9ce820 */ /* 0x000fe40000400000 */
[----:B------:R-:W-:-:S02]  /*22470*/  @!P3 FMUL R157, R157, 0.5 ;  /* 0x3f0000009d9db820 */ /* 0x000fc40000400000 */
[----:B------:R-:W-:Y:S01]  /*22480*/  @!P5 FMUL R155, R155, 0.5 ;  /* 0x3f0000009b9bd820 */ /* 0x000fe20000400000 */
[----:B------:R-:W3:Y:S01]  /*22490*/  LDL.LU R224, [R1+0x1c8] ;  /* 0x0001c80001e07983 */ /* 0x000ee20000300800 */
[----:B--2---:R-:W-:Y:S01]  /*224a0*/  @!P2 FMUL R181, R181, R181 ;  /* 0x000000b5b5b5a220 */ /* 0x004fe20000400000 */
[----:B------:R-:W-:Y:S01]  /*224b0*/  FSETP.GEU.AND P2, PT, R153, -126, PT ;  /* 0xc2fc00009900780b */ /* 0x000fe20003f4e000 */
[----:B------:R-:W1:Y:S01]  /*224c0*/  MUFU.EX2 R183, R156 ;  /* 0x0000009c00b77308 */ /* 0x000e620000000800 */
[----:B------:R-:W2:Y:S02]  /*224d0*/  LDL.LU R223, [R1+0x1bc] ;  /* 0x0001bc0001df7983 */ /* 0x000ea40000300800 */
[----:B------:R-:W-:Y:S02]  /*224e0*/  @!P4 FMUL R9, R9, 0.5 ;  /* 0x3f0000000909c820 */ /* 0x000fe40000400000 */
[----:B------:R-:W3:Y:S03]  /*224f0*/  LDL.LU R222, [R1+0x1b8] ;  /* 0x0001b80001de7983 */ /* 0x000ee60000300800 */
[----:B------:R-:W4:Y:S01]  /*22500*/  MUFU.EX2 R186, R157 ;  /* 0x0000009d00ba7308 */ /* 0x000f220000000800 */
[--C-:B------:R-:W-:Y:S01]  /*22510*/  FFMA R14, R217, UR4, -R0.reuse ;  /* 0x00000004d90e7c23 */ /* 0x100fe20008000800 */
[----:B------:R-:W2:Y:S02]  /*22520*/  LDL.LU R221, [R1+0x1ac] ;  /* 0x0001ac0001dd7983 */ /* 0x000ea40000300800 */
[----:B------:R-:W-:Y:S01]  /*22530*/  @!P2 FMUL R153, R153, 0.5 ;  /* 0x3f0000009999a820 */ /* 0x000fe20000400000 */
[----:B------:R-:W-:Y:S01]  /*22540*/  FFMA R16, R219, UR4, -R0 ;  /* 0x00000004db107c23 */ /* 0x000fe20008000800 */
[----:B------:R-:W3:Y:S02]  /*22550*/  LDL.LU R220, [R1+0x1a8] ;  /* 0x0001a80001dc7983 */ /* 0x000ee40000300800 */
[----:B------:R-:W4:Y:S01]  /*22560*/  MUFU.EX2 R9, R9 ;  /* 0x0000000900097308 */ /* 0x000f220000000800 */
[----:B-1----:R-:W-:-:S07]  /*22570*/  @!P6 FMUL R183, R183, R183 ;  /* 0x000000b7b7b7e220 */ /* 0x002fce0000400000 */
[----:B------:R-:W1:Y:S01]  /*22580*/  MUFU.EX2 R185, R155 ;  /* 0x0000009b00b97308 */ /* 0x000e620000000800 */
[----:B------:R-:W-:Y:S01]  /*22590*/  FSETP.GEU.AND P6, PT, R23, -126, PT ;  /* 0xc2fc00001700780b */ /* 0x000fe20003fce000 */
[----:B----4-:R-:W-:-:S06]  /*225a0*/  @!P3 FMUL R186, R186, R186 ;  /* 0x000000bababab220 */ /* 0x010fcc0000400000 */
[----:B------:R-:W4:Y:S01]  /*225b0*/  MUFU.EX2 R184, R153 ;  /* 0x0000009900b87308 */ /* 0x000f220000000800 */
[----:B------:R-:W-:Y:S01]  /*225c0*/  FSETP.GEU.AND P3, PT, R152, -126, PT ;  /* 0xc2fc00009800780b */ /* 0x000fe20003f6e000 */
[----:B------:R-:W-:Y:S01]  /*225d0*/  @!P4 FMUL R9, R9, R9 ;  /* 0x000000090909c220 */ /* 0x000fe20000400000 */
[----:B------:R-:W-:Y:S01]  /*225e0*/  FSETP.GEU.AND P4, PT, R5, -126, PT ;  /* 0xc2fc00000500780b */ /* 0x000fe20003f8e000 */
[----:B------:R-:W2:Y:S02]  /*225f0*/  LDL.LU R219, [R1+0x19c] ;  /* 0x00019c0001db7983 */ /* 0x000ea40000300800 */
[----:B------:R-:W-:Y:S01]  /*22600*/  @!P6 FMUL R23, R23, 0.5 ;  /* 0x3f0000001717e820 */ /* 0x000fe20000400000 */
[----:B------:R-:W-:Y:S01]  /*22610*/  FFMA R167, R167, UR4, -R0 ;  /* 0x00000004a7a77c23 */ /* 0x000fe20008000800 */
[----:B------:R-:W3:Y:S01]  /*22620*/  LDL.LU R218, [R1+0x198] ;  /* 0x0001980001da7983 */ /* 0x000ee20000300800 */
[----:B-1----:R-:W-:Y:S01]  /*22630*/  @!P5 FMUL R185, R185, R185 ;  /* 0x000000b9b9b9d220 */ /* 0x002fe20000400000 */
[----:B------:R-:W-:-:S02]  /*22640*/  FSETP.GEU.AND P5, PT, R22, -126, PT ;  /* 0xc2fc00001600780b */ /* 0x000fc40003fae000 */
[----:B------:R-:W1:Y:S01]  /*22650*/  MUFU.EX2 R23, R23 ;  /* 0x0000001700177308 */ /* 0x000e620000000800 */
[--C-:B------:R-:W-:Y:S01]  /*22660*/  FFMA R163, R163, UR4, -R0.reuse ;  /* 0x00000004a3a37c23 */ /* 0x100fe20008000800 */
[----:B------:R-:W-:Y:S01]  /*22670*/  @!P3 FMUL R152, R152, 0.5 ;  /* 0x3f0000009898b820 */ /* 0x000fe20000400000 */
[--C-:B------:R-:W-:Y:S01]  /*22680*/  FFMA R8, R171, UR4, -R0.reuse ;  /* 0x00000004ab087c23 */ /* 0x100fe20008000800 */
[----:B----4-:R-:W-:Y:S01]  /*22690*/  @!P2 FMUL R184, R184, R184 ;  /* 0x000000b8b8b8a220 */ /* 0x010fe20000400000 */
[----:B------:R-:W-:Y:S01]  /*226a0*/  FSETP.GEU.AND P2, PT, R20, -126, PT ;  /* 0xc2fc00001400780b */ /* 0x000fe20003f4e000 */
[----:B------:R-:W-:Y:S02]  /*226b0*/  @!P4 FMUL R5, R5, 0.5 ;  /* 0x3f0000000505c820 */ /* 0x000fe40000400000 */
[----:B------:R-:W4:Y:S01]  /*226c0*/  MUFU.EX2 R179, R152 ;  /* 0x0000009800b37308 */ /* 0x000f220000000800 */
[--C-:B------:R-:W-:Y:S01]  /*226d0*/  FFMA R7, R7, UR4, -R0.reuse ;  /* 0x0000000407077c23 */ /* 0x100fe20008000800 */
[--C-:B------:R-:W-:Y:S01]  /*226e0*/  FFMA R6, R6, UR4, -R0.reuse ;  /* 0x0000000406067c23 */ /* 0x100fe20008000800 */
[----:B------:R-:W-:Y:S01]  /*226f0*/  @!P5 FMUL R22, R22, 0.5 ;  /* 0x3f0000001616d820 */ /* 0x000fe20000400000 */
[----:B------:R-:W-:Y:S01]  /*22700*/  FFMA R2, R2, UR4, -R0 ;  /* 0x0000000402027c23 */ /* 0x000fe20008000800 */
[----:B------:R-:W2:Y:S03]  /*22710*/  LDL.LU R217, [R1+0x18c] ;  /* 0x00018c0001d97983 */ /* 0x000ea60000300800 */
[----:B------:R-:W4:Y:S02]  /*22720*/  MUFU.EX2 R153, R5 ;  /* 0x0000000500997308 */ /* 0x000f240000000800 */
[----:B------:R-:W-:-:S06]  /*22730*/  @!P2 FMUL R20, R20, 0.5 ;  /* 0x3f0000001414a820 */ /* 0x000fcc0000400000 */
[----:B------:R-:W4:Y:S01]  /*22740*/  MUFU.EX2 R173, R22 ;  /* 0x0000001600ad7308 */ /* 0x000f220000000800 */
[----:B-1----:R-:W-:Y:S01]  /*22750*/  @!P6 FMUL R23, R23, R23 ;  /* 0x000000171717e220 */ /* 0x002fe20000400000 */
[----:B------:R-:W-:-:S06]  /*22760*/  FSETP.GEU.AND P6, PT, R18, -126, PT ;  /* 0xc2fc00001200780b */ /* 0x000fcc0003fce000 */
[----:B------:R-:W1:Y:S01]  /*22770*/  MUFU.EX2 R175, R20 ;  /* 0x0000001400af7308 */ /* 0x000e620000000800 */
[----:B----4-:R-:W-:Y:S01]  /*22780*/  @!P3 FMUL R179, R179, R179 ;  /* 0x000000b3b3b3b220 */ /* 0x010fe20000400000 */
[----:B------:R-:W-:Y:S01]  /*22790*/  FSETP.GEU.AND P3, PT, R19, -126, PT ;  /* 0xc2fc00001300780b */ /* 0x000fe20003f6e000 */
[----:B------:R-:W-:Y:S01]  /*227a0*/  @!P4 FMUL R153, R153, R153 ;  /* 0x000000999999c220 */ /* 0x000fe20000400000 */
[----:B------:R-:W-:Y:S01]  /*227b0*/  FSETP.GEU.AND P4, PT, R160, -126, PT ;  /* 0xc2fc0000a000780b */ /* 0x000fe20003f8e000 */
[----:B------:R-:W-:Y:S01]  /*227c0*/  @!P5 FMUL R173, R173, R173 ;  /* 0x000000adadadd220 */ /* 0x000fe20000400000 */
[----:B------:R-:W-:Y:S01]  /*227d0*/  FSETP.GEU.AND P5, PT, R17, -126, PT ;  /* 0xc2fc00001100780b */ /* 0x000fe20003fae000 */
[----:B------:R-:W-:Y:S01]  /*227e0*/  FFMA R0, R215, UR4, -R0 ;  /* 0x00000004d7007c23 */ /* 0x000fe20008000800 */
[----:B------:R-:W-:Y:S01]  /*227f0*/  @!P6 FMUL R18, R18, 0.5 ;  /* 0x3f0000001212e820 */ /* 0x000fe20000400000 */
[----:B------:R-:W4:Y:S01]  /*22800*/  LDL.LU R215, [R1+0x188] ;  /* 0x0001880001d77983 */ /* 0x000f220000300800 */
[----:B------:R-:W-:Y:S01]  /*22810*/  FADD R207, -R161, R229 ;  /* 0x000000e5a1cf7221 */ /* 0x000fe20000000100 */
[----:B-1----:R-:W-:Y:S01]  /*22820*/  @!P2 FMUL R175, R175, R175 ;  /* 0x000000afafafa220 */ /* 0x002fe20000400000 */
[----:B------:R-:W-:Y:S01]  /*22830*/  FSETP.GEU.AND P2, PT, R14, -126, PT ;  /* 0xc2fc00000e00780b */ /* 0x000fe20003f4e000 */
[----:B------:R-:W3:Y:S02]  /*22840*/  LDL.LU R229, [R1+0x17c] ;  /* 0x00017c0001e57983 */ /* 0x000ee40000300800 */
[----:B------:R-:W-:Y:S01]  /*22850*/  @!P3 FMUL R19, R19, 0.5 ;  /* 0x3f0000001313b820 */ /* 0x000fe20000400000 */
[----:B------:R1:W-:Y:S01]  /*22860*/  MUFU.EX2 R169, R18 ;  /* 0x0000001200a97308 */ /* 0x0003e20000000800 */
[----:B------:R-:W2:Y:S01]  /*22870*/  LDL.LU R158, [R1+0x1f0] ;  /* 0x0001f000019e7983 */ /* 0x000ea20000300800 */
[----:B------:R-:W-:-:S03]  /*22880*/  @!P4 FMUL R160, R160, 0.5 ;  /* 0x3f000000a0a0c820 */ /* 0x000fc60000400000 */
[----:B------:R-:W4:Y:S01]  /*22890*/  LDL.LU R156, [R1+0x1e4] ;  /* 0x0001e400019c7983 */ /* 0x000f220000300800 */
[----:B-1----:R-:W-:-:S03]  /*228a0*/  FADD R18, R230, R212 ;  /* 0x000000d4e6127221 */ /* 0x002fc60000000000 */
[----:B------:R-:W3:Y:S01]  /*228b0*/  LDL.LU R154, [R1+0x1e0] ;  /* 0x0001e000019a7983 */ /* 0x000ee20000300800 */
[----:B------:R-:W1:Y:S03]  /*228c0*/  MUFU.EX2 R19, R19 ;  /* 0x0000001300137308 */ /* 0x000e660000000800 */
[----:B------:R-:W2:Y:S01]  /*228d0*/  LDL.LU R152, [R1+0x1d4] ;  /* 0x0001d40001987983 */ /* 0x000ea20000300800 */
[----:B------:R-:W-:Y:S01]  /*228e0*/  @!P5 FMUL R17, R17, 0.5 ;  /* 0x3f0000001111d820 */ /* 0x000fe20000400000 */
[----:B------:R-:W-:Y:S02]  /*228f0*/  FADD R18, R18, R213 ;  /* 0x000000d512127221 */ /* 0x000fe40000000000 */
[----:B------:R-:W4:Y:S01]  /*22900*/  LDL.LU R22, [R1+0x178] ;  /* 0x0001780001167983 */ /* 0x000f220000300800 */
[----:B------:R1:W-:Y:S03]  /*22910*/  MUFU.EX2 R159, R160 ;  /* 0x000000a0009f7308 */ /* 0x0003e60000000800 */
[----:B------:R-:W4:Y:S04]  /*22920*/  LDL.LU R230, [R1+0x168] ;  /* 0x0001680001e67983 */ /* 0x000f280000300800 */
[----:B------:R-:W4:Y:S01]  /*22930*/  LDL.LU R212, [R1+0x16c] ;  /* 0x00016c0001d47983 */ /* 0x000f220000300800 */
[----:B------:R-:W-:-:S03]  /*22940*/  @!P2 FMUL R14, R14, 0.5 ;  /* 0x3f0000000e0ea820 */ /* 0x000fc60000400000 */
[----:B------:R-:W4:Y:S04]  /*22950*/  LDL.LU R213, [R1+0x15c] ;  /* 0x00015c0001d57983 */ /* 0x000f280000300800 */
[----:B-1----:R-:W3:Y:S01]  /*22960*/  LDL.LU R160, [R1+0x1d0] ;  /* 0x0001d00001a07983 */ /* 0x002ee20000300800 */
[----:B------:R-:W1:Y:S08]  /*22970*/  MUFU.EX2 R17, R17 ;  /* 0x0000001100117308 */ /* 0x000e700000000800 */
[----:B------:R-:W1:Y:S01]  /*22980*/  MUFU.EX2 R165, R14 ;  /* 0x0000000e00a57308 */ /* 0x000e620000000800 */
[----:B------:R-:W-:Y:S01]  /*22990*/  @!P3 FMUL R19, R19, R19 ;  /* 0x000000131313b220 */ /* 0x000fe20000400000 */
[----:B------:R-:W-:Y:S01]  /*229a0*/  FSETP.GEU.AND P3, PT, R13, -126, PT ;  /* 0xc2fc00000d00780b */ /* 0x000fe20003f6e000 */
[----:B------:R-:W-:Y:S01]  /*229b0*/  @!P6 FMUL R169, R169, R169 ;  /* 0x000000a9a9a9e220 */ /* 0x000fe20000400000 */
[----:B------:R-:W-:Y:S01]  /*229c0*/  FSETP.GEU.AND P6, PT, R12, -126, PT ;  /* 0xc2fc00000c00780b */ /* 0x000fe20003fce000 */
[----:B-1----:R-:W-:Y:S01]  /*229d0*/  @!P5 FMUL R17, R17, R17 ;  /* 0x000000111111d220 */ /* 0x002fe20000400000 */
[----:B------:R-:W-:Y:S01]  /*229e0*/  FSETP.GEU.AND P5, PT, R11, -126, PT ;  /* 0xc2fc00000b00780b */ /* 0x000fe20003fae000 */
[----:B------:R-:W-:Y:S01]  /*229f0*/  @!P2 FMUL R165, R165, R165 ;  /* 0x000000a5a5a5a220 */ /* 0x000fe20000400000 */
[----:B------:R-:W-:-:S07]  /*22a00*/  FSETP.GEU.AND P2, PT, R10, -126, PT ;  /* 0xc2fc00000a00780b */ /* 0x000fce0003f4e000 */
[----:B------:R-:W-:Y:S02]  /*22a10*/  @!P3 FMUL R13, R13, 0.5 ;  /* 0x3f0000000d0db820 */ /* 0x000fe40000400000 */
[----:B------:R-:W-:Y:S02]  /*22a20*/  @!P6 FMUL R12, R12, 0.5 ;  /* 0x3f0000000c0ce820 */ /* 0x000fe40000400000 */
[----:B------:R-:W-:Y:S02]  /*22a30*/  @!P5 FMUL R11, R11, 0.5 ;  /* 0x3f0000000b0bd820 */ /* 0x000fe40000400000 */
[----:B------:R-:W1:Y:S01]  /*22a40*/  MUFU.EX2 R13, R13 ;  /* 0x0000000d000d7308 */ /* 0x000e620000000800 */
[----:B------:R-:W-:-:S07]  /*22a50*/  @!P2 FMUL R10, R10, 0.5 ;  /* 0x3f0000000a0aa820 */ /* 0x000fce0000400000 */
[----:B------:R-:W1:Y:S08]  /*22a60*/  MUFU.EX2 R12, R12 ;  /* 0x0000000c000c7308 */ /* 0x000e700000000800 */
[----:B------:R-:W1:Y:S08]  /*22a70*/  MUFU.EX2 R161, R11 ;  /* 0x0000000b00a17308 */ /* 0x000e700000000800 */
[----:B------:R-:W1:Y:S02]  /*22a80*/  MUFU.EX2 R10, R10 ;  /* 0x0000000a000a7308 */ /* 0x000e640000000800 */
[----:B-1----:R-:W-:Y:S01]  /*22a90*/  @!P3 FMUL R13, R13, R13 ;  /* 0x0000000d0d0db220 */ /* 0x002fe20000400000 */
[----:B------:R-:W-:Y:S01]  /*22aa0*/  FSETP.GEU.AND P3, PT, R6, -126, PT ;  /* 0xc2fc00000600780b */ /* 0x000fe20003f6e000 */
[----:B------:R-:W-:Y:S01]  /*22ab0*/  @!P6 FMUL R12, R12, R12 ;  /* 0x0000000c0c0ce220 */ /* 0x000fe20000400000 */
[----:B------:R-:W-:Y:S01]  /*22ac0*/  FSETP.GEU.AND P6, PT, R8, -126, PT ;  /* 0xc2fc00000800780b */ /* 0x000fe20003fce000 */
[----:B------:R-:W-:Y:S01]  /*22ad0*/  @!P5 FMUL R161, R161, R161 ;  /* 0x000000a1a1a1d220 */ /* 0x000fe20000400000 */
[----:B------:R-:W-:Y:S01]  /*22ae0*/  FSETP.GEU.AND P5, PT, R7, -126, PT ;  /* 0xc2fc00000700780b */ /* 0x000fe20003fae000 */
[----:B------:R-:W-:Y:S01]  /*22af0*/  @!P2 FMUL R10, R10, R10 ;  /* 0x0000000a0a0aa220 */ /* 0x000fe20000400000 */
[----:B------:R-:W-:-:S07]  /*22b00*/  FSETP.GEU.AND P2, PT, R2, -126, PT ;  /* 0xc2fc00000200780b */ /* 0x000fce0003f4e000 */
[----:B------:R-:W-:Y:S02]  /*22b10*/  @!P3 FMUL R6, R6, 0.5 ;  /* 0x3f0000000606b820 */ /* 0x000fe40000400000 */
[----:B------:R-:W-:Y:S02]  /*22b20*/  @!P6 FMUL R8, R8, 0.5 ;  /* 0x3f0000000808e820 */ /* 0x000fe40000400000 */
[----:B------:R-:W-:Y:S02]  /*22b30*/  @!P5 FMUL R7, R7, 0.5 ;  /* 0x3f0000000707d820 */ /* 0x000fe40000400000 */
[----:B------:R1:W-:Y:S08]  /*22b40*/  MUFU.EX2 R157, R8 ;  /* 0x00000008009d7308 */ /* 0x0003f00000000800 */
[----:B------:R-:W1:Y:S01]  /*22b50*/  MUFU.EX2 R6, R6 ;  /* 0x0000000600067308 */ /* 0x000e620000000800 */
[----:B------:R-:W-:-:S07]  /*22b60*/  @!P2 FMUL R2, R2, 0.5 ;  /* 0x3f0000000202a820 */ /* 0x000fce0000400000 */
[----:B------:R-:W1:Y:S08]  /*22b70*/  MUFU.EX2 R7, R7 ;  /* 0x0000000700077308 */ /* 0x000e700000000800 */
[----:B------:R-:W1:Y:S01]  /*22b80*/  MUFU.EX2 R5, R2 ;  /* 0x0000000200057308 */ /* 0x000e620000000800 */
[----:B------:R-:W-:Y:S01]  /*22b90*/  FADD R11, R187, R15 ;  /* 0x0000000fbb0b7221 */ /* 0x000fe20000000000 */
[----:B-1----:R-:W-:Y:S01]  /*22ba0*/  FADD R8, R23, R9 ;  /* 0x0000000917087221 */ /* 0x002fe20000000000 */
[----:B------:R-:W-:Y:S01]  /*22bb0*/  @!P3 FMUL R6, R6, R6 ;  /* 0x000000060606b220 */ /* 0x000fe20000400000 */
[----:B------:R-:W-:Y:S01]  /*22bc0*/  @!P6 FMUL R157, R157, R157 ;  /* 0x0000009d9d9de220 */ /* 0x000fe20000400000 */
[----:B------:R-:W-:Y:S01]  /*22bd0*/  FSETP.GEU.AND P6, PT, R167, -126, PT ;  /* 0xc2fc0000a700780b */ /* 0x000fe20003fce000 */
[----:B------:R-:W-:Y:S01]  /*22be0*/  FADD R14, R11, R8 ;  /* 0x000000080b0e7221 */ /* 0x000fe20000000000 */
[----:B------:R-:W-:Y:S01]  /*22bf0*/  FADD R11, R185, R12 ;  /* 0x0000000cb90b7221 */ /* 0x000fe20000000000 */
[----:B------:R-:W-:Y:S01]  /*22c00*/  FADD R8, R19, R6 ;  /* 0x0000000613087221 */ /* 0x000fe20000000000 */
[----:B------:R-:W-:Y:S01]  /*22c10*/  @!P5 FMUL R7, R7, R7 ;  /* 0x000000070707d220 */ /* 0x000fe20000400000 */
[----:B------:R-:W-:-:S02]  /*22c20*/  FSETP.GEU.AND P5, PT, R163, -126, PT ;  /* 0xc2fc0000a300780b */ /* 0x000fc40003fae000 */
[----:B------:R-:W-:Y:S01]  /*22c30*/  FSETP.GEU.AND P3, PT, R16, -126, PT ;  /* 0xc2fc00001000780b */ /* 0x000fe20003f6e000 */
[----:B------:R-:W-:Y:S01]  /*22c40*/  FADD R8, R11, R8 ;  /* 0x000000080b087221 */ /* 0x000fe20000000000 */
[----:B------:R-:W-:Y:S01]  /*22c50*/  @!P2 FMUL R5, R5, R5 ;  /* 0x000000050505a220 */ /* 0x000fe20000400000 */
[----:B------:R-:W-:Y:S02]  /*22c60*/  FSETP.GEU.AND P2, PT, R0, -126, PT ;  /* 0xc2fc00000000780b */ /* 0x000fe40003f4e000 */
[----:B------:R-:W-:Y:S01]  /*22c70*/  FADD R20, R14, R8 ;  /* 0x000000080e147221 */ /* 0x000fe20000000000 */
[----:B------:R-:W-:Y:S01]  /*22c80*/  FADD R8, R181, R165 ;  /* 0x000000a5b5087221 */ /* 0x000fe20000000000 */
[----:B------:R-:W-:Y:S01]  /*22c90*/  FADD R2, R173, R157 ;  /* 0x0000009dad027221 */ /* 0x000fe20000000000 */
[----:B------:R-:W-:-:S03]  /*22ca0*/  @!P6 FMUL R167, R167, 0.5 ;  /* 0x3f000000a7a7e820 */ /* 0x000fc60000400000 */
[----:B------:R-:W-:Y:S01]  /*22cb0*/  @!P5 FMUL R163, R163, 0.5 ;  /* 0x3f000000a3a3d820 */ /* 0x000fe20000400000 */
[----:B------:R-:W-:Y:S01]  /*22cc0*/  FADD R11, R8, R2 ;  /* 0x00000002080b7221 */ /* 0x000fe20000000000 */
[----:B------:R-:W-:Y:S01]  /*22cd0*/  FADD R8, R177, R161 ;  /* 0x000000a1b1087221 */ /* 0x000fe20000000000 */
[----:B------:R-:W-:Y:S01]  /*22ce0*/  FADD R2, R169, R153 ;  /* 0x00000099a9027221 */ /* 0x000fe20000000000 */
[----:B------:R-:W1:Y:S01]  /*22cf0*/  MUFU.EX2 R167, R167 ;  /* 0x000000a700a77308 */ /* 0x000e620000000800 */
[----:B------:R-:W-:Y:S01]  /*22d00*/  @!P3 FMUL R16, R16, 0.5 ;  /* 0x3f0000001010b820 */ /* 0x000fe20000400000 */
[----:B------:R-:W-:Y:S01]  /*22d10*/  @!P2 FMUL R0, R0, 0.5 ;  /* 0x3f0000000000a820 */ /* 0x000fe20000400000 */
[----:B------:R-:W-:Y:S01]  /*22d20*/  FADD R2, R8, R2 ;  /* 0x0000000208027221 */ /* 0x000fe20000000000 */
[----:B------:R-:W-:-:S04]  /*22d30*/  FADD R8, R186, R13 ;  /* 0x0000000dba087221 */ /* 0x000fc80000000000 */
[----:B------:R1:W1:Y:S08]  /*22d40*/  MUFU.EX2 R171, R16 ;  /* 0x0000001000ab7308 */ /* 0x0002700000000800 */
[----:B------:R-:W1:Y:S02]  /*22d50*/  MUFU.EX2 R163, R163 ;  /* 0x000000a300a37308 */ /* 0x000e640000000800 */
[----:B-1----:R-:W-:Y:S01]  /*22d60*/  FADD R16, R11, R2 ;  /* 0x000000020b107221 */ /* 0x002fe20000000000 */
[----:B------:R-:W-:-:S05]  /*22d70*/  FADD R2, R21, R7 ;  /* 0x0000000715027221 */ /* 0x000fca0000000000 */
[----:B------:R1:W1:Y:S01]  /*22d80*/  MUFU.EX2 R155, R0 ;  /* 0x00000000009b7308 */ /* 0x0002620000000800 */
[----:B------:R-:W-:Y:S01]  /*22d90*/  FADD R8, R8, R2 ;  /* 0x0000000208087221 */ /* 0x000fe20000000000 */
[----:B------:R-:W-:Y:S01]  /*22da0*/  FADD R2, R184, R10 ;  /* 0x0000000ab8027221 */ /* 0x000fe20000000000 */
[----:B------:R-:W-:Y:S01]  /*22db0*/  @!P6 FMUL R167, R167, R167 ;  /* 0x000000a7a7a7e220 */ /* 0x000fe20000400000 */
[----:B------:R-:W-:Y:S01]  /*22dc0*/  @!P4 FMUL R159, R159, R159 ;  /* 0x0000009f9f9fc220 */ /* 0x000fe20000400000 */
[----:B-1----:R-:W-:-:S04]  /*22dd0*/  FADD R0, R17, R5 ;  /* 0x0000000511007221 */ /* 0x002fc80000000000 */
[----:B------:R-:W-:Y:S01]  /*22de0*/  FADD R0, R2, R0 ;  /* 0x0000000002007221 */ /* 0x000fe20000000000 */
[----:B------:R-:W-:Y:S01]  /*22df0*/  FADD R2, R183, R167 ;  /* 0x000000a7b7027221 */ /* 0x000fe20000000000 */
[----:B------:R-:W-:Y:S02]  /*22e00*/  @!P3 FMUL R171, R171, R171 ;  /* 0x000000abababb220 */ /* 0x000fe40000400000 */
[----:B------:R-:W-:Y:S01]  /*22e10*/  FADD R14, R8, R0 ;  /* 0x00000000080e7221 */ /* 0x000fe20000000000 */
[----:B------:R-:W-:Y:S01]  /*22e20*/  FADD R0, R175, R159 ;  /* 0x0000009faf007221 */ /* 0x000fe20000000000 */
[----:B------:R-:W-:Y:S01]  /*22e30*/  @!P5 FMUL R163, R163, R163 ;  /* 0x000000a3a3a3d220 */ /* 0x000fe20000400000 */
[----:B------:R-:W-:Y:S02]  /*22e40*/  @!P2 FMUL R155, R155, R155 ;  /* 0x0000009b9b9ba220 */ /* 0x000fe40000400000 */
[----:B------:R-:W-:Y:S01]  /*22e50*/  FADD R11, R2, R0 ;  /* 0x00000000020b7221 */ /* 0x000fe20000000000 */
[----:B------:R-:W-:Y:S01]  /*22e60*/  FADD R2, R179, R163 ;  /* 0x000000a3b3027221 */ /* 0x000fe20000000000 */
[----:B------:R-:W-:-:S04]  /*22e70*/  FADD R0, R171, R155 ;  /* 0x0000009bab007221 */ /* 0x000fc80000000000 */
[----:B------:R-:W-:Y:S01]  /*22e80*/  FADD R8, R2, R0 ;  /* 0x0000000002087221 */ /* 0x000fe20000000000 */
[----:B------:R-:W-:Y:S01]  /*22e90*/  FMUL R2, R233, UR4 ;  /* 0x00000004e9027c20 */ /* 0x000fe20008400000 */
[----:B------:R-:W-:Y:S01]  /*22ea0*/  FMUL R0, R207, UR4 ;  /* 0x00000004cf007c20 */ /* 0x000fe20008400000 */
[----:B------:R-:W4:Y:S03]  /*22eb0*/  LDL.LU R233, [R1+0x158] ;  /* 0x0001580001e97983 */ /* 0x000f260000300800 */
[C---:B------:R-:W-:Y:S01]  /*22ec0*/  FSETP.GEU.AND P2, PT, R2.reuse, -126, PT ;  /* 0xc2fc00000200780b */ /* 0x040fe20003f4e000 */
[----:B------:R-:W-:Y:S01]  /*22ed0*/  FADD R8, R11, R8 ;  /* 0x000000080b087221 */ /* 0x000fe20000000000 */
[----:B------:R-:W4:Y:S11]  /*22ee0*/  LDL.LU R207, [R1+0x14c] ;  /* 0x00014c0001cf7983 */ /* 0x000f360000300800 */
[----:B------:R-:W-:-:S06]  /*22ef0*/  @!P2 FMUL R2, R2, 0.5 ;  /* 0x3f0000000202a820 */ /* 0x000fcc0000400000 */
[----:B------:R-:W1:Y:S01]  /*22f00*/  MUFU.EX2 R2, R2 ;  /* 0x0000000200027308 */ /* 0x000e620000000800 */
[----:B------:R-:W-:Y:S01]  /*22f10*/  FADD R8, R16, R8 ;  /* 0x0000000810087221 */ /* 0x000fe20000000000 */
[----:B------:R-:W-:Y:S01]  /*22f20*/  FADD R11, R20, R14 ;  /* 0x0000000e140b7221 */ /* 0x000fe20000000000 */
[----:B------:R-:W4:Y:S04]  /*22f30*/  LDL.LU R16, [R1+0x148] ;  /* 0x0001480001107983 */ /* 0x000f280000300800 */
[----:B------:R-:W4:Y:S04]  /*22f40*/  LDL.LU R20, [R1+0x138] ;  /* 0x0001380001147983 */ /* 0x000f280000300800 */
[----:B------:R-:W4:Y:S01]  /*22f50*/  LDL.LU R14, [R1+0x13c] ;  /* 0x00013c00010e7983 */ /* 0x000f220000300800 */
[----:B-1----:R-:W-:-:S04]  /*22f60*/  @!P2 FMUL R2, R2, R2 ;  /* 0x000000020202a220 */ /* 0x002fc80000400000 */
[-C--:B------:R-:W-:Y:S01]  /*22f70*/  FMUL R144, R144, R2.reuse ;  /* 0x0000000290907220 */ /* 0x080fe20000400000 */
[-C--:B------:R-:W-:Y:S01]  /*22f80*/  FMUL R145, R145, R2.reuse ;  /* 0x0000000291917220 */ /* 0x080fe20000400000 */
[-C--:B------:R-:W-:Y:S01]  /*22f90*/  FMUL R148, R148, R2.reuse ;  /* 0x0000000294947220 */ /* 0x080fe20000400000 */
[-C--:B------:R-:W-:Y:S02]  /*22fa0*/  FMUL R149, R149, R2.reuse ;  /* 0x0000000295957220 */ /* 0x080fe40000400000 */
[----:B------:R1:W-:Y:S01]  /*22fb0*/  STL [R1], R144 ;  /* 0x0000009001007387 */ /* 0x0003e20000100800 */
[-C--:B------:R-:W-:Y:S01]  /*22fc0*/  FMUL R235, R235, R2.reuse ;  /* 0x00000002ebeb7220 */ /* 0x080fe20000400000 */
[-C--:B------:R-:W-:Y:S01]  /*22fd0*/  FMUL R234, R234, R2.reuse ;  /* 0x00000002eaea7220 */ /* 0x080fe20000400000 */
[-C--:B------:R-:W-:Y:S01]  /*22fe0*/  FMUL R232, R232, R2.reuse ;  /* 0x00000002e8e87220 */ /* 0x080fe20000400000 */
[----:B-1----:R-:W4:Y:S04]  /*22ff0*/  LDL.LU R144, [R1+0x3f4] ;  /* 0x0003f40001907983 */ /* 0x002f280000300800 */
[----:B------:R1:W-:Y:S01]  /*23000*/  STL [R1+0x4], R145 ;  /* 0x0000049101007387 */ /* 0x0003e20000100800 */
[-C--:B------:R-:W-:Y:S01]  /*23010*/  FMUL R26, R26, R2.reuse ;  /* 0x000000021a1a7220 */ /* 0x080fe20000400000 */
[----:B------:R-:W-:-:S02]  /*23020*/  FMUL R27, R27, R2 ;  /* 0x000000021b1b7220 */ /* 0x000fc40000400000 */
[----:B-1----:R-:W4:Y:S04]  /*23030*/  LDL.LU R145, [R1+0x3f0] ;  /* 0x0003f00001917983 */ /* 0x002f280000300800 */
[----:B------:R1:W-:Y:S01]  /*23040*/  STL [R1+0x10], R148 ;  /* 0x0000109401007387 */ /* 0x0003e20000100800 */
[----:B------:R-:W-:-:S03]  /*23050*/  FMUL R30, R30, R2 ;  /* 0x000000021e1e7220 */ /* 0x000fc60000400000 */
        /* <DEDUP_REMOVED lines=146> */
[----:B---3--:R-:W-:-:S03]  /*23980*/  FMUL R160, R160, R2 ;  /* 0x00000002a0a07220 */ /* 0x008fc60000400000 */
[----:B-1----:R-:W3:Y:S04]  /*23990*/  LDL.LU R114, [R1+0x328] ;  /* 0x0003280001727983 */ /* 0x002ee80000300800 */
[----:B------:R1:W-:Y:S01]  /*239a0*/  STL [R1+0x1a0], R115 ;  /* 0x0001a07301007387 */ /* 0x0003e20000100800 */
[-C--:B--2---:R-:W-:Y:S01]  /*239b0*/  FMUL R152, R152, R2.reuse ;  /* 0x0000000298987220 */ /* 0x084fe20000400000 */
[-C--:B------:R-:W-:Y:S02]  /*239c0*/  FMUL R154, R154, R2.reuse ;  /* 0x000000029a9a7220 */ /* 0x080fe40000400000 */
[----:B-1----:R-:W2:Y:S04]  /*239d0*/  LDL.LU R115, [R1+0x324] ;  /* 0x0003240001737983 */ /* 0x002ea80000300800 */
[----:B------:R1:W-:Y:S01]  /*239e0*/  STL [R1+0x1a4], R118 ;  /* 0x0001a47601007387 */ /* 0x0003e20000100800 */
[-C--:B------:R-:W-:Y:S01]  /*239f0*/  FMUL R127, R127, R2.reuse ;  /* 0x000000027f7f7220 */ /* 0x080fe20000400000 */
[----:B----4-:R-:W-:-:S02]  /*23a00*/  FMUL R156, R156, R2 ;  /* 0x000000029c9c7220 */ /* 0x010fc40000400000 */
        /* <DEDUP_REMOVED lines=9> */
[----:B------:R-:W-:Y:S04]  /*23aa0*/  STL [R1+0x1d0], R160 ;  /* 0x0001d0a001007387 */ /* 0x000fe80000100800 */
[----:B------:R-:W-:Y:S04]  /*23ab0*/  STL [R1+0x1d4], R152 ;  /* 0x0001d49801007387 */ /* 0x000fe80000100800 */
[----:B------:R-:W-:Y:S04]  /*23ac0*/  STL [R1+0x1e0], R154 ;  /* 0x0001e09a01007387 */ /* 0x000fe80000100800 */
[----:B------:R1:W-:Y:S04]  /*23ad0*/  STL [R1+0x1f4], R127 ;  /* 0x0001f47f01007387 */ /* 0x0003e80000100800 */
[----:B------:R1:W-:Y:S04]  /*23ae0*/  STL [R1+0x1e4], R156 ;  /* 0x0001e49c01007387 */ /* 0x0003e80000100800 */
[----:B-1----:R-:W3:Y:S01]  /*23af0*/  LDL.LU R127, [R1+0x8] ;  /* 0x00000800017f7983 */ /* 0x002ee20000300800 */
        /* <DEDUP_REMOVED lines=67> */
[----:B------:R-:W-:Y:S01]  /*23f30*/  FADD R2, R11, R8 ;  /* 0x000000080b027221 */ /* 0x000fe20000000000 */
[----:B------:R-:W2:Y:S01]  /*23f40*/  LDL.LU R18, [R1+0x12c] ;  /* 0x00012c0001127983 */ /* 0x000ea20000300800 */
[----:B------:R-:W-:-:S03]  /*23f50*/  F2FP.F16.F32.PACK_AB R180, R180, R209 ;  /* 0x000000d1b4b4723e */ /* 0x000fc600000000ff */
[----:B------:R-:W4:Y:S01]  /*23f60*/  LDL.LU R11, [R1+0x11c] ;  /* 0x00011c00010b7983 */ /* 0x000f220000300800 */
[----:B------:R-:W-:-:S03]  /*23f70*/  F2FP.F16.F32.PACK_AB R182, R182, R208 ;  /* 0x000000d0b6b6723e */ /* 0x000fc600000000ff */
        /* <DEDUP_REMOVED lines=23> */
[----:B-1----:R-:W-:-:S03]  /*240f0*/  F2FP.F16.F32.PACK_AB R158, R192, R193 ;  /* 0x000000c1c09e723e */ /* 0x002fc600000000ff */
[----:B------:R-:W2:Y:S04]  /*24100*/  LDL.LU R197, [R1+0xc8] ;  /* 0x0000c80001c57983 */ /* 0x000ea80000300800 */
[----:B------:R-:W4:Y:S01]  /*24110*/  LDL.LU R196, [R1+0xb8] ;  /* 0x0000b80001c47983 */ /* 0x000f220000300800 */
[----:B------:R-:W-:-:S03]  /*24120*/  F2FP.F16.F32.PACK_AB R152, R190, R191 ;  /* 0x000000bfbe98723e */ /* 0x000fc600000000ff */
[----:B------:R-:W2:Y:S04]  /*24130*/  LDL.LU R195, [R1+0xa8] ;  /* 0x0000a80001c37983 */ /* 0x000ea80000300800 */
[----:B------:R-:W4:Y:S01]  /*24140*/  LDL.LU R194, [R1+0xac] ;  /* 0x0000ac0001c27983 */ /* 0x000f220000300800 */
[----:B------:R-:W-:-:S03]  /*24150*/  F2FP.F16.F32.PACK_AB R154, R188, R189 ;  /* 0x000000bdbc9a723e */ /* 0x000fc600000000ff */
[----:B------:R-:W2:Y:S04]  /*24160*/  LDL.LU R193, [R1+0x98] ;  /* 0x0000980001c17983 */ /* 0x000ea80000300800 */
[----:B------:R-:W4:Y:S04]  /*24170*/  LDL.LU R192, [R1+0x9c] ;  /* 0x00009c0001c07983 */ /* 0x000f280000300800 */
[----:B------:R-:W2:Y:S04]  /*24180*/  LDL.LU R191, [R1+0x88] ;  /* 0x0000880001bf7983 */ /* 0x000ea80000300800 */
[----:B------:R-:W4:Y:S04]  /*24190*/  LDL.LU R190, [R1+0x8c] ;  /* 0x00008c0001be7983 */ /* 0x000f280000300800 */
[----:B------:R-:W2:Y:S01]  /*241a0*/  LDL.LU R189, [R1+0x78] ;  /* 0x0000780001bd7983 */ /* 0x000ea20000300800 */
[----:B------:R-:W-:-:S03]  /*241b0*/  FSETP.GEU.AND P3, PT, R0, -126, PT ;  /* 0xc2fc00000000780b */ /* 0x000fc60003f6e000 */
[----:B------:R-:W4:Y:S10]  /*241c0*/  LDL.LU R188, [R1+0x7c] ;  /* 0x00007c0001bc7983 */ /* 0x000f340000300800 */
[----:B------:R-:W-:-:S06]  /*241d0*/  @!P3 FMUL R0, R0, 0.5 ;  /* 0x3f0000000000b820 */ /* 0x000fcc0000400000 */
[----:B------:R-:W1:Y:S02]  /*241e0*/  MUFU.EX2 R0, R0 ;  /* 0x0000000000007308 */ /* 0x000e640000000800 */
[----:B-1----:R-:W-:-:S04]  /*241f0*/  @!P3 FMUL R0, R0, R0 ;  /* 0x000000000000b220 */ /* 0x002fc80000400000 */
        /* <DEDUP_REMOVED lines=12> */
[----:B---3--:R-:W-:-:S05]  /*242c0*/  FMUL R127, R127, R0 ;  /* 0x000000007f7f7220 */ /* 0x008fca0000400000 */
        /* <DEDUP_REMOVED lines=27> */
[-C--:B--2---:R-:W-:Y:S01]  /*24480*/  FMUL R189, R189, R0.reuse ;  /* 0x00000000bdbd7220 */ /* 0x084fe20000400000 */
[-C--:B----4-:R-:W-:Y:S01]  /*24490*/  FMUL R188, R188, R0.reuse ;  /* 0x00000000bcbc7220 */ /* 0x090fe20000400000 */
        /* <DEDUP_REMOVED lines=10> */
[----:B------:R-:W-:-:S03]  /*24540*/  FMUL R198, R198, R0 ;  /* 0x00000000c6c67220 */ /* 0x000fc60000400000 */
        /* <DEDUP_REMOVED lines=89> */
[----:B------:R-:W-:Y:S01]  /*24ae0*/  ULEA UR7, UR5, UR37, 0x3 ;  /* 0x0000002505077291 */ /* 0x000fe2000f8e183f */
[----:B------:R-:W-:Y:S01]  /*24af0*/  FFMA R234, R0, R234, R2 ;  /* 0x000000ea00ea7223 */ /* 0x000fe20000000002 */
[----:B------:R-:W-:Y:S01]  /*24b00*/  SHF.L.U32 R2, R232, 0x1f, RZ ;  /* 0x0000001fe8027819 */ /* 0x000fe200000006ff */
[-C--:B------:R-:W-:Y:S01]  /*24b10*/  FMUL R26, R26, R0.reuse ;  /* 0x000000001a1a7220 */ /* 0x080fe20000400000 */
[-C--:B------:R-:W-:Y:S01]  /*24b20*/  FMUL R27, R27, R0.reuse ;  /* 0x000000001b1b7220 */ /* 0x080fe20000400000 */
[-C--:B------:R-:W-:Y:S01]  /*24b30*/  FMUL R30, R30, R0.reuse ;  /* 0x000000001e1e7220 */ /* 0x080fe20000400000 */
[----:B------:R-:W-:-:S03]  /*24b40*/  FMUL R31, R31, R0 ;  /* 0x000000001f1f7220 */ /* 0x000fc60000400000 */
[----:B------:R1:W2:Y:S01]  /*24b50*/  SYNCS.PHASECHK.TRANS64.TRYWAIT P2, [UR7+0xc4400], R2 ;  /* 0x0c440002ff0075a7 */ /* 0x0002a20008040147 */
        /* <DEDUP_REMOVED lines=47> */
[-C--:B---3--:R-:W-:Y:S01]  /*24e50*/  FMUL R127, R127, R0.reuse ;  /* 0x000000007f7f7220 */ /* 0x088fe20000400000 */
        /* <DEDUP_REMOVED lines=10> */
[----:B------:R-:W-:Y:S01]  /*24f00*/  F2FP.F16.F32.PACK_AB R181, R181, R187 ;  /* 0x000000bbb5b5723e */ /* 0x000fe200000000ff */
[----:B------:R-:W-:Y:S01]  /*24f10*/  FMUL R150, R150, R0 ;  /* 0x0000000096967220 */ /* 0x000fe20000400000 */
[----:B------:R-:W-:-:S02]  /*24f20*/  F2FP.F16.F32.PACK_AB R183, R183, R186 ;  /* 0x000000bab7b7723e */ /* 0x000fc400000000ff */
[----:B------:R-:W-:Y:S02]  /*24f30*/  F2FP.F16.F32.PACK_AB R177, R177, R185 ;  /* 0x000000b9b1b1723e */ /* 0x000fe400000000ff */
        /* <DEDUP_REMOVED lines=13> */
[----:B-12---:R-:W-:Y:S06]  /*25010*/  @!P0 BRA `(.L_x_41) ;  /* 0x0000000000048947 */ /* 0x006fec0003800000 */
[----:B------:R-:W-:Y:S01]  /*25020*/  BPT.TRAP 0x1 ;  /* 0x000000040000795c */ /* 0x000fe20000300000 */
.L_x_41:
[----:B------:R-:W-:Y:S05]  /*25030*/  @P2 BRA `(.L_x_42) ;  /* 0x0000000000082947 */ /* 0x000fea0003800000 */
[----:B------:R-:W1:Y:S02]  /*25040*/  SYNCS.PHASECHK.TRANS64.TRYWAIT P2, [UR7+0xc4400], R2 ;  /* 0x0c440002ff0075a7 */ /* 0x000e640008040147 */
[----:B-1----:R-:W-:Y:S05]  /*25050*/  @!P2 BRA `(.L_x_43) ;  /* 0x000001300014a947 */ /* 0x002fea0003800000 */
.L_x_42:
        /* <DEDUP_REMOVED lines=149> */
[----:B------:R4:W-:Y:S04]  /*259b0*/  STL [R1+0x4dc], R4 ;  /* 0x0004dc0401007387 */ /* 0x0009e80000100800 */
[----:B------:R4:W-:Y:S01]  /*259c0*/  STL [R1+0x4d8], R3 ;  /* 0x0004d80301007387 */ /* 0x0009e20000100800 */
[----:B--2---:R-:W-:-:S06]  /*259d0*/  WARPGROUP.ARRIVE ;  /* 0x00000000000079c5 */ /* 0x004fcc0000000000 */
[----:B------:R-:W-:Y:S03]  /*259e0*/  HGMMA.64x256x16.F32 R24, R180, gdesc[UR8].tnspB, R24, gsb0 ;  /* 0x43e00008b4187df0 */ /* 0x000fe60008000818 */
[----:B------:R-:W-:Y:S02]  /*259f0*/  WARPGROUP.DEPBAR.LE gsb0, 0x0 ;  /* 0x00008000000079c5 */ /* 0x000fe40000010000 */
[----:B------:R-:W-:Y:S01]  /*25a00*/  STL.64 [R1], R24 ;  /* 0x0000001801007387 */ /* 0x000fe20000100a00 */
[----:B-1----:R-:W-:Y:S01]  /*25a10*/  IMAD.MOV.U32 R2, RZ, RZ, R150 ;  /* 0x000000ffff027224 */ /* 0x002fe200078e0096 */
[----:B------:R-:W-:Y:S01]  /*25a20*/  MOV R0, R151 ;  /* 0x0000009700007202 */ /* 0x000fe20000000f00 */
[----:B---3--:R-:W-:Y:S01]  /*25a30*/  IMAD.MOV.U32 R5, RZ, RZ, R147 ;  /* 0x000000ffff057224 */ /* 0x008fe200078e0093 */
[----:B------:R-:W-:Y:S01]  /*25a40*/  STL.64 [R1+0x8], R26 ;  /* 0x0000081a01007387 */ /* 0x000fe20000100a00 */
[----:B----4-:R-:W-:Y:S01]  /*25a50*/  MOV R4, R148 ;  /* 0x0000009400047202 */ /* 0x010fe20000000f00 */
        /* <DEDUP_REMOVED lines=636> */
[----:B------:R-:W-:-:S03]  /*28220*/  MOV R0, R151 ;  /* 0x0000009700007202 */ /* 0x000fc60000000f00 */
[----:B------:R-:W-:Y:S01]  /*28230*/  STL.64 [R1+0x70], R52 ;  /* 0x0000703401007387 */ /* 0x000fe20000100a00 */
[----:B------:R-:W-:Y:S01]  /*28240*/  MOV R4, R148 ;  /* 0x0000009400047202 */ /* 0x000fe20000000f00 */
[----:B------:R-:W-:Y:S02]  /*28250*/  IMAD.MOV.U32 R3, RZ, RZ, R149 ;  /* 0x000000ffff037224 */ /* 0x000fe400078e0095 */
[----:B------:R-:W-:Y:S01]  /*28260*/  STL.64 [R1+0x78], R54 ;  /* 0x0000783601007387 */ /* 0x000fe20000100a00 */
[----:B------:R-:W-:Y:S01]  /*28270*/  IMAD.MOV.U32 R6, RZ, RZ, R146 ;  /* 0x000000ffff067224 */ /* 0x000fe200078e0092 */
[----:B------:R-:W-:Y:S02]  /*28280*/  MOV R5, R147 ;  /* 0x0000009300057202 */ /* 0x000fe40000000f00 */
[----:B------:R1:W-:Y:S01]  /*28290*/  STL [R1+0x80], R56 ;  /* 0x0000803801007387 */ /* 0x0003e20000100800 */
[----:B------:R-:W-:-:S03]  /*282a0*/  MOV R8, R144 ;  /* 0x0000009000087202 */ /* 0x000fc60000000f00 */
[----:B------:R-:W2:Y:S01]  /*282b0*/  LDL.LU.64 R150, [R1+0xef0] ;  /* 0x000ef00001967983 */ /* 0x000ea20000300a00 */
        /* <DEDUP_REMOVED lines=245> */
[----:B------:R-:W-:-:S03]  /*29210*/  IMAD.MOV.U32 R73, RZ, RZ, R168 ;  /* 0x000000ffff497224 */ /* 0x000fc600078e00a8 */
[----:B------:R-:W2:Y:S01]  /*29220*/  LDL.LU R69, [R1+0x74] ;  /* 0x0000740001457983 */ /* 0x000ea20000300800 */
[----:B------:R-:W-:-:S03]  /*29230*/  MOV R74, R169 ;  /* 0x000000a9004a7202 */ /* 0x000fc60000000f00 */
        /* <DEDUP_REMOVED lines=1544> */
.L_x_44:
[----:B------:R-:W-:-:S04]  /*2f2c0*/  ULEA UR7, UR6, UR37, 0x3 ;  /* 0x0000002506077291 */ /* 0x000fc8000f8e183f */
[----:B------:R-:W-:-:S04]  /*2f2d0*/  UIADD3 UR7, UR7, 0xc4428, URZ ;  /* 0x000c442807077890 */ /* 0x000fc8000fffe03f */
[----:B------:R-:W-:-:S09]  /*2f2e0*/  UPRMT UR7, URZ, 0x654, UR7 ;  /* 0x000006543f077896 */ /* 0x000fd20008000007 */
[----:B------:R-:W-:Y:S01]  /*2f2f0*/  SYNCS.ARRIVE.TRANS64.RED.A1T0 RZ, [UR7], RZ ;  /* 0x000000ffffff79a7 */ /* 0x000fe20008100407 */
[----:B------:R-:W-:Y:S05]  /*2f300*/  @P1 BRA `(.L_x_45) ;  /* 0x0000000000041947 */ /* 0x000fea0003800000 */
[----:B------:R-:W-:Y:S01]  /*2f310*/  BPT.TRAP 0x1 ;  /* 0x000000040000795c */ /* 0x000fe20000300000 */
.L_x_45:
[----:B------:R-:W-:-:S04]  /*2f320*/  UIADD3 UR6, UR6, 0x1, URZ ;  /* 0x0000000106067890 */ /* 0x000fc8000fffe03f */
[----:B------:R-:W-:-:S04]  /*2f330*/  UISETP.NE.AND UP0, UPT, UR6, 0x5, UPT ;  /* 0x000000050600788c */ /* 0x000fc8000bf05270 */
[----:B------:R-:W-:Y:S01]  /*2f340*/  USEL UR6, UR6, URZ, UP0 ;  /* 0x0000003f06067287 */ /* 0x000fe20008000000 */
[----:B------:R-:W-:Y:S11]  /*2f350*/  @!P0 BRA `(.L_x_46) ;  /* 0x0000000000048947 */ /* 0x000ff60003800000 */
[----:B------:R-:W-:Y:S01]  /*2f360*/  BPT.TRAP 0x1 ;  /* 0x000000040000795c */ /* 0x000fe20000300000 */
.L_x_46:
[----:B------:R-:W-:-:S04]  /*2f370*/  ULEA UR7, UR6, UR37, 0x3 ;  /* 0x0000002506077291 */ /* 0x000fc8000f8e183f */
[----:B------:R-:W-:-:S04]  /*2f380*/  UIADD3 UR7, UR7, 0xc4428, URZ ;  /* 0x000c442807077890 */ /* 0x000fc8000fffe03f */
[----:B------:R-:W-:-:S09]  /*2f390*/  UPRMT UR7, URZ, 0x654, UR7 ;  /* 0x000006543f077896 */ /* 0x000fd20008000007 */
[----:B------:R-:W-:Y:S01]  /*2f3a0*/  SYNCS.ARRIVE.TRANS64.RED.A1T0 RZ, [UR7], RZ ;  /* 0x000000ffffff79a7 */ /* 0x000fe20008100407 */
[----:B------:R-:W-:Y:S05]  /*2f3b0*/  @P1 BRA `(.L_x_47) ;  /* 0x0000000000041947 */ /* 0x000fea0003800000 */
[----:B------:R-:W-:Y:S01]  /*2f3c0*/  BPT.TRAP 0x1 ;  /* 0x000000040000795c */ /* 0x000fe20000300000 */
.L_x_47:
[----:B------:R-:W-:Y:S01]  /*2f3d0*/  UIADD3 UR5, UR5, 0x1, URZ ;  /* 0x0000000105057890 */ /* 0x000fe2000fffe03f */
[C---:B-----5:R-:W-:Y:S01]  /*2f3e0*/  ISETP.GT.AND P2, PT, R231.reuse, 0x1, PT ;  /* 0x00000001e700780c */ /* 0x060fe20003f44270 */
[----:B------:R-:W-:Y:S01]  /*2f3f0*/  UIADD3 UR6, UR6, 0x1, URZ ;  /* 0x0000000106067890 */ /* 0x000fe2000fffe03f */
[----:B------:R-:W-:Y:S01]  /*2f400*/  IADD3 R0, R231, -0x1, RZ ;  /* 0xffffffffe7007810 */ /* 0x000fe20007ffe0ff */
        /* <DEDUP_REMOVED lines=11> */
.L_x_37:
[----:B------:R-:W2:Y:S02]  /*2f4c0*/  LDL R0, [R1+0x2c4] ;  /* 0x0002c40001007983 */ /* 0x000ea40000100800 */
[----:B--2---:R-:W-:-:S13]  /*2f4d0*/  R2UR UR4, R0 ;  /* 0x00000000000472ca */ /* 0x004fda00000e0000 */
[----:B------:R-:W-:-:S04]  /*2f4e0*/  ULOP3.LUT UR4, UR4, 0x1, URZ, 0xfc, !UPT ;  /* 0x0000000104047892 */ /* 0x000fc8000f8efc3f */
[----:B------:R-:W-:-:S06]  /*2f4f0*/  UISETP.NE.AND UP0, UPT, UR4, 0x3, UPT ;  /* 0x000000030400788c */ /* 0x000fcc000bf05270 */
[----:B------:R-:W-:-:S13]  /*2f500*/  PLOP3.LUT P2, PT, PT, PT, UP0, 0x80, 0x0 ;  /* 0x000000000000781c */ /* 0x000fda0003f4f008 */
[----:B------:R-:W-:Y:S05]  /*2f510*/  @!P2 BRA `(.L_x_49) ;  /* 0x000000000004a947 */ /* 0x000fea0003800000 */
[----:B------:R-:W-:Y:S01]  /*2f520*/  BPT.TRAP 0x1 ;  /* 0x000000040000795c */ /* 0x000fe20000300000 */
.L_x_49:
[----:B------:R-:W-:Y:S01]  /*2f530*/  R2UR UR5, R0 ;  /* 0x00000000000572ca */ /* 0x000fe200000e0000 */
[----:B------:R-:W-:-:S04]  /*2f540*/  ULEA UR4, UR45, UR37, 0x3 ;  /* 0x000000252d047291 */ /* 0x000fc8000f8e183f */
[----:B------:R-:W-:-:S04]  /*2f550*/  UIADD3 UR4, UR4, 0xc4460, URZ ;  /* 0x000c446004047890 */ /* 0x000fc8000fffe03f */
[----:B------:R-:W-:-:S04]  /*2f560*/  UPRMT UR4, URZ, 0x654, UR4 ;  /* 0x000006543f047896 */ /* 0x000fc80008000004 */
[----:B------:R-:W-:-:S05]  /*2f570*/  UISETP.GT.U32.AND UP0, UPT, UR5, 0x1, UPT ;  /* 0x000000010500788c */ /* 0x000fca000bf04070 */
[----:B------:R-:W-:Y:S01]  /*2f580*/  SYNCS.ARRIVE.TRANS64.RED.A1T0 RZ, [UR4], RZ ;  /* 0x000000ffffff79a7 */ /* 0x000fe20008100404 */
[----:B------:R-:W-:-:S13]  /*2f590*/  PLOP3.LUT P2, PT, PT, PT, UP0, 0x80, 0x0 ;  /* 0x000000000000781c */ /* 0x000fda0003f4f008 */
[----:B------:R-:W-:Y:S05]  /*2f5a0*/  @P2 BRA `(.L_x_50) ;  /* 0x0000000000042947 */ /* 0x000fea0003800000 */
[----:B------:R-:W-:Y:S01]  /*2f5b0*/  BPT.TRAP 0x1 ;  /* 0x000000040000795c */ /* 0x000fe20000300000 */
.L_x_50:
[----:B------:R-:W-:Y:S05]  /*2f5c0*/  @!P0 BRA `(.L_x_51) ;  /* 0x0000000000048947 */ /* 0x000fea0003800000 */
[----:B------:R-:W-:Y:S01]  /*2f5d0*/  BPT.TRAP 0x1 ;  /* 0x000000040000795c */ /* 0x000fe20000300000 */
.L_x_51:
[----:B------:R-:W-:-:S04]  /*2f5e0*/  ULEA UR6, UR6, UR37, 0x3 ;  /* 0x0000002506067291 */ /* 0x000fc8000f8e183f */
[----:B------:R-:W-:-:S04]  /*2f5f0*/  UIADD3 UR6, UR6, 0xc4428, URZ ;  /* 0x000c442806067890 */ /* 0x000fc8000fffe03f */
[----:B------:R-:W-:-:S09]  /*2f600*/  UPRMT UR6, URZ, 0x654, UR6 ;  /* 0x000006543f067896 */ /* 0x000fd20008000006 */
[----:B------:R-:W-:Y:S01]  /*2f610*/  SYNCS.ARRIVE.TRANS64.RED.A1T0 RZ, [UR6], RZ ;  /* 0x000000ffffff79a7 */ /* 0x000fe20008100406 */
[----:B------:R-:W-:Y:S05]  /*2f620*/  @P1 BRA `(.L_x_52) ;  /* 0x0000000000041947 */ /* 0x000fea0003800000 */
[----:B------:R-:W-:Y:S01]  /*2f630*/  BPT.TRAP 0x1 ;  /* 0x000000040000795c */ /* 0x000fe20000300000 */
.L_x_52:
[----:B------:R-:W1:Y:S01]  /*2f640*/  SHFL.BFLY PT, R0, R235, 0x1, 0x1f ;  /* 0x0c201f00eb007f89 */ /* 0x000e6200000e0000 */
[----:B------:R-:W-:Y:S01]  /*2f650*/  BSSY B0, `(.L_x_53) ;  /* 0x0000025000007945 */ /* 0x000fe20003800000 */
[----:B------:R-:W-:Y:S01]  /*2f660*/  IMAD.MOV.U32 R11, RZ, RZ, 0x7f800000 ;  /* 0x7f800000ff0b7424 */ /* 0x000fe200078e00ff */
[----:B------:R-:W-:Y:S01]  /*2f670*/  MOV R10, 0x3f800000 ;  /* 0x3f800000000a7802 */ /* 0x000fe20000000f00 */
[----:B------:R-:W2:Y:S01]  /*2f680*/  SHFL.BFLY PT, R2, R234, 0x1, 0x1f ;  /* 0x0c201f00ea027f89 */ /* 0x000ea200000e0000 */
[----:B------:R-:W-:Y:S02]  /*2f690*/  IMAD.MOV.U32 R9, RZ, RZ, 0x7f800000 ;  /* 0x7f800000ff097424 */ /* 0x000fe400078e00ff */
[----:B-1----:R-:W-:Y:S01]  /*2f6a0*/  FADD R235, R0, R235 ;  /* 0x000000eb00eb7221 */ /* 0x002fe20000000000 */
[----:B--2---:R-:W-:-:S04]  /*2f6b0*/  FADD R234, R2, R234 ;  /* 0x000000ea02ea7221 */ /* 0x004fc80000000000 */
[----:B------:R-:W1:Y:S04]  /*2f6c0*/  SHFL.BFLY PT, R0, R235, 0x2, 0x1f ;  /* 0x0c401f00eb007f89 */ /* 0x000e6800000e0000 */
[----:B------:R-:W2:Y:S01]  /*2f6d0*/  SHFL.BFLY PT, R12, R234, 0x2, 0x1f ;  /* 0x0c401f00ea0c7f89 */ /* 0x000ea200000e0000 */
[C---:B-1----:R-:W-:Y:S01]  /*2f6e0*/  FSETP.NE.AND P0, PT, R235.reuse, -R0, PT ;  /* 0x80000000eb00720b */ /* 0x042fe20003f05000 */
[----:B------:R-:W-:Y:S01]  /*2f6f0*/  FADD R235, R235, R0 ;  /* 0x00000000ebeb7221 */ /* 0x000fe20000000000 */
[----:B------:R-:W-:Y:S01]  /*2f700*/  MOV R0, 0x3f800000 ;  /* 0x3f80000000007802 */ /* 0x000fe20000000f00 */
[----:B--2---:R-:W-:-:S10]  /*2f710*/  FADD R5, R234, R12 ;  /* 0x0000000cea057221 */ /* 0x004fd40000000000 */
[----:B------:R-:W-:Y:S05]  /*2f720*/  @!P0 BRA `(.L_x_54) ;  /* 0x00000000005c8947 */ /* 0x000fea0003800000 */
[----:B------:R-:W-:Y:S01]  /*2f730*/  MOV R0, R235 ;  /* 0x000000eb00007202 */ /* 0x000fe20000000f00 */
[----:B------:R-:W-:Y:S03]  /*2f740*/  BSSY B1, `(.L_x_55) ;  /* 0x000000d000017945 */ /* 0x000fe60003800000 */
[----:B------:R-:W-:-:S04]  /*2f750*/  IADD3 R2, R0, 0x1800000, RZ ;  /* 0x0180000000027810 */ /* 0x000fc80007ffe0ff */
[----:B------:R-:W-:-:S04]  /*2f760*/  LOP3.LUT R2, R2, 0x7f800000, RZ, 0xc0, !PT ;  /* 0x7f80000002027812 */ /* 0x000fc800078ec0ff */
[----:B------:R-:W-:-:S13]  /*2f770*/  ISETP.GT.U32.AND P0, PT, R2, 0x1ffffff, PT ;  /* 0x01ffffff0200780c */ /* 0x000fda0003f04070 */
[----:B------:R-:W-:Y:S05]  /*2f780*/  @P0 BRA `(.L_x_56) ;  /* 0x0000000000100947 */ /* 0x000fea0003800000 */
[----:B------:R-:W-:-:S07]  /*2f790*/  MOV R8, 0x2f7b0 ;  /* 0x0002f7b000087802 */ /* 0x000fce0000000f00 */
[----:B------:R-:W-:Y:S05]  /*2f7a0*/  CALL.REL.NOINC `($__internal_0_$__cuda_sm20_rcp_rn_f32_slowpath) ;  /* 0x0000008c00587944 */ /* 0x000fea0003c00000 */
[----:B------:R-:W-:Y:S01]  /*2f7b0*/  IMAD.MOV.U32 R2, RZ, RZ, R6 ;  /* 0x000000ffff027224 */ /* 0x000fe200078e0006 */
[----:B------:R-:W-:Y:S06]  /*2f7c0*/  BRA `(.L_x_57) ;  /* 0x0000000000107947 */ /* 0x000fec0003800000 */
.L_x_56:
[----:B------:R-:W1:Y:S02]  /*2f7d0*/  MUFU.RCP R2, R0 ;  /* 0x0000000000027308 */ /* 0x000e640000001000 */
[----:B-1----:R-:W-:-:S04]  /*2f7e0*/  FFMA R3, R0, R2, -1 ;  /* 0xbf80000000037423 */ /* 0x002fc80000000002 */
[----:B------:R-:W-:-:S04]  /*2f7f0*/  FADD.FTZ R3, -R3, -RZ ;  /* 0x800000ff03037221 */ /* 0x000fc80000010100 */
[----:B------:R-:W-:-:S07]  /*2f800*/  FFMA R2, R2, R3, R2 ;  /* 0x0000000302027223 */ /* 0x000fce0000000002 */
.L_x_57:
[----:B------:R-:W-:Y:S05]  /*2f810*/  BSYNC B1 ;  /* 0x0000000000017941 */ /* 0x000fea0003800000 */
.L_x_55:
[----:B------:R-:W-:Y:S01]  /*2f820*/  FSETP.GEU.AND P0, PT, |R0|, 1.175494350822287508e-38, PT ;  /* 0x008000000000780b */ /* 0x000fe20003f0e200 */
[----:B------:R-:W-:-:S12]  /*2f830*/  ULDC UR4, c[0x0][0x600] ;  /* 0x0001800000047ab9 */ /* 0x000fd80000000800 */
[----:B------:R-:W-:-:S06]  /*2f840*/  @!P0 FMUL R0, R0, 16777216 ;  /* 0x4b80000000008820 */ /* 0x000fcc0000400000 */
[----:B------:R-:W1:Y:S02]  /*2f850*/  MUFU.LG2 R0, R0 ;  /* 0x0000000000007308 */ /* 0x000e640000000c00 */
[----:B-1----:R-:W-:-:S04]  /*2f860*/  @!P0 FADD R0, R0, -24 ;  /* 0xc1c0000000008421 */ /* 0x002fc80000000000 */
[----:B------:R-:W-:-:S04]  /*2f870*/  FMUL R0, R0, 0.69314718246459960938 ;  /* 0x3f31721800007820 */ /* 0x000fc80000400000 */
[----:B------:R-:W-:Y:S01]  /*2f880*/  FFMA R9, R216, UR4, R0 ;  /* 0x00000004d8097c23 */ /* 0x000fe20008000000 */
[----:B------:R-:W-:-:S07]  /*2f890*/  MOV R0, R2 ;  /* 0x0000000200007202 */ /* 0x000fce0000000f00 */
.L_x_54:
[----:B------:R-:W-:Y:S05]  /*2f8a0*/  BSYNC B0 ;  /* 0x0000000000007941 */ /* 0x000fea0003800000 */
.L_x_53:
[----:B------:R-:W2:Y:S01]  /*2f8b0*/  LDL.LU R164, [R1] ;  /* 0x0000000001a47983 */ /* 0x000ea20000300800 */
[----:B------:R-:W-:-:S03]  /*2f8c0*/  ULDC UR4, c[0x0][0x608] ;  /* 0x0001820000047ab9 */ /* 0x000fc60000000800 */
[----:B------:R-:W3:Y:S04]  /*2f8d0*/  LDL.LU R160, [R1+0x4] ;  /* 0x0000040001a07983 */ /* 0x000ee80000300800 */
[----:B------:R-:W4:Y:S04]  /*2f8e0*/  LDL.LU R159, [R1+0x10] ;  /* 0x00001000019f7983 */ /* 0x000f280000300800 */
[----:B------:R-:W5:Y:S04]  /*2f8f0*/  LDL.LU R155, [R1+0x14] ;  /* 0x00001400019b7983 */ /* 0x000f680000300800 */
        /* <DEDUP_REMOVED lines=59> */
[----:B------:R-:W5:Y:S01]  /*2fcb0*/  LDL.LU R2, [R1+0x1f4] ;  /* 0x0001f40001027983 */ /* 0x000f620000300800 */
[----:B------:R-:W-:Y:S01]  /*2fcc0*/  FMUL R0, R0, UR4 ;  /* 0x0000000400007c20 */ /* 0x000fe20008400000 */
[----:B------:R-:W-:Y:S01]  /*2fcd0*/  FSETP.NE.AND P0, PT, R234, -R12, PT ;  /* 0x8000000cea00720b */ /* 0x000fe20003f05000 */
[----:B------:R-:W-:Y:S02]  /*2fce0*/  BSSY B0, `(.L_x_58) ;  /* 0x00000ec000007945 */ /* 0x000fe40003800000 */
[-C--:B--2---:R-:W-:Y:S01]  /*2fcf0*/  FMUL R164, R164, R0.reuse ;  /* 0x00000000a4a47220 */ /* 0x084fe20000400000 */
[-C--:B---3--:R-:W-:Y:S01]  /*2fd00*/  FMUL R160, R160, R0.reuse ;  /* 0x00000000a0a07220 */ /* 0x088fe20000400000 */
[-C--:B----4-:R-:W-:Y:S01]  /*2fd10*/  FMUL R159, R159, R0.reuse ;  /* 0x000000009f9f7220 */ /* 0x090fe20000400000 */
[-C--:B-----5:R-:W-:Y:S01]  /*2fd20*/  FMUL R155, R155, R0.reuse ;  /* 0x000000009b9b7220 */ /* 0x0a0fe20000400000 */
        /* <DEDUP_REMOVED lines=37> */
[----:B------:R-:W-:-:S04]  /*2ff80*/  FMUL R231, R169, R0 ;  /* 0x00000000a9e77220 */ /* 0x000fc80000400000 */
[----:B------:R-:W-:Y:S01]  /*2ff90*/  STL [R1], R170 ;  /* 0x000000aa01007387 */ /* 0x000fe20000100800 */
[-C--:B------:R-:W-:Y:S01]  /*2ffa0*/  FMUL R166, R166, R0.reuse ;  /* 0x00000000a6a67220 */ /* 0x080fe20000400000 */
[----:B------:R-:W-:-:S04]  /*2ffb0*/  FMUL R235, R165, R0 ;  /* 0x00000000a5eb7220 */ /* 0x000fc80000400000 */
[----:B------:R-:W-:Y:S01]  /*2ffc0*/  STL [R1+0x14], R166 ;  /* 0x000014a601007387 */ /* 0x000fe20000100800 */
[-C--:B------:R-:W-:Y:S01]  /*2ffd0*/  FMUL R165, R162, R0.reuse ;  /* 0x00000000a2a57220 */ /* 0x080fe20000400000 */
[----:B------:R-:W-:-:S04]  /*2ffe0*/  FMUL R162, R161, R0 ;  /* 0x00000000a1a27220 */ /* 0x000fc80000400000 */
        /* <DEDUP_REMOVED lines=35> */
[-C--:B------:R-:W-:Y:S01]  /*30220*/  FMUL R3, R24, R0.reuse ;  /* 0x0000000018037220 */ /* 0x080fe20000400000 */
[-C--:B------:R-:W-:Y:S02]  /*30230*/  FMUL R2, R2, R0.reuse ;  /* 0x0000000002027220 */ /* 0x080fe40000400000 */
[----:B------:R1:W-:Y:S04]  /*30240*/  STL [R1+0x114], R7 ;  /* 0x0001140701007387 */ /* 0x0003e80000100800 */
[----:B------:R2:W-:Y:S04]  /*30250*/  STL [R1+0x100], R2 ;  /* 0x0001000201007387 */ /* 0x0005e80000100800 */
[----:B------:R3:W-:Y:S01]  /*30260*/  STL [R1+0x124], R3 ;  /* 0x0001240301007387 */ /* 0x0007e20000100800 */
[-C--:B-1----:R-:W-:Y:S01]  /*30270*/  FMUL R7, R25, R0.reuse ;  /* 0x0000000019077220 */ /* 0x082fe20000400000 */
[----:B--2---:R-:W-:-:S04]  /*30280*/  FMUL R2, R28, R0 ;  /* 0x000000001c027220 */ /* 0x004fc80000400000 */
[----:B------:R1:W-:Y:S01]  /*30290*/  STL [R1+0x110], R7 ;  /* 0x0001100701007387 */ /* 0x0003e20000100800 */
[----:B---3--:R-:W-:-:S03]  /*302a0*/  FMUL R3, R29, R0 ;  /* 0x000000001d037220 */ /* 0x008fc60000400000 */
        /* <DEDUP_REMOVED lines=42> */
[----:B------:R2:W-:Y:S01]  /*30550*/  STL [R1+0x1c0], R2 ;  /* 0x0001c00201007387 */ /* 0x0005e20000100800 */
[----:B------:R-:W-:-:S03]  /*30560*/  FMUL R72, R73, R0 ;  /* 0x0000000049487220 */ /* 0x000fc60000400000 */
[----:B------:R3:W-:Y:S01]  /*30570*/  STL [R1+0x1d4], R3 ;  /* 0x0001d40301007387 */ /* 0x0007e20000100800 */
[-C--:B-1----:R-:W-:Y:S01]  /*30580*/  FMUL R7, R84, R0.reuse ;  /* 0x0000000054077220 */ /* 0x082fe20000400000 */
[-C--:B--2---:R-:W-:Y:S01]  /*30590*/  FMUL R2, R76, R0.reuse ;  /* 0x000000004c027220 */ /* 0x084fe20000400000 */
[-C--:B------:R-:W-:Y:S01]  /*305a0*/  FMUL R76, R77, R0.reuse ;  /* 0x000000004d4c7220 */ /* 0x080fe20000400000 */
[----:B---3--:R-:W-:-:S03]  /*305b0*/  FMUL R3, R80, R0 ;  /* 0x0000000050037220 */ /* 0x008fc60000400000 */
[----:B------:R1:W-:Y:S04]  /*305c0*/  STL [R1+0x1e4], R2 ;  /* 0x0001e40201007387 */ /* 0x0003e80000100800 */
[----:B------:R2:W-:Y:S01]  /*305d0*/  STL [R1+0x1f4], R3 ;  /* 0x0001f40301007387 */ /* 0x0005e20000100800 */
[-C--:B-1----:R-:W-:Y:S01]  /*305e0*/  FMUL R2, R81, R0.reuse ;  /* 0x0000000051027220 */ /* 0x082fe20000400000 */
[----:B--2---:R-:W-:-:S04]  /*305f0*/  FMUL R3, R85, R0 ;  /* 0x0000000055037220 */ /* 0x004fc80000400000 */
        /* <DEDUP_REMOVED lines=64> */
[----:B------:R-:W-:-:S04]  /*30a00*/  FMUL R0, R149, R0 ;  /* 0x0000000095007220 */ /* 0x000fc80000400000 */
[----:B------:R2:W-:Y:S04]  /*30a10*/  STL [R1+0x280], R2 ;  /* 0x0002800201007387 */ /* 0x0005e80000100800 */
[----:B------:R2:W-:Y:S01]  /*30a20*/  STL [R1+0x278], R0 ;  /* 0x0002780001007387 */ /* 0x0005e20000100800 */
[----:B------:R-:W-:Y:S05]  /*30a30*/  @!P0 BRA `(.L_x_59) ;  /* 0x0000000000588947 */ /* 0x000fea0003800000 */
[----:B--2---:R-:W-:Y:S01]  /*30a40*/  IADD3 R0, R5, 0x1800000, RZ ;  /* 0x0180000005007810 */ /* 0x004fe20007ffe0ff */
[----:B------:R-:W-:Y:S03]  /*30a50*/  BSSY B1, `(.L_x_60) ;  /* 0x000000c000017945 */ /* 0x000fe60003800000 */
[----:B------:R-:W-:-:S04]  /*30a60*/  LOP3.LUT R0, R0, 0x7f800000, RZ, 0xc0, !PT ;  /* 0x7f80000000007812 */ /* 0x000fc800078ec0ff */
[----:B------:R-:W-:-:S13]  /*30a70*/  ISETP.GT.U32.AND P0, PT, R0, 0x1ffffff, PT ;  /* 0x01ffffff0000780c */ /* 0x000fda0003f04070 */
[----:B------:R-:W-:Y:S05]  /*30a80*/  @P0 BRA `(.L_x_61) ;  /* 0x0000000000100947 */ /* 0x000fea0003800000 */
[----:B------:R-:W-:Y:S01]  /*30a90*/  IMAD.MOV.U32 R0, RZ, RZ, R5 ;  /* 0x000000ffff007224 */ /* 0x000fe200078e0005 */
[----:B------:R-:W-:-:S07]  /*30aa0*/  MOV R8, 0x30ac0 ;  /* 0x00030ac000087802 */ /* 0x000fce0000000f00 */
[----:B------:R-:W-:Y:S05]  /*30ab0*/  CALL.REL.NOINC `($__internal_0_$__cuda_sm20_rcp_rn_f32_slowpath) ;  /* 0x0000007800947944 */ /* 0x000fea0003c00000 */
[----:B------:R-:W-:Y:S05]  /*30ac0*/  BRA `(.L_x_62) ;  /* 0x0000000000107947 */ /* 0x000fea0003800000 */
.L_x_61:
[----:B------:R-:W1:Y:S02]  /*30ad0*/  MUFU.RCP R6, R5 ;  /* 0x0000000500067308 */ /* 0x000e640000001000 */
[----:B-1----:R-:W-:-:S04]  /*30ae0*/  FFMA R0, R5, R6, -1 ;  /* 0xbf80000005007423 */ /* 0x002fc80000000006 */
[----:B------:R-:W-:-:S04]  /*30af0*/  FADD.FTZ R0, -R0, -RZ ;  /* 0x800000ff00007221 */ /* 0x000fc80000010100 */
[----:B------:R-:W-:-:S07]  /*30b00*/  FFMA R6, R6, R0, R6 ;  /* 0x0000000006067223 */ /* 0x000fce0000000006 */
.L_x_62:
[----:B------:R-:W-:Y:S05]  /*30b10*/  BSYNC B1 ;  /* 0x0000000000017941 */ /* 0x000fea0003800000 */
.L_x_60:
[----:B------:R-:W-:Y:S01]  /*30b20*/  FSETP.GEU.AND P0, PT, |R5|, 1.175494350822287508e-38, PT ;  /* 0x008000000500780b */ /* 0x000fe20003f0e200 */
[----:B------:R-:W-:Y:S01]  /*30b30*/  ULDC UR4, c[0x0][0x600] ;  /* 0x0001800000047ab9 */ /* 0x000fe20000000800 */
[----:B------:R-:W-:-:S11]  /*30b40*/  MOV R10, R6 ;  /* 0x00000006000a7202 */ /* 0x000fd60000000f00 */
[----:B------:R-:W-:-:S06]  /*30b50*/  @!P0 FMUL R5, R5, 16777216 ;  /* 0x4b80000005058820 */ /* 0x000fcc0000400000 */
[----:B------:R-:W1:Y:S02]  /*30b60*/  MUFU.LG2 R5, R5 ;  /* 0x0000000500057308 */ /* 0x000e640000000c00 */
[----:B-1----:R-:W-:-:S04]  /*30b70*/  @!P0 FADD R5, R5, -24 ;  /* 0xc1c0000005058421 */ /* 0x002fc80000000000 */
[----:B------:R-:W-:-:S04]  /*30b80*/  FMUL R5, R5, 0.69314718246459960938 ;  /* 0x3f31721805057820 */ /* 0x000fc80000400000 */
[----:B------:R-:W-:-:S07]  /*30b90*/  FFMA R11, R4, UR4, R5 ;  /* 0x00000004040b7c23 */ /* 0x000fce0008000005 */
.L_x_59:
[----:B------:R-:W-:Y:S05]  /*30ba0*/  BSYNC B0 ;  /* 0x0000000000007941 */ /* 0x000fea0003800000 */
.L_x_58:
[----:B--2---:R-:W2:Y:S01]  /*30bb0*/  LDL R0, [R1+0x2c8] ;  /* 0x0002c80001007983 */ /* 0x004ea20000100800 */
        /* <DEDUP_REMOVED lines=11> */
[----:B------:R-:W3:Y:S04]  /*30c70*/  LDL.LU R113, [R1+0x58] ;  /* 0x0000580001717983 */ /* 0x000ee80000300800 */
[----:B------:R-:W5:Y:S04]  /*30c80*/  LDL.LU R33, [R1+0x5c] ;  /* 0x00005c0001217983 */ /* 0x000f680000300800 */
[----:B------:R-:W5:Y:S04]  /*30c90*/  LDL.LU R112, [R1+0x68] ;  /* 0x0000680001707983 */ /* 0x000f680000300800 */
[----:B------:R-:W5:Y:S04]  /*30ca0*/  LDL.LU R61, [R1+0x6c] ;  /* 0x00006c00013d7983 */ /* 0x000f680000300800 */
        /* <DEDUP_REMOVED lines=48> */
[----:B------:R-:W3:Y:S01]  /*30fb0*/  LDL.LU R2, [R1+0x1f8] ;  /* 0x0001f80001027983 */ /* 0x000ee20000300800 */
[----:B--2---:R-:W-:-:S03]  /*30fc0*/  R2UR UR5, R0 ;  /* 0x00000000000572ca */ /* 0x004fc600000e0000 */
[----:B------:R-:W2:Y:S01]  /*30fd0*/  LDL.LU R0, [R1+0x1fc] ;  /* 0x0001fc0001007983 */ /* 0x000ea20000300800 */
[----:B------:R-:W-:-:S04]  /*30fe0*/  FMUL R10, R10, UR4 ;  /* 0x000000040a0a7c20 */ /* 0x000fc80008400000 */
[-C--:B--2---:R-:W-:Y:S02]  /*30ff0*/  FMUL R133, R0, R10.reuse ;  /* 0x0000000a00857220 */ /* 0x084fe40000400000 */
[----:B------:R-:W2:Y:S01]  /*31000*/  LDL R0, [R1+0x2bc] ;  /* 0x0002bc0001007983 */ /* 0x000ea20000100800 */
[-C--:B----4-:R-:W-:Y:S01]  /*31010*/  FMUL R161, R19, R10.reuse ;  /* 0x0000000a13a17220 */ /* 0x090fe20000400000 */
[-C--:B---3--:R-:W-:Y:S01]  /*31020*/  FMUL R19, R2, R10.reuse ;  /* 0x0000000a02137220 */ /* 0x088fe20000400000 */
[-C--:B------:R-:W-:Y:S01]  /*31030*/  FMUL R2, R102, R10.reuse ;  /* 0x0000000a66027220 */ /* 0x080fe20000400000 */
[-C--:B------:R-:W-:Y:S01]  /*31040*/  FMUL R166, R22, R10.reuse ;  /* 0x0000000a16a67220 */ /* 0x080fe20000400000 */
[-C--:B-----5:R-:W-:Y:S01]  /*31050*/  FMUL R22, R4, R10.reuse ;  /* 0x0000000a04167220 */ /* 0x0a0fe20000400000 */
[-C--:B------:R-:W-:Y:S01]  /*31060*/  FMUL R137, R3, R10.reuse ;  /* 0x0000000a03897220 */ /* 0x080fe20000400000 */
[-C--:B------:R-:W-:Y:S01]  /*31070*/  FMUL R4, R106, R10.reuse ;  /* 0x0000000a6a047220 */ /* 0x080fe20000400000 */
[----:B------:R1:W-:Y:S01]  /*31080*/  STL [R1+0xc], R2 ;  /* 0x00000c0201007387 */ /* 0x0003e20000100800 */
[----:B------:R-:W-:-:S03]  /*31090*/  FMUL R3, R107, R10 ;  /* 0x0000000a6b037220 */ /* 0x000fc60000400000 */
[----:B------:R3:W-:Y:S01]  /*310a0*/  STL [R1+0x10], R4 ;  /* 0x0000100401007387 */ /* 0x0007e20000100800 */
[----:B-1----:R-:W-:-:S03]  /*310b0*/  FMUL R2, R110, R10 ;  /* 0x0000000a6e027220 */ /* 0x002fc60000400000 */
[----:B------:R1:W-:Y:S01]  /*310c0*/  STL [R1+0x8], R3 ;  /* 0x0000080301007387 */ /* 0x0003e20000100800 */
[----:B---3--:R-:W-:-:S03]  /*310d0*/  FMUL R4, R111, R10 ;  /* 0x0000000a6f047220 */ /* 0x008fc60000400000 */
[----:B------:R3:W-:Y:S01]  /*310e0*/  STL [R1+0x28], R2 ;  /* 0x0000280201007387 */ /* 0x0007e20000100800 */
[----:B-1----:R-:W-:-:S03]  /*310f0*/  FMUL R3, R114, R10 ;  /* 0x0000000a72037220 */ /* 0x002fc60000400000 */
[----:B------:R1:W-:Y:S01]  /*31100*/  STL [R1+0x20], R4 ;  /* 0x0000200401007387 */ /* 0x0003e20000100800 */
[----:B---3--:R-:W-:-:S03]  /*31110*/  FMUL R2, R115, R10 ;  /* 0x0000000a73027220 */ /* 0x008fc60000400000 */
[----:B------:R3:W-:Y:S04]  /*31120*/  STL [R1+0x30], R3 ;  /* 0x0000300301007387 */ /* 0x0007e80000100800 */
[----:B------:R4:W-:Y:S01]  /*31130*/  STL [R1+0x24], R2 ;  /* 0x0000240201007387 */ /* 0x0009e20000100800 */
[-C--:B-1----:R-:W-:Y:S01]  /*31140*/  FMUL R4, R118, R10.reuse ;  /* 0x0000000a76047220 */ /* 0x082fe20000400000 */
[----:B---3--:R-:W-:-:S04]  /*31150*/  FMUL R3, R119, R10 ;  /* 0x0000000a77037220 */ /* 0x008fc80000400000 */
[----:B------:R1:W-:Y:S01]  /*31160*/  STL [R1+0x38], R4 ;  /* 0x0000380401007387 */ /* 0x0003e20000100800 */
[----:B----4-:R-:W-:-:S03]  /*31170*/  FMUL R2, R122, R10 ;  /* 0x0000000a7a027220 */ /* 0x010fc60000400000 */
        /* <DEDUP_REMOVED lines=28> */
[----:B------:R-:W-:Y:S01]  /*31340*/  STL [R1+0x64], R4 ;  /* 0x0000640401007387 */ /* 0x000fe20000100800 */
[----:B----4-:R-:W-:-:S03]  /*31350*/  FMUL R2, R151, R10 ;  /* 0x0000000a97027220 */ /* 0x010fc60000400000 */
[----:B------:R-:W-:Y:S01]  /*31360*/  STL [R1+0x74], R3 ;  /* 0x0000740301007387 */ /* 0x000fe20000100800 */
[----:B------:R-:W-:-:S03]  /*31370*/  UISETP.NE.AND UP0, UPT, UR47, 0x1, UPT ;  /* 0x000000012f00788c */ /* 0x000fc6000bf05270 */
[----:B------:R1:W-:Y:S01]  /*31380*/  STL [R1+0x6c], R2 ;  /* 0x00006c0201007387 */ /* 0x0003e20000100800 */
[----:B------:R-:W-:Y:S01]  /*31390*/  UISETP.NE.AND UP1, UPT, UR47, 0x2, UPT ;  /* 0x000000022f00788c */ /* 0x000fe2000bf25270 */
[----:B-1----:R-:W1:Y:S06]  /*313a0*/  S2R R2, SR_TID.X ;  /* 0x0000000000027919 */ /* 0x002e6c0000002100 */
[----:B------:R-:W-:Y:S02]  /*313b0*/  @!UP0 ULOP3.LUT UP2, URZ, UR45, 0x2, URZ, 0xc0, !UPT ;  /* 0x000000022d3f8892 */ /* 0x000fe4000f84c03f */
[----:B------:R-:W-:-:S02]  /*313c0*/  @!UP0 ULOP3.LUT UR45, UR45, 0x1, URZ, 0xc0, !UPT ;  /* 0x000000012d2d8892 */ /* 0x000fc4000f8ec03f */
[----:B------:R-:W-:-:S04]  /*313d0*/  @!UP0 USEL UR4, URZ, 0x1, UP2 ;  /* 0x000000013f048887 */ /* 0x000fc80009000000 */
[----:B------:R-:W-:Y:S01]  /*313e0*/  @!UP0 ULOP3.LUT UR46, UR46, UR4, URZ, 0x3c, !UPT ;  /* 0x000000042e2e8292 */ /* 0x000fe2000f8e3c3f */
        /* <DEDUP_REMOVED lines=97> */
[----:B-1----:R-:W-:-:S02]  /*31a00*/  LOP3.LUT P0, RZ, R2, 0x3, RZ, 0xc0, !PT ;  /* 0x0000000302ff7812 */ /* 0x002fc4000780c0ff */
[----:B--2---:R-:W-:-:S04]  /*31a10*/  SHF.L.U32 R0, R0, 0x1f, RZ ;  /* 0x0000001f00007819 */ /* 0x004fc800000006ff */
[----:B------:R-:W1:Y:S01]  /*31a20*/  SYNCS.PHASECHK.TRANS64.TRYWAIT P1, [UR5+0x8], R0 ;  /* 0x00000800ff0075a7 */ /* 0x000e620008020145 */
[----:B------:R-:W-:-:S04]  /*31a30*/  @!UP1 UIADD3 UR5, UR45, 0x1, URZ ;  /* 0x000000012d059890 */ /* 0x000fc8000fffe03f */
[----:B------:R-:W-:-:S04]  /*31a40*/  @!UP1 UISETP.GT.U32.AND UP2, UPT, UR5, 0x1, UPT ;  /* 0x000000010500988c */ /* 0x000fc8000bf44070 */
[----:B------:R-:W-:Y:S02]  /*31a50*/  @!UP1 USEL UR4, URZ, 0x1, !UP2 ;  /* 0x000000013f049887 */ /* 0x000fe4000d000000 */
[----:B------:R-:W-:Y:S02]  /*31a60*/  @!UP1 ULOP3.LUT UR45, UR45, 0x1, URZ, 0xc, !UPT ;  /* 0x000000012d2d9892 */ /* 0x000fe4000f8e0c3f */
[----:B------:R-:W-:Y:S01]  /*31a70*/  @!UP1 ULOP3.LUT UR46, UR46, UR4, URZ, 0x3c, !UPT ;  /* 0x000000042e2e9292 */ /* 0x000fe2000f8e3c3f */
[----:B-1----:R-:W-:Y:S11]  /*31a80*/  @!P1 BRA `(.L_x_63) ;  /* 0x0000006400a09947 */ /* 0x002ff60003800000 */
.L_x_156:
[----:B------:R-:W-:Y:S04]  /*31a90*/  BSSY B0, `(.L_x_64) ;  /* 0x000001a000007945 */ /* 0x000fe80003800000 */
[----:B------:R-:W-:Y:S05]  /*31aa0*/  @P0 BRA `(.L_x_65) ;  /* 0x0000000000600947 */ /* 0x000fea0003800000 */
[----:B------:R-:W2:Y:S01]  /*31ab0*/  S2R R2, SR_TID.X ;  /* 0x0000000000027919 */ /* 0x000ea20000002100 */
[----:B------:R-:W-:Y:S01]  /*31ac0*/  ULDC.64 UR4, c[0x0][0x688] ;  /* 0x0001a20000047ab9 */ /* 0x000fe20000000a00 */
[----:B------:R-:W-:Y:S01]  /*31ad0*/  ULDC UR6, c[0x0][0x288] ;  /* 0x0000a20000067ab9 */ /* 0x000fe20000000800 */
[----:B------:R-:W-:Y:S01]  /*31ae0*/  UIMAD UR4, UR43, UR4, UR42 ;  /* 0x000000042b0472a4 */ /* 0x000fe2000f8e022a */
[----:B------:R-:W-:-:S03]  /*31af0*/  ULDC.64 UR8, c[0x0][0x208] ;  /* 0x0000820000087ab9 */ /* 0x000fc60000000a00 */
[----:B------:R-:W-:-:S06]  /*31b00*/  UIMAD UR4, UR44, UR5, UR4 ;  /* 0x000000052c0472a4 */ /* 0x000fcc000f8e0204 */
[----:B-1----:R-:W-:Y:S02]  /*31b10*/  MOV R3, UR4 ;  /* 0x0000000400037c02 */ /* 0x002fe40008000f00 */
[----:B--2---:R-:W-:Y:S02]  /*31b20*/  LOP3.LUT R0, R2, 0x60, RZ, 0xc0, !PT ;  /* 0x0000006002007812 */ /* 0x004fe400078ec0ff */
[----:B------:R-:W-:Y:S02]  /*31b30*/  SHF.R.U32.HI R2, RZ, 0x2, R2 ;  /* 0x00000002ff027819 */ /* 0x000fe40000011602 */
[----:B------:R-:W-:Y:S02]  /*31b40*/  SHF.R.U32.HI R0, RZ, 0x5, R0 ;  /* 0x00000005ff007819 */ /* 0x000fe40000011600 */
[----:B------:R-:W-:Y:S02]  /*31b50*/  LOP3.LUT R2, R2, 0x7, RZ, 0xc0, !PT ;  /* 0x0000000702027812 */ /* 0x000fe400078ec0ff */
[----:B------:R-:W-:-:S04]  /*31b60*/  SHF.L.U32 R0, R0, 0x4, RZ ;  /* 0x0000000400007819 */ /* 0x000fc800000006ff */
[----:B------:R-:W-:-:S05]  /*31b70*/  LOP3.LUT R0, R0, 0xfffffff0, R2, 0xe2, !PT ;  /* 0xfffffff000007812 */ /* 0x000fca00078ee202 */
[C---:B------:R-:W-:Y:S01]  /*31b80*/  VIADD R2, R0.reuse, UR42 ;  /* 0x0000002a00027c36 */ /* 0x040fe20008000000 */
[----:B------:R-:W-:Y:S01]  /*31b90*/  IADD3 R0, P2, R0, UR4, RZ ;  /* 0x0000000400007c10 */ /* 0x000fe2000ff5e0ff */
[----:B------:R-:W-:-:S03]  /*31ba0*/  ULDC.64 UR4, c[0x0][0x680] ;  /* 0x0001a00000047ab9 */ /* 0x000fc60000000a00 */
[C---:B------:R-:W-:Y:S02]  /*31bb0*/  ISETP.GE.U32.AND P0, PT, R2.reuse, UR6, PT ;  /* 0x0000000602007c0c */ /* 0x040fe4000bf06070 */
[----:B------:R-:W-:Y:S02]  /*31bc0*/  IADD3 R2, R2, 0x8, RZ ;  /* 0x0000000802027810 */ /* 0x000fe40007ffe0ff */
[----:B------:R-:W-:Y:S02]  /*31bd0*/  LEA.HI.X.SX32 R3, R3, RZ, 0x1, P2 ;  /* 0x000000ff03037211 */ /* 0x000fe400010f0eff */
[----:B------:R-:W-:Y:S02]  /*31be0*/  ISETP.GE.U32.AND P1, PT, R2, UR6, PT ;  /* 0x0000000602007c0c */ /* 0x000fe4000bf26070 */
[----:B------:R-:W-:-:S04]  /*31bf0*/  LEA R2, P2, R0, UR4, 0x2 ;  /* 0x0000000400027c11 */ /* 0x000fc8000f8410ff */
[----:B------:R-:W-:-:S05]  /*31c00*/  LEA.HI.X R3, R0, UR5, R3, 0x2, P2 ;  /* 0x0000000500037c11 */ /* 0x000fca00090f1403 */
[----:B------:R2:W-:Y:S04]  /*31c10*/  @!P0 STG.E desc[UR8][R2.64], R9 ;  /* 0x0000000902008986 */ /* 0x0005e8000c101908 */
[----:B------:R2:W-:Y:S02]  /*31c20*/  @!P1 STG.E desc[UR8][R2.64+0x20], R11 ;  /* 0x0000200b02009986 */ /* 0x0005e4000c101908 */
.L_x_65:
[----:B------:R-:W-:Y:S05]  /*31c30*/  BSYNC B0 ;  /* 0x0000000000007941 */ /* 0x000fea0003800000 */
.L_x_64:
[----:B------:R-:W-:Y:S02]  /*31c40*/  ULDC.64 UR4, c[0x0][0x730] ;  /* 0x0001cc0000047ab9 */ /* 0x000fe40000000a00 */
[----:B------:R-:W-:-:S04]  /*31c50*/  ISETP.NE.U32.AND P0, PT, RZ, UR4, PT ;  /* 0x00000004ff007c0c */ /* 0x000fc8000bf05070 */
[----:B------:R-:W-:-:S13]  /*31c60*/  ISETP.NE.AND.EX P0, PT, RZ, UR5, PT, P0 ;  /* 0x00000005ff007c0c */ /* 0x000fda000bf05300 */
[----:B------:R-:W-:Y:S05]  /*31c70*/  @P0 BRA `(.L_x_66) ;  /* 0x0000000000300947 */ /* 0x000fea0003800000 */
[----:B------:R-:W-:Y:S02]  /*31c80*/  ULDC.64 UR4, c[0x0][0x728] ;  /* 0x0001ca0000047ab9 */ /* 0x000fe40000000a00 */
[----:B------:R-:W-:-:S04]  /*31c90*/  ISETP.NE.U32.AND P0, PT, RZ, UR4, PT ;  /* 0x00000004ff007c0c */ /* 0x000fc8000bf05070 */
[----:B------:R-:W-:-:S13]  /*31ca0*/  ISETP.NE.AND.EX P0, PT, RZ, UR5, PT, P0 ;  /* 0x00000005ff007c0c */ /* 0x000fda000bf05300 */
[----:B------:R-:W-:Y:S05]  /*31cb0*/  @!P0 BRA `(.L_x_67) ;  /* 0x0000000000148947 */ /* 0x000fea0003800000 */
[----:B-12---:R-:W1:Y:S01]  /*31cc0*/  LDC.64 R2, c[0x0][0x728] ;  /* 0x0001ca00ff027b82 */ /* 0x006e620000000a00 */
[----:B------:R-:W-:Y:S02]  /*31cd0*/  ULDC.64 UR4, c[0x0][0x208] ;  /* 0x0000820000047ab9 */ /* 0x000fe40000000a00 */
[----:B-1----:R-:W2:Y:S04]  /*31ce0*/  LDG.E R0, desc[UR4][R2.64] ;  /* 0x0000000402007981 */ /* 0x002ea8000c1e1900 */
[----:B--2---:R4:W-:Y:S01]  /*31cf0*/  STL [R1+0x2c0], R0 ;  /* 0x0002c00001007387 */ /* 0x0049e20000100800 */
[----:B------:R-:W-:Y:S05]  /*31d00*/  BRA `(.L_x_66) ;  /* 0x00000000000c7947 */ /* 0x000fea0003800000 */
.L_x_67:
[----:B------:R-:W-:Y:S02]  /*31d10*/  ULDC UR4, c[0x0][0x720] ;  /* 0x0001c80000047ab9 */ /* 0x000fe40000000800 */
[----:B-1----:R-:W-:-:S05]  /*31d20*/  IMAD.U32 R0, RZ, RZ, UR4 ;  /* 0x00000004ff007e24 */ /* 0x002fca000f8e00ff */
[----:B------:R3:W-:Y:S02]  /*31d30*/  STL [R1+0x2c0], R0 ;  /* 0x0002c00001007387 */ /* 0x0007e40000100800 */
.L_x_66:
[----:B-1-34-:R-:W-:-:S04]  /*31d40*/  MOV R0, RZ ;  /* 0x000000ff00007202 */ /* 0x01afc80000000f00 */
[----:B------:R-:W-:-:S13]  /*31d50*/  LOP3.LUT P0, RZ, R0, 0x1bf, RZ, 0xc0, !PT ;  /* 0x000001bf00ff7812 */ /* 0x000fda000780c0ff */
[----:B------:R-:W-:Y:S05]  /*31d60*/  @!P0 BRA `(.L_x_68) ;  /* 0x0000000000408947 */ /* 0x000fea0003800000 */
[----:B--2---:R-:W-:Y:S01]  /*31d70*/  MOV R2, 0x0 ;  /* 0x0000000000027802 */ /* 0x004fe20000000f00 */
[----:B------:R-:W-:Y:S01]  /*31d80*/  ULDC.64 UR4, c[0x4][0x70] ;  /* 0x01001c0000047ab9 */ /* 0x000fe20000000a00 */
[----:B------:R-:W-:Y:S01]  /*31d90*/  ULDC.64 UR6, c[0x4][0x78] ;  /* 0x01001e0000067ab9 */ /* 0x000fe20000000a00 */
[----:B------:R-:W-:Y:S01]  /*31da0*/  ULDC.64 UR8, c[0x4][0x8] ;  /* 0x0100020000087ab9 */ /* 0x000fe20000000a00 */
[----:B------:R-:W-:Y:S01]  /*31db0*/  MOV R4, UR4 ;  /* 0x0000000400047c02 */ /* 0x000fe20008000f00 */
[----:B------:R-:W-:Y:S01]  /*31dc0*/  IMAD.U32 R6, RZ, RZ, UR6 ;  /* 0x00000006ff067e24 */ /* 0x000fe2000f8e00ff */
[----:B------:R-:W1:Y:S01]  /*31dd0*/  LDC.64 R2, c[0x4][R2] ;  /* 0x0100000002027b82 */ /* 0x000e620000000a00 */
[----:B------:R-:W-:Y:S01]  /*31de0*/  MOV R5, UR5 ;  /* 0x0000000500057c02 */ /* 0x000fe20008000f00 */
[----:B------:R-:W-:Y:S01]  /*31df0*/  IMAD.U32 R11, RZ, RZ, UR9 ;  /* 0x00000009ff0b7e24 */ /* 0x000fe2000f8e00ff */
[----:B------:R-:W-:Y:S01]  /*31e00*/  MOV R7, UR7 ;  /* 0x0000000700077c02 */ /* 0x000fe20008000f00 */
[----:B------:R-:W-:Y:S01]  /*31e10*/  IMAD.MOV.U32 R13, RZ, RZ, RZ ;  /* 0x000000ffff0d7224 */ /* 0x000fe200078e00ff */
[----:B------:R-:W-:-:S02]  /*31e20*/  MOV R10, UR8 ;  /* 0x00000008000a7c02 */ /* 0x000fc40008000f00 */
[----:B------:R-:W-:Y:S02]  /*31e30*/  MOV R8, 0x70 ;  /* 0x0000007000087802 */ /* 0x000fe40000000f00 */
[----:B------:R-:W-:-:S07]  /*31e40*/  MOV R12, 0x1 ;  /* 0x00000001000c7802 */ /* 0x000fce0000000f00 */
[----:B------:R-:W-:-:S07]  /*31e50*/  LEPC R20, `(.L_x_68) ;  /* 0x000000001014794e */ /* 0x000fce0000000000 */
[----:B-1----:R-:W-:Y:S05]  /*31e60*/  CALL.ABS.NOINC R2 ;  /* 0x0000000002007343 */ /* 0x002fea0003c00000 */
.L_x_68:
[----:B--2---:R-:W-:Y:S02]  /*31e70*/  MOV R2, UR37 ;  /* 0x0000002500027c02 */ /* 0x004fe40008000f00 */
[----:B------:R-:W-:-:S05]  /*31e80*/  MOV R0, UR47 ;  /* 0x0000002f00007c02 */ /* 0x000fca0008000f00 */
[----:B------:R-:W-:-:S04]  /*31e90*/  IMAD R2, R0, 0x2200, R2 ;  /* 0x0000220000027824 */ /* 0x000fc800078e0202 */
[----:B------:R-:W-:-:S05]  /*31ea0*/  VIADD R52, R2, 0xbde00 ;  /* 0x000bde0002347836 */ /* 0x000fca0000000000 */
[----:B------:R-:W-:-:S13]  /*31eb0*/  LOP3.LUT P0, RZ, R52, 0x1b0, RZ, 0xc0, !PT ;  /* 0x000001b034ff7812 */ /* 0x000fda000780c0ff */
[----:B------:R-:W-:Y:S05]  /*31ec0*/  @!P0 BRA `(.L_x_69) ;  /* 0x0000000000408947 */ /* 0x000fea0003800000 */
[----:B------:R-:W-:Y:S01]  /*31ed0*/  MOV R14, 0x0 ;  /* 0x00000000000e7802 */ /* 0x000fe20000000f00 */
        /* <DEDUP_REMOVED lines=15> */
.L_x_69:
[----:B------:R-:W2:Y:S01]  /*31fd0*/  LDL R20, [R1+0x2c0] ;  /* 0x0002c00001147983 */ /* 0x000ea20000100800 */
[----:B------:R-:W-:Y:S02]  /*31fe0*/  ULDC.64 UR4, c[0x0][0x730] ;  /* 0x0001cc0000047ab9 */ /* 0x000fe40000000a00 */
[----:B------:R-:W-:Y:S01]  /*31ff0*/  ISETP.NE.U32.AND P0, PT, RZ, UR4, PT ;  /* 0x00000004ff007c0c */ /* 0x000fe2000bf05070 */
[----:B------:R-:W-:Y:S01]  /*32000*/  ULDC UR4, c[0x0][0x720] ;  /* 0x0001c80000047ab9 */ /* 0x000fe20000000800 */
[----:B------:R-:W1:Y:S02]  /*32010*/  S2R R21, SR_TID.X ;  /* 0x0000000000157919 */ /* 0x000e640000002100 */
[----:B------:R-:W-:Y:S02]  /*32020*/  ISETP.NE.AND.EX P0, PT, RZ, UR5, PT, P0 ;  /* 0x00000005ff007c0c */ /* 0x000fe4000bf05300 */
[----:B-1----:R-:W-:-:S05]  /*32030*/  LOP3.LUT R21, R21, 0x7f, RZ, 0xc0, !PT ;  /* 0x0000007f15157812 */ /* 0x002fca00078ec0ff */
[----:B------:R-:W-:-:S05]  /*32040*/  VIADD R21, R21, 0x1f ;  /* 0x0000001f15157836 */ /* 0x000fca0000000000 */
[----:B------:R-:W-:Y:S02]  /*32050*/  ISETP.GT.U32.AND P1, PT, R21, 0x3e, PT ;  /* 0x0000003e1500780c */ /* 0x000fe40003f24070 */
[----:B--2---:R-:W-:Y:S02]  /*32060*/  FSEL R51, R20, UR4, !P0 ;  /* 0x0000000414337c08 */ /* 0x004fe4000c000000 */
[----:B------:R-:W1:Y:S03]  /*32070*/  S2R R20, SR_TID.X ;  /* 0x0000000000147919 */ /* 0x000e660000002100 */
        /* <DEDUP_REMOVED lines=11> */
[----:B------:R-:W-:Y:S02]  /*32130*/  F2FP.F16.F32.PACK_AB R7, R49, R7 ;  /* 0x000000073107723e */ /* 0x000fe400000000ff */
[C---:B-1----:R-:W-:Y:S02]  /*32140*/  SHF.L.U32 R0, R20.reuse, 0x4, RZ ;  /* 0x0000000414007819 */ /* 0x042fe400000006ff */
[----:B------:R-:W-:Y:S02]  /*32150*/  SHF.L.U32 R3, R20, 0x5, RZ ;  /* 0x0000000514037819 */ /* 0x000fe400000006ff */
[----:B------:R-:W-:-:S02]  /*32160*/  LOP3.LUT R0, R0, 0x600, RZ, 0xc0, !PT ;  /* 0x0000060000007812 */ /* 0x000fc400078ec0ff */
[----:B------:R-:W-:Y:S02]  /*32170*/  SHF.R.U32.HI R8, RZ, 0x1, R20 ;  /* 0x00000001ff087819 */ /* 0x000fe40000011614 */
[----:B------:R-:W-:-:S04]  /*32180*/  LOP3.LUT R0, R0, 0x20, R3, 0xf8, !PT ;  /* 0x0000002000007812 */ /* 0x000fc800078ef803 */
[----:B------:R-:W-:Y:S02]  /*32190*/  LOP3.LUT R0, R0, 0x100, R3, 0xf8, !PT ;  /* 0x0000010000007812 */ /* 0x000fe400078ef803 */
[----:B------:R-:W-:-:S04]  /*321a0*/  LOP3.LUT R3, R3, 0xc0, RZ, 0xc0, !PT ;  /* 0x000000c003037812 */ /* 0x000fc800078ec0ff */
[----:B------:R-:W-:Y:S02]  /*321b0*/  LOP3.LUT R3, R3, 0x8, R8, 0xf8, !PT ;  /* 0x0000000803037812 */ /* 0x000fe400078ef808 */
[----:B------:R-:W-:-:S04]  /*321c0*/  SHF.L.U32 R8, R20, 0x2, RZ ;  /* 0x0000000214087819 */ /* 0x000fc800000006ff */
[----:B------:R-:W-:-:S04]  /*321d0*/  LOP3.LUT R3, R3, 0x18, R8, 0x78, !PT ;  /* 0x0000001803037812 */ /* 0x000fc800078e7808 */
[----:B------:R-:W-:Y:S01]  /*321e0*/  LOP3.LUT R3, R0, R3, RZ, 0xfc, !PT ;  /* 0x0000000300037212 */ /* 0x000fe200078efcff */
[----:B------:R-:W-:Y:S06]  /*321f0*/  @P1 BRA `(.L_x_70) ;  /* 0x0000000000041947 */ /* 0x000fec0003800000 */
[----:B------:R-:W-:-:S04]  /*32200*/  DEPBAR.LE SB0, 0x1 ;  /* 0x000080400000791a */ /* 0x000fc80000000000 */
.L_x_70:
[----:B------:R1:W-:Y:S01]  /*32210*/  STL [R1+0x2d8], R16 ;  /* 0x0002d81001007387 */ /* 0x0003e20000100800 */
[----:B------:R-:W-:Y:S05]  /*32220*/  WARPSYNC.ALL ;  /* 0x0000000000007948 */ /* 0x000fea0003800000 */
[----:B------:R-:W2:Y:S01]  /*32230*/  LDL.LU R13, [R1] ;  /* 0x00000000010d7983 */ /* 0x000ea20000300800 */
[C---:B------:R-:W-:Y:S01]  /*32240*/  LEA R0, R3.reuse, R2, 0x1 ;  /* 0x0000000203007211 */ /* 0x040fe200078e08ff */
[----:B------:R-:W-:Y:S01]  /*32250*/  IMAD R3, R3, 0x2, R52 ;  /* 0x0000000203037824 */ /* 0x000fe200078e0234 */
[----:B------:R-:W-:Y:S01]  /*32260*/  LOP3.LUT P0, RZ, R20, 0x4, RZ, 0xc0, !PT ;  /* 0x0000000414ff7812 */ /* 0x000fe2000780c0ff */
[----:B------:R-:W3:Y:S01]  /*32270*/  LDL.LU R15, [R1+0x14] ;  /* 0x00001400010f7983 */ /* 0x000ee20000300800 */
[-C--:B------:R-:W-:Y:S01]  /*32280*/  FMUL R163, R163, R51.reuse ;  /* 0x00000033a3a37220 */ /* 0x080fe20000400000 */
[-C--:B------:R-:W-:Y:S01]  /*32290*/  FMUL R45, R45, R51.reuse ;  /* 0x000000332d2d7220 */ /* 0x080fe20000400000 */
[-C--:B------:R-:W-:Y:S01]  /*322a0*/  FMUL R152, R152, R51.reuse ;  /* 0x0000003398987220 */ /* 0x080fe20000400000 */
[----:B------:R-:W4:Y:S04]  /*322b0*/  LDL.LU R14, [R1+0x4] ;  /* 0x00000400010e7983 */ /* 0x000f280000300800 */
[----:B------:R-:W4:Y:S04]  /*322c0*/  LDL.LU R12, [R1+0x84] ;  /* 0x00008400010c7983 */ /* 0x000f280000300800 */
[----:B------:R-:W4:Y:S04]  /*322d0*/  LDL.LU R11, [R1+0x80] ;  /* 0x00008000010b7983 */ /* 0x000f280000300800 */
[----:B------:R-:W4:Y:S01]  /*322e0*/  LDL.LU R8, [R1+0x94] ;  /* 0x0000940001087983 */ /* 0x000f220000300800 */
[----:B------:R-:W-:Y:S01]  /*322f0*/  BAR.SYNC.DEFER_BLOCKING 0x1, 0x80 ;  /* 0x0042000000007b1d */ /* 0x000fe20000010000 */
[----:B------:R-:W-:Y:S01]  /*32300*/  MOV R52, 0x20 ;  /* 0x0000002000347802 */ /* 0x000fe20000000f00 */
[----:B------:R-:W-:-:S03]  /*32310*/  FMUL R41, R41, R51 ;  /* 0x0000003329297220 */ /* 0x000fc60000400000 */
[----:B------:R-:W-:Y:S01]  /*32320*/  SEL R52, R52, 0xffffffe0, !P0 ;  /* 0xffffffe034347807 */ /* 0x000fe20004000000 */
[-C--:B------:R-:W-:Y:S01]  /*32330*/  FMUL R68, R180, R51.reuse ;  /* 0x00000033b4447220 */ /* 0x080fe20000400000 */
[----:B------:R-:W4:Y:S04]  /*32340*/  LDL.LU R10, [R1+0x90] ;  /* 0x00009000010a7983 */ /* 0x000f280000300800 */
[----:B------:R-:W4:Y:S01]  /*32350*/  LDL.LU R9, [R1+0xa4] ;  /* 0x0000a40001097983 */ /* 0x000f220000300800 */
[----:B------:R-:W-:-:S03]  /*32360*/  FMUL R64, R176, R51 ;  /* 0x00000033b0407220 */ /* 0x000fc60000400000 */
[----:B------:R-:W4:Y:S04]  /*32370*/  LDL.LU R20, [R1+0xa0] ;  /* 0x0000a00001147983 */ /* 0x000f280000300800 */
[----:B-1----:R-:W4:Y:S04]  /*32380*/  LDL.LU R16, [R1+0xb4] ;  /* 0x0000b40001107983 */ /* 0x002f280000300800 */
[----:B------:R1:W-:Y:S02]  /*32390*/  STSM.16.M88.4 [R0+0xbde00], R4 ;  /* 0x0bde000400007844 */ /* 0x0003e40000000200 */
[-C--:B-1----:R-:W-:Y:S01]  /*323a0*/  FMUL R4, R167, R51.reuse ;  /* 0x00000033a7047220 */ /* 0x082fe20000400000 */
[-C--:B------:R-:W-:Y:S01]  /*323b0*/  FMUL R5, R37, R51.reuse ;  /* 0x0000003325057220 */ /* 0x080fe20000400000 */
[-C--:B------:R-:W-:Y:S01]  /*323c0*/  FMUL R6, R156, R51.reuse ;  /* 0x000000339c067220 */ /* 0x080fe20000400000 */
[----:B------:R-:W-:Y:S01]  /*323d0*/  FMUL R7, R36, R51 ;  /* 0x0000003324077220 */ /* 0x000fe20000400000 */
[----:B------:R-:W-:-:S02]  /*323e0*/  IADD3 R0, R3, R52, RZ ;  /* 0x0000003403007210 */ /* 0x000fc40007ffe0ff */
[----:B------:R-:W-:Y:S02]  /*323f0*/  F2FP.F16.F32.PACK_AB R4, R163, R4 ;  /* 0x00000004a304723e */ /* 0x000fe400000000ff */
[----:B------:R-:W-:Y:S02]  /*32400*/  F2FP.F16.F32.PACK_AB R5, R45, R5 ;  /* 0x000000052d05723e */ /* 0x000fe400000000ff */
[----:B------:R-:W-:Y:S02]  /*32410*/  F2FP.F16.F32.PACK_AB R6, R152, R6 ;  /* 0x000000069806723e */ /* 0x000fe400000000ff */
[----:B------:R-:W-:-:S05]  /*32420*/  F2FP.F16.F32.PACK_AB R7, R41, R7 ;  /* 0x000000072907723e */ /* 0x000fca00000000ff */
[----:B------:R1:W-:Y:S01]  /*32430*/  STSM.16.M88.4 [R0], R4 ;  /* 0x0000000400007844 */ /* 0x0003e20000000200 */
        /* <DEDUP_REMOVED lines=121> */
[----:B------:R-:W-:Y:S01]  /*32bd0*/  @!PT LDS RZ, [RZ] ;  /* 0x00000000fffff984 */ /* 0x000fe20000000800 */
[----:B------:R-:W-:Y:S01]  /*32be0*/  @!PT LDS RZ, [RZ] ;  /* 0x00000000fffff984 */ /* 0x000fe20000000800 */
[----:B------:R-:W-:Y:S01]  /*32bf0*/  @!PT LDS RZ, [RZ] ;  /* 0x00000000fffff984 */ /* 0x000fe20000000800 */
[----:B------:R-:W-:Y:S01]  /*32c00*/  @!PT LDS RZ, [RZ] ;  /* 0x00000000fffff984 */ /* 0x000fe20000000800 */
[----:B------:R1:W-:Y:S06]  /*32c10*/  MEMBAR.ALL.CTA ;  /* 0x0000000000007992 */ /* 0x0003ec0000008000 */
[----:B-1----:R-:W1:Y:S01]  /*32c20*/  FENCE.VIEW.ASYNC.S ;  /* 0x00000000000073c6 */ /* 0x002e620000000000 */
[----:B--2---:R-:W-:-:S03]  /*32c30*/  FMUL R180, R13, R51 ;  /* 0x000000330db47220 */ /* 0x004fc60000400000 */
[----:B------:R-:W2:Y:S01]  /*32c40*/  LDL.LU R13, [R1+0xb0] ;  /* 0x0000b000010d7983 */ /* 0x000ea20000300800 */
[----:B---3--:R-:W-:-:S03]  /*32c50*/  FMUL R176, R15, R51 ;  /* 0x000000330fb07220 */ /* 0x008fc60000400000 */
[----:B------:R-:W3:Y:S04]  /*32c60*/  LDL.LU R5, [R1+0xc4] ;  /* 0x0000c40001057983 */ /* 0x000ee80000300800 */
[----:B------:R-:W3:Y:S04]  /*32c70*/  LDL.LU R15, [R1+0xc0] ;  /* 0x0000c000010f7983 */ /* 0x000ee80000300800 */
[----:B------:R-:W3:Y:S01]  /*32c80*/  LDL.LU R4, [R1+0xd4] ;  /* 0x0000d40001047983 */ /* 0x000ee20000300800 */
[-C--:B----4-:R-:W-:Y:S01]  /*32c90*/  FMUL R172, R12, R51.reuse ;  /* 0x000000330cac7220 */ /* 0x090fe20000400000 */
[----:B------:R-:W-:-:S02]  /*32ca0*/  FMUL R167, R11, R51 ;  /* 0x000000330ba77220 */ /* 0x000fc40000400000 */
[----:B------:R-:W4:Y:S01]  /*32cb0*/  LDL.LU R12, [R1+0xd0] ;  /* 0x0000d000010c7983 */ /* 0x000f220000300800 */
[----:B------:R-:W-:-:S03]  /*32cc0*/  FMUL R168, R8, R51 ;  /* 0x0000003308a87220 */ /* 0x000fc60000400000 */
[----:B------:R-:W4:Y:S04]  /*32cd0*/  LDL.LU R11, [R1+0xe4] ;  /* 0x0000e400010b7983 */ /* 0x000f280000300800 */
[----:B------:R-:W4:Y:S01]  /*32ce0*/  LDL.LU R8, [R1+0xe0] ;  /* 0x0000e00001087983 */ /* 0x000f220000300800 */
[----:B------:R-:W-:-:S03]  /*32cf0*/  FMUL R171, R14, R51 ;  /* 0x000000330eab7220 */ /* 0x000fc60000400000 */
[----:B------:R-:W4:Y:S01]  /*32d00*/  LDL.LU R14, [R1+0xf4] ;  /* 0x0000f400010e7983 */ /* 0x000f220000300800 */
[----:B------:R-:W-:-:S03]  /*32d10*/  FMUL R163, R10, R51 ;  /* 0x000000330aa37220 */ /* 0x000fc60000400000 */
[----:B------:R-:W4:Y:S01]  /*32d20*/  LDL.LU R10, [R1+0xf0] ;  /* 0x0000f000010a7983 */ /* 0x000f220000300800 */
[----:B------:R-:W-:-:S03]  /*32d30*/  FMUL R164, R9, R51 ;  /* 0x0000003309a47220 */ /* 0x000fc60000400000 */
[----:B------:R-:W4:Y:S04]  /*32d40*/  LDL.LU R9, [R1+0x104] ;  /* 0x0001040001097983 */ /* 0x000f280000300800 */
[----:B------:R-:W4:Y:S04]  /*32d50*/  LDL.LU R7, [R1+0x100] ;  /* 0x0001000001077983 */ /* 0x000f280000300800 */
[----:B------:R-:W4:Y:S01]  /*32d60*/  LDL.LU R6, [R1+0x114] ;  /* 0x0001140001067983 */ /* 0x000f220000300800 */
[-C--:B------:R-:W-:Y:S01]  /*32d70*/  FMUL R160, R16, R51.reuse ;  /* 0x0000003310a07220 */ /* 0x080fe20000400000 */
[-C--:B------:R-:W-:Y:S01]  /*32d80*/  FMUL R175, R235, R51.reuse ;  /* 0x00000033ebaf7220 */ /* 0x080fe20000400000 */
[-C--:B------:R-:W-:Y:S01]  /*32d90*/  FMUL R159, R20, R51.reuse ;  /* 0x00000033149f7220 */ /* 0x080fe20000400000 */
[-C--:B------:R-:W-:Y:S01]  /*32da0*/  FMUL R74, R35, R51.reuse ;  /* 0x00000033234a7220 */ /* 0x080fe20000400000 */
[-C--:B------:R-:W-:Y:S01]  /*32db0*/  FMUL R54, R39, R51.reuse ;  /* 0x0000003327367220 */ /* 0x080fe20000400000 */
[-C--:B------:R-:W-:Y:S01]  /*32dc0*/  FMUL R179, R231, R51.reuse ;  /* 0x00000033e7b37220 */ /* 0x080fe20000400000 */
[----:B------:R-:W-:Y:S01]  /*32dd0*/  FMUL R183, R184, R51 ;  /* 0x00000033b8b77220 */ /* 0x000fe20000400000 */
[----:B------:R-:W-:Y:S01]  /*32de0*/  BSSY B0, `(.L_x_71) ;  /* 0x00000da000007945 */ /* 0x000fe20003800000 */
        /* <DEDUP_REMOVED lines=8> */
[----:B------:R-:W-:Y:S01]  /*32e70*/  IADD3 R52, R52, 0x1000, R3 ;  /* 0x0000100034347810 */ /* 0x000fe20007ffe003 */
[----:B-1----:R-:W-:Y:S01]  /*32e80*/  BAR.SYNC.DEFER_BLOCKING 0x1, 0x80 ;  /* 0x0042000000007b1d */ /* 0x002fe20000010000 */
[----:B--2---:R-:W-:-:S05]  /*32e90*/  FMUL R155, R13, R51 ;  /* 0x000000330d9b7220 */ /* 0x004fca0000400000 */
[----:B------:R-:W2:Y:S01]  /*32ea0*/  LDL.LU R13, [R1+0x110] ;  /* 0x00011000010d7983 */ /* 0x000ea20000300800 */
[----:B---3--:R-:W-:-:S03]  /*32eb0*/  FMUL R156, R5, R51 ;  /* 0x00000033059c7220 */ /* 0x008fc60000400000 */
[----:B------:R-:W3:Y:S01]  /*32ec0*/  LDL.LU R5, [R1+0x124] ;  /* 0x0001240001057983 */ /* 0x000ee20000300800 */
[----:B------:R-:W-:-:S03]  /*32ed0*/  FMUL R152, R4, R51 ;  /* 0x0000003304987220 */ /* 0x000fc60000400000 */
[----:B------:R-:W2:Y:S01]  /*32ee0*/  LDL.LU R4, [R1+0x120] ;  /* 0x0001200001047983 */ /* 0x000ea20000300800 */
[----:B----4-:R-:W-:-:S03]  /*32ef0*/  FMUL R147, R12, R51 ;  /* 0x000000330c937220 */ /* 0x010fc60000400000 */
[----:B------:R-:W4:Y:S01]  /*32f00*/  LDL.LU R12, [R1+0x134] ;  /* 0x00013400010c7983 */ /* 0x000f220000300800 */
[----:B------:R-:W-:-:S03]  /*32f10*/  FMUL R148, R11, R51 ;  /* 0x000000330b947220 */ /* 0x000fc60000400000 */
        /* <DEDUP_REMOVED lines=11> */
[-C--:B------:R-:W-:Y:S01]  /*32fd0*/  FMUL R151, R15, R51.reuse ;  /* 0x000000330f977220 */ /* 0x080fe20000400000 */
[-C--:B------:R-:W-:Y:S01]  /*32fe0*/  FMUL R144, R14, R51.reuse ;  /* 0x000000330e907220 */ /* 0x080fe20000400000 */
[-C--:B---3--:R-:W-:Y:S02]  /*32ff0*/  FMUL R132, R5, R51.reuse ;  /* 0x0000003305847220 */ /* 0x088fe40000400000 */
[----:B------:R-:W3:Y:S04]  /*33000*/  LDL.LU R5, [R1+0x160] ;  /* 0x0001600001057983 */ /* 0x000ee80000300800 */
[----:B------:R-:W3:Y:S01]  /*33010*/  LDL.LU R16, [R1+0x174] ;  /* 0x0001740001107983 */ /* 0x000ee20000300800 */
[----:B--2---:R-:W-:-:S03]  /*33020*/  FMUL R127, R4, R51 ;  /* 0x00000033047f7220 */ /* 0x004fc60000400000 */
[----:B------:R-:W2:Y:S04]  /*33030*/  LDL.LU R15, [R1+0x170] ;  /* 0x00017000010f7983 */ /* 0x000ea80000300800 */
[----:B------:R-:W2:Y:S01]  /*33040*/  LDL.LU R4, [R1+0x184] ;  /* 0x0001840001047983 */ /* 0x000ea20000300800 */
[----:B------:R-:W-:-:S03]  /*33050*/  FMUL R131, R13, R51 ;  /* 0x000000330d837220 */ /* 0x000fc60000400000 */
[----:B------:R-:W2:Y:S01]  /*33060*/  LDL.LU R14, [R1+0x180] ;  /* 0x00018000010e7983 */ /* 0x000ea20000300800 */
[----:B----4-:R-:W-:-:S03]  /*33070*/  FMUL R124, R8, R51 ;  /* 0x00000033087c7220 */ /* 0x010fc60000400000 */
[----:B------:R-:W4:Y:S01]  /*33080*/  LDL.LU R13, [R1+0x194] ;  /* 0x00019400010d7983 */ /* 0x000f220000300800 */
[----:B------:R-:W-:-:S03]  /*33090*/  FMUL R128, R12, R51 ;  /* 0x000000330c807220 */ /* 0x000fc60000400000 */
[----:B------:R-:W4:Y:S01]  /*330a0*/  LDL.LU R8, [R1+0x190] ;  /* 0x0001900001087983 */ /* 0x000f220000300800 */
[----:B------:R-:W-:-:S03]  /*330b0*/  FMUL R123, R11, R51 ;  /* 0x000000330b7b7220 */ /* 0x000fc60000400000 */
[----:B------:R-:W4:Y:S04]  /*330c0*/  LDL.LU R12, [R1+0x1a4] ;  /* 0x0001a400010c7983 */ /* 0x000f280000300800 */
[----:B------:R-:W4:Y:S01]  /*330d0*/  LDL.LU R11, [R1+0x1a0] ;  /* 0x0001a000010b7983 */ /* 0x000f220000300800 */
[-C--:B------:R-:W-:Y:S01]  /*330e0*/  FMUL R119, R10, R51.reuse ;  /* 0x000000330a777220 */ /* 0x080fe20000400000 */
[-C--:B------:R-:W-:Y:S01]  /*330f0*/  FMUL R120, R9, R51.reuse ;  /* 0x0000003309787220 */ /* 0x080fe20000400000 */
[-C--:B------:R-:W-:Y:S01]  /*33100*/  FMUL R115, R7, R51.reuse ;  /* 0x0000003307737220 */ /* 0x080fe20000400000 */
[----:B------:R-:W4:Y:S01]  /*33110*/  LDL.LU R10, [R1+0x1b4] ;  /* 0x0001b400010a7983 */ /* 0x000f220000300800 */
[----:B------:R-:W-:-:S03]  /*33120*/  FMUL R116, R6, R51 ;  /* 0x0000003306747220 */ /* 0x000fc60000400000 */
[----:B------:R-:W4:Y:S04]  /*33130*/  LDL.LU R9, [R1+0x1b0] ;  /* 0x0001b00001097983 */ /* 0x000f280000300800 */
[----:B------:R-:W4:Y:S04]  /*33140*/  LDL.LU R7, [R1+0x1c4] ;  /* 0x0001c40001077983 */ /* 0x000f280000300800 */
[----:B------:R-:W4:Y:S01]  /*33150*/  LDL.LU R6, [R1+0x1c0] ;  /* 0x0001c00001067983 */ /* 0x000f220000300800 */
[----:B---3--:R-:W-:-:S03]  /*33160*/  FMUL R111, R5, R51 ;  /* 0x00000033056f7220 */ /* 0x008fc60000400000 */
[----:B------:R-:W3:Y:S01]  /*33170*/  LDL.LU R5, [R1+0x1d0] ;  /* 0x0001d00001057983 */ /* 0x000ee20000300800 */
[----:B--2---:R-:W-:-:S03]  /*33180*/  FMUL R108, R4, R51 ;  /* 0x00000033046c7220 */ /* 0x004fc60000400000 */
[----:B------:R-:W2:Y:S01]  /*33190*/  LDL.LU R4, [R1+0x1d4] ;  /* 0x0001d40001047983 */ /* 0x000ea20000300800 */
[----:B----4-:R-:W-:-:S03]  /*331a0*/  FMUL R99, R8, R51 ;  /* 0x0000003308637220 */ /* 0x010fc60000400000 */
[----:B------:R-:W4:Y:S01]  /*331b0*/  LDL.LU R8, [R1+0x1e4] ;  /* 0x0001e40001087983 */ /* 0x000f220000300800 */
[-C--:B------:R-:W-:Y:S01]  /*331c0*/  FMUL R100, R12, R51.reuse ;  /* 0x000000330c647220 */ /* 0x080fe20000400000 */
[-C--:B------:R-:W-:Y:S02]  /*331d0*/  FMUL R95, R11, R51.reuse ;  /* 0x000000330b5f7220 */ /* 0x080fe40000400000 */
[----:B------:R-:W4:Y:S04]  /*331e0*/  LDL.LU R11, [R1+0x1e0] ;  /* 0x0001e000010b7983 */ /* 0x000f280000300800 */
[----:B------:R-:W4:Y:S01]  /*331f0*/  LDL.LU R12, [R1+0x1f4] ;  /* 0x0001f400010c7983 */ /* 0x000f220000300800 */
[-C--:B------:R-:W-:Y:S01]  /*33200*/  FMUL R107, R15, R51.reuse ;  /* 0x000000330f6b7220 */ /* 0x080fe20000400000 */
[----:B------:R-:W-:-:S02]  /*33210*/  FMUL R112, R16, R51 ;  /* 0x0000003310707220 */ /* 0x000fc40000400000 */
[----:B------:R-:W4:Y:S04]  /*33220*/  LDL.LU R15, [R1+0x1f0] ;  /* 0x0001f000010f7983 */ /* 0x000f280000300800 */
[----:B------:R-:W4:Y:S01]  /*33230*/  LDL.LU R16, [R1+0x204] ;  /* 0x0002040001107983 */ /* 0x000f220000300800 */
[-C--:B------:R-:W-:Y:S01]  /*33240*/  FMUL R92, R7, R51.reuse ;  /* 0x00000033075c7220 */ /* 0x080fe20000400000 */
[-C--:B------:R-:W-:Y:S02]  /*33250*/  FMUL R87, R6, R51.reuse ;  /* 0x0000003306577220 */ /* 0x080fe40000400000 */
[----:B------:R-:W4:Y:S01]  /*33260*/  LDL.LU R7, [R1+0x200] ;  /* 0x0002000001077983 */ /* 0x000f220000300800 */
[----:B------:R-:W-:-:S03]  /*33270*/  FMUL R91, R9, R51 ;  /* 0x00000033095b7220 */ /* 0x000fc60000400000 */
[----:B------:R-:W4:Y:S01]  /*33280*/  LDL.LU R6, [R1+0x20c] ;  /* 0x00020c0001067983 */ /* 0x000f220000300800 */
[-C--:B------:R-:W-:Y:S01]  /*33290*/  FMUL R104, R13, R51.reuse ;  /* 0x000000330d687220 */ /* 0x080fe20000400000 */
[-C--:B------:R-:W-:Y:S01]  /*332a0*/  FMUL R96, R10, R51.reuse ;  /* 0x000000330a607220 */ /* 0x080fe20000400000 */
[-C--:B------:R-:W-:Y:S01]  /*332b0*/  FMUL R103, R14, R51.reuse ;  /* 0x000000330e677220 */ /* 0x080fe20000400000 */
[-C--:B---3--:R-:W-:Y:S01]  /*332c0*/  FMUL R88, R5, R51.reuse ;  /* 0x0000003305587220 */ /* 0x088fe20000400000 */
[-C--:B--2---:R-:W-:Y:S02]  /*332d0*/  FMUL R84, R4, R51.reuse ;  /* 0x0000003304547220 */ /* 0x084fe40000400000 */
[----:B------:R-:W2:Y:S04]  /*332e0*/  LDL.LU R4, [R1+0x208] ;  /* 0x0002080001047983 */ /* 0x000ea80000300800 */
[----:B------:R-:W3:Y:S04]  /*332f0*/  LDL.LU R5, [R1+0x214] ;  /* 0x0002140001057983 */ /* 0x000ee80000300800 */
[----:B------:R-:W2:Y:S01]  /*33300*/  LDL.LU R18, [R1+0x210] ;  /* 0x0002100001127983 */ /* 0x000ea20000300800 */
[----:B----4-:R-:W-:-:S03]  /*33310*/  FMUL R80, R8, R51 ;  /* 0x0000003308507220 */ /* 0x010fc60000400000 */
[----:B------:R-:W4:Y:S04]  /*33320*/  LDL.LU R9, [R1+0x21c] ;  /* 0x00021c0001097983 */ /* 0x000f280000300800 */
[----:B------:R-:W3:Y:S04]  /*33330*/  LDL.LU R17, [R1+0x218] ;  /* 0x0002180001117983 */ /* 0x000ee80000300800 */
[----:B------:R-:W3:Y:S01]  /*33340*/  LDL.LU R13, [R1+0x224] ;  /* 0x00022400010d7983 */ /* 0x000ee20000300800 */
[----:B------:R-:W-:-:S03]  /*33350*/  FMUL R75, R11, R51 ;  /* 0x000000330b4b7220 */ /* 0x000fc60000400000 */
[----:B------:R-:W3:Y:S04]  /*33360*/  LDL.LU R8, [R1+0xc] ;  /* 0x00000c0001087983 */ /* 0x000ee80000300800 */
[----:B------:R-:W3:Y:S01]  /*33370*/  LDL.LU R10, [R1+0x220] ;  /* 0x00022000010a7983 */ /* 0x000ee20000300800 */
[----:B------:R-:W-:-:S03]  /*33380*/  FMUL R76, R12, R51 ;  /* 0x000000330c4c7220 */ /* 0x000fc60000400000 */
[----:B------:R-:W3:Y:S04]  /*33390*/  LDL.LU R11, [R1+0x22c] ;  /* 0x00022c00010b7983 */ /* 0x000ee80000300800 */
[----:B------:R-:W3:Y:S01]  /*333a0*/  LDL.LU R12, [R1+0x8] ;  /* 0x00000800010c7983 */ /* 0x000ee20000300800 */
[----:B------:R-:W-:-:S03]  /*333b0*/  FMUL R55, R15, R51 ;  /* 0x000000330f377220 */ /* 0x000fc60000400000 */
[----:B------:R-:W3:Y:S01]  /*333c0*/  LDL.LU R14, [R1+0x10] ;  /* 0x00001000010e7983 */ /* 0x000ee20000300800 */
[----:B------:R-:W-:-:S03]  /*333d0*/  FMUL R72, R16, R51 ;  /* 0x0000003310487220 */ /* 0x000fc60000400000 */
[----:B------:R-:W3:Y:S04]  /*333e0*/  LDL.LU R15, [R1+0x228] ;  /* 0x00022800010f7983 */ /* 0x000ee80000300800 */
[----:B------:R-:W3:Y:S01]  /*333f0*/  LDL.LU R16, [R1+0x234] ;  /* 0x0002340001107983 */ /* 0x000ee20000300800 */
[-C--:B--2---:R-:W-:Y:S01]  /*33400*/  FMUL R19, R18, R51.reuse ;  /* 0x0000003312137220 */ /* 0x084fe20000400000 */
[-C--:B----4-:R-:W-:Y:S02]  /*33410*/  FMUL R18, R9, R51.reuse ;  /* 0x0000003309127220 */ /* 0x090fe40000400000 */
[----:B------:R-:W2:Y:S01]  /*33420*/  LDL.LU R9, [R1+0x20] ;  /* 0x0000200001097983 */ /* 0x000ea20000300800 */
[----:B---3--:R-:W-:-:S03]  /*33430*/  FMUL R235, R17, R51 ;  /* 0x0000003311eb7220 */ /* 0x008fc60000400000 */
[----:B------:R-:W-:Y:S01]  /*33440*/  STL [R1+0x4], R19 ;  /* 0x0000041301007387 */ /* 0x000fe20000100800 */
[----:B------:R-:W-:-:S03]  /*33450*/  FMUL R234, R13, R51 ;  /* 0x000000330dea7220 */ /* 0x000fc60000400000 */
[----:B------:R1:W-:Y:S01]  /*33460*/  STL [R1], R18 ;  /* 0x0000001201007387 */ /* 0x0003e20000100800 */
[----:B------:R-:W-:-:S03]  /*33470*/  FMUL R17, R10, R51 ;  /* 0x000000330a117220 */ /* 0x000fc60000400000 */
[----:B------:R-:W3:Y:S01]  /*33480*/  LDL.LU R10, [R1+0x28] ;  /* 0x00002800010a7983 */ /* 0x000ee20000300800 */
[----:B------:R-:W-:-:S03]  /*33490*/  FMUL R13, R11, R51 ;  /* 0x000000330b0d7220 */ /* 0x000fc60000400000 */
[----:B------:R4:W-:Y:S04]  /*334a0*/  STL [R1+0x1c], R17 ;  /* 0x00001c1101007387 */ /* 0x0009e80000100800 */
[----:B------:R-:W3:Y:S01]  /*334b0*/  LDL.LU R11, [R1+0x230] ;  /* 0x00023000010b7983 */ /* 0x000ee20000300800 */
[----:B-1----:R-:W-:-:S03]  /*334c0*/  FMUL R18, R14, R51 ;  /* 0x000000330e127220 */ /* 0x002fc60000400000 */
[----:B------:R1:W-:Y:S01]  /*334d0*/  STL [R1+0x18], R13 ;  /* 0x0000180d01007387 */ /* 0x0003e20000100800 */
[----:B----4-:R-:W-:-:S03]  /*334e0*/  FMUL R17, R12, R51 ;  /* 0x000000330c117220 */ /* 0x010fc60000400000 */
[----:B------:R-:W4:Y:S04]  /*334f0*/  LDL.LU R12, [R1+0x23c] ;  /* 0x00023c00010c7983 */ /* 0x000f280000300800 */
[----:B-1----:R-:W4:Y:S04]  /*33500*/  LDL.LU R13, [R1+0x24] ;  /* 0x00002400010d7983 */ /* 0x002f280000300800 */
[----:B------:R1:W-:Y:S01]  /*33510*/  STL [R1+0x14], R17 ;  /* 0x0000141101007387 */ /* 0x0003e20000100800 */
[----:B------:R-:W-:-:S03]  /*33520*/  FMUL R16, R16, R51 ;  /* 0x0000003310107220 */ /* 0x000fc60000400000 */
[----:B------:R-:W4:Y:S01]  /*33530*/  LDL.LU R14, [R1+0x30] ;  /* 0x00003000010e7983 */ /* 0x000f220000300800 */
[----:B-1----:R-:W-:-:S03]  /*33540*/  FMUL R17, R15, R51 ;  /* 0x000000330f117220 */ /* 0x002fc60000400000 */
[----:B------:R-:W-:Y:S04]  /*33550*/  STL [R1+0x10], R18 ;  /* 0x0000101201007387 */ /* 0x000fe80000100800 */
[----:B------:R-:W4:Y:S04]  /*33560*/  LDL.LU R15, [R1+0x238] ;  /* 0x00023800010f7983 */ /* 0x000f280000300800 */
[----:B------:R1:W-:Y:S04]  /*33570*/  STL [R1+0xc], R17 ;  /* 0x00000c1101007387 */ /* 0x0003e80000100800 */
[----:B-1----:R-:W4:Y:S04]  /*33580*/  LDL.LU R17, [R1+0x244] ;  /* 0x0002440001117983 */ /* 0x002f280000300800 */
[----:B------:R-:W4:Y:S04]  /*33590*/  LDL.LU R18, [R1+0x2c] ;  /* 0x00002c0001127983 */ /* 0x000f280000300800 */
[----:B------:R1:W-:Y:S04]  /*335a0*/  STL [R1+0x8], R16 ;  /* 0x0000081001007387 */ /* 0x0003e80000100800 */
[----:B------:R-:W4:Y:S04]  /*335b0*/  LDL.LU R19, [R1+0x38] ;  /* 0x0000380001137983 */ /* 0x000f280000300800 */
        /* <DEDUP_REMOVED lines=14> */
[----:B-1----:R-:W2:Y:S04]  /*336a0*/  LDL.LU R16, [R1+0x4c] ;  /* 0x00004c0001107983 */ /* 0x002ea80000300800 */
[----:B------:R-:W4:Y:S04]  /*336b0*/  LDL.LU R35, [R1+0x58] ;  /* 0x0000580001237983 */ /* 0x000f280000300800 */
[----:B------:R-:W4:Y:S04]  /*336c0*/  LDL.LU R36, [R1+0x260] ;  /* 0x0002600001247983 */ /* 0x000f280000300800 */
[----:B------:R-:W4:Y:S01]  /*336d0*/  LDL.LU R37, [R1+0x26c] ;  /* 0x00026c0001257983 */ /* 0x000f220000300800 */
[----:B------:R-:W-:-:S03]  /*336e0*/  FMUL R231, R6, R51 ;  /* 0x0000003306e77220 */ /* 0x000fc60000400000 */
        /* <DEDUP_REMOVED lines=11> */
[----:B------:R-:W4:Y:S04]  /*337a0*/  LDL.LU R45, [R1+0x27c] ;  /* 0x00027c00012d7983 */ /* 0x000f280000300800 */
[----:B------:R-:W4:Y:S04]  /*337b0*/  LDL.LU R46, [R1+0x64] ;  /* 0x00006400012e7983 */ /* 0x000f280000300800 */
[----:B------:R-:W4:Y:S04]  /*337c0*/  LDL.LU R47, [R1+0x70] ;  /* 0x00007000012f7983 */ /* 0x000f280000300800 */
[----:B------:R-:W4:Y:S04]  /*337d0*/  LDL.LU R48, [R1+0x278] ;  /* 0x0002780001307983 */ /* 0x000f280000300800 */
[----:B------:R-:W4:Y:S04]  /*337e0*/  LDL.LU R49, [R1+0x280] ;  /* 0x0002800001317983 */ /* 0x000f280000300800 */
[----:B------:R-:W4:Y:S01]  /*337f0*/  LDL.LU R50, [R1+0x6c] ;  /* 0x00006c0001327983 */ /* 0x000f220000300800 */
[----:B--2---:R-:W-:-:S03]  /*33800*/  FMUL R34, R16, R51 ;  /* 0x0000003310227220 */ /* 0x004fc60000400000 */
[----:B------:R-:W2:Y:S01]  /*33810*/  LDL.LU R16, [R1+0x74] ;  /* 0x0000740001107983 */ /* 0x000ea20000300800 */
[-C--:B------:R-:W-:Y:S01]  /*33820*/  FMUL R4, R4, R51.reuse ;  /* 0x0000003304047220 */ /* 0x080fe20000400000 */
[-C--:B------:R-:W-:Y:S01]  /*33830*/  FMUL R5, R5, R51.reuse ;  /* 0x0000003305057220 */ /* 0x080fe20000400000 */
[-C--:B------:R-:W-:Y:S01]  /*33840*/  FMUL R8, R8, R51.reuse ;  /* 0x0000003308087220 */ /* 0x080fe20000400000 */
[-C--:B------:R-:W-:Y:S01]  /*33850*/  FMUL R9, R9, R51.reuse ;  /* 0x0000003309097220 */ /* 0x080fe20000400000 */
[-C--:B---3--:R-:W-:Y:S01]  /*33860*/  FMUL R10, R10, R51.reuse ;  /* 0x000000330a0a7220 */ /* 0x088fe20000400000 */
[-C--:B------:R-:W-:Y:S01]  /*33870*/  FMUL R11, R11, R51.reuse ;  /* 0x000000330b0b7220 */ /* 0x080fe20000400000 */
[-C--:B----4-:R-:W-:Y:S01]  /*33880*/  FMUL R12, R12, R51.reuse ;  /* 0x000000330c0c7220 */ /* 0x090fe20000400000 */
        /* <DEDUP_REMOVED lines=36> */
[----:B--2---:R-:W-:-:S02]  /*33ad0*/  FMUL R51, R16, R51 ;  /* 0x0000003310337220 */ /* 0x004fc40000400000 */
[----:B------:R1:W5:Y:S01]  /*33ae0*/  LDL.LU R16, [R1+0x2d8] ;  /* 0x0002d80001107983 */ /* 0x0003620000300800 */
[----:B------:R-:W-:Y:S05]  /*33af0*/  @P1 BRA `(.L_x_72) ;  /* 0x0000000000201947 */ /* 0x000fea0003800000 */
[----:B------:R-:W-:Y:S01]  /*33b00*/  R2UR UR40, R2 ;  /* 0x00000000022872ca */ /* 0x000fe200000e0000 */
[----:B------:R-:W-:Y:S01]  /*33b10*/  UIADD3 UR4, UP0, UR60, 0x670, URZ ;  /* 0x000006703c047890 */ /* 0x000fe2000ff1e03f */
[----:B------:R-:W-:-:S03]  /*33b20*/  UMOV UR41, URZ ;  /* 0x0000003f00297c82 */ /* 0x000fc60008000000 */
[----:B------:R-:W-:-:S08]  /*33b30*/  UIADD3.X UR5, URZ, UR61, URZ, UP0, !UPT ;  /* 0x0000003d3f057290 */ /* 0x000fd000087fe43f */
[----:B------:R-:W-:-:S09]  /*33b40*/  UIADD3 UR40, UR40, 0xbde00, URZ ;  /* 0x000bde0028287890 */ /* 0x000fd2000fffe03f */
[----:B------:R2:W-:Y:S01]  /*33b50*/  UTMASTG.4D [UR40], [UR4] ;  /* 0x00000028040073b5 */ /* 0x0005e20008018000 */
[----:B------:R0:W-:Y:S01]  /*33b60*/  UTMACMDFLUSH ;  /* 0x00000000000079b7 */ /* 0x0001e20000000000 */
[----:B--2---:R-:W-:-:S04]  /*33b70*/  DEPBAR.LE SB0, 0x1 ;  /* 0x000080400000791a */ /* 0x004fc80000000000 */
.L_x_72:
[----:B------:R-:W-:Y:S05]  /*33b80*/  BSYNC B0 ;  /* 0x0000000000007941 */ /* 0x000fea0003800000 */
.L_x_71:
[----:B------:R-:W-:Y:S01]  /*33b90*/  BAR.SYNC.DEFER_BLOCKING 0x1, 0x80 ;  /* 0x0042000000007b1d */ /* 0x000fe20000010000 */
[----:B------:R-:W-:Y:S02]  /*33ba0*/  F2FP.F16.F32.PACK_AB R64, R220, R64 ;  /* 0x00000040dc40723e */ /* 0x000fe400000000ff */
[----:B------:R-:W-:Y:S02]  /*33bb0*/  F2FP.F16.F32.PACK_AB R65, R219, R65 ;  /* 0x00000041db41723e */ /* 0x000fe400000000ff */
[----:B------:R-:W-:Y:S01]  /*33bc0*/  F2FP.F16.F32.PACK_AB R66, R218, R66 ;  /* 0x00000042da42723e */ /* 0x000fe200000000ff */
[----:B------:R-:W-:Y:S01]  /*33bd0*/  BSSY B0, `(.L_x_73) ;  /* 0x0000018000007945 */ /* 0x000fe20003800000 */
[----:B------:R-:W-:Y:S02]  /*33be0*/  F2FP.F16.F32.PACK_AB R67, R217, R67 ;  /* 0x00000043d943723e */ /* 0x000fe400000000ff */
[----:B------:R-:W-:Y:S02]  /*33bf0*/  F2FP.F16.F32.PACK_AB R68, R216, R68 ;  /* 0x00000044d844723e */ /* 0x000fe400000000ff */
[----:B------:R-:W-:-:S02]  /*33c00*/  F2FP.F16.F32.PACK_AB R69, R215, R69 ;  /* 0x00000045d745723e */ /* 0x000fc400000000ff */
[----:B------:R-:W-:Y:S02]  /*33c10*/  F2FP.F16.F32.PACK_AB R70, R214, R70 ;  /* 0x00000046d646723e */ /* 0x000fe400000000ff */
[----:B------:R-:W-:Y:S01]  /*33c20*/  F2FP.F16.F32.PACK_AB R71, R213, R71 ;  /* 0x00000047d547723e */ /* 0x000fe200000000ff */
[----:B------:R2:W-:Y:S04]  /*33c30*/  STSM.16.M88.4 [R3+0x1000], R56 ;  /* 0x0010003803007844 */ /* 0x0005e80000000200 */
[----:B------:R2:W-:Y:S01]  /*33c40*/  STSM.16.M88.4 [R52], R60 ;  /* 0x0000003c34007844 */ /* 0x0005e20000000200 */
[----:B------:R-:W-:Y:S01]  /*33c50*/  @!PT LDS RZ, [RZ] ;  /* 0x00000000fffff984 */ /* 0x000fe20000000800 */
[----:B------:R-:W-:Y:S01]  /*33c60*/  @!PT LDS RZ, [RZ] ;  /* 0x00000000fffff984 */ /* 0x000fe20000000800 */
[----:B------:R-:W-:Y:S01]  /*33c70*/  @!PT LDS RZ, [RZ] ;  /* 0x00000000fffff984 */ /* 0x000fe20000000800 */
[----:B------:R-:W-:Y:S01]  /*33c80*/  @!PT LDS RZ, [RZ] ;  /* 0x00000000fffff984 */ /* 0x000fe20000000800 */
[----:B------:R3:W-:Y:S06]  /*33c90*/  MEMBAR.ALL.CTA ;  /* 0x0000000000007992 */ /* 0x0007ec0000008000 */
[----:B---3--:R-:W3:Y:S02]  /*33ca0*/  FENCE.VIEW.ASYNC.S ;  /* 0x00000000000073c6 */ /* 0x008ee40000000000 */
[----:B---3--:R-:W-:Y:S06]  /*33cb0*/  BAR.SYNC.DEFER_BLOCKING 0x1, 0x80 ;  /* 0x0042000000007b1d */ /* 0x008fec0000010000 */
[----:B------:R-:W-:Y:S05]  /*33cc0*/  @P1 BRA `(.L_x_74) ;  /* 0x0000000000201947 */ /* 0x000fea0003800000 */
[----:B------:R-:W-:Y:S01]  /*33cd0*/  R2UR UR40, R2 ;  /* 0x00000000022872ca */ /* 0x000fe200000e0000 */
[----:B------:R-:W-:Y:S01]  /*33ce0*/  UIADD3 UR4, UP0, UR60, 0x670, URZ ;  /* 0x000006703c047890 */ /* 0x000fe2000ff1e03f */
[----:B------:R-:W-:-:S03]  /*33cf0*/  UMOV UR41, 0x20 ;  /* 0x0000002000297882 */ /* 0x000fc60000000000 */
[----:B------:R-:W-:-:S08]  /*33d00*/  UIADD3.X UR5, URZ, UR61, URZ, UP0, !UPT ;  /* 0x0000003d3f057290 */ /* 0x000fd000087fe43f */
[----:B------:R-:W-:-:S09]  /*33d10*/  UIADD3 UR40, UR40, 0xbee00, URZ ;  /* 0x000bee0028287890 */ /* 0x000fd2000fffe03f */
[----:B------:R3:W-:Y:S01]  /*33d20*/  UTMASTG.4D [UR40], [UR4] ;  /* 0x00000028040073b5 */ /* 0x0007e20008018000 */
[----:B------:R0:W-:Y:S01]  /*33d30*/  UTMACMDFLUSH ;  /* 0x00000000000079b7 */ /* 0x0001e20000000000 */
[----:B---3--:R-:W-:-:S04]  /*33d40*/  DEPBAR.LE SB0, 0x1 ;  /* 0x000080400000791a */ /* 0x008fc80000000000 */
.L_x_74:
[----:B------:R-:W-:Y:S05]  /*33d50*/  BSYNC B0 ;  /* 0x0000000000007941 */ /* 0x000fea0003800000 */
.L_x_73:
[----:B------:R-:W-:Y:S01]  /*33d60*/  BAR.SYNC.DEFER_BLOCKING 0x1, 0x80 ;  /* 0x0042000000007b1d */ /* 0x000fe20000010000 */
[----:B--2---:R-:W-:Y:S02]  /*33d70*/  F2FP.F16.F32.PACK_AB R56, R212, R211 ;  /* 0x000000d3d438723e */ /* 0x004fe400000000ff */
        /* <DEDUP_REMOVED lines=8> */
[----:B------:R2:W-:Y:S04]  /*33e00*/  STSM.16.M88.4 [R3], R64 ;  /* 0x0000004003007844 */ /* 0x0005e80000000200 */
        /* <DEDUP_REMOVED lines=17> */
.L_x_76:
[----:B------:R-:W-:Y:S05]  /*33f20*/  BSYNC B0 ;  /* 0x0000000000007941 */ /* 0x000fea0003800000 */
.L_x_75:
        /* <DEDUP_REMOVED lines=28> */
.L_x_78:
[----:B------:R-:W-:Y:S05]  /*340f0*/  BSYNC B0 ;  /* 0x0000000000007941 */ /* 0x000fea0003800000 */
.L_x_77:
        /* <DEDUP_REMOVED lines=28> */
.L_x_80:
[----:B------:R-:W-:Y:S05]  /*342c0*/  BSYNC B0 ;  /* 0x0000000000007941 */ /* 0x000fea0003800000 */
.L_x_79:
        /* <DEDUP_REMOVED lines=28> */
.L_x_82:
[----:B------:R-:W-:Y:S05]  /*34490*/  BSYNC B0 ;  /* 0x0000000000007941 */ /* 0x000fea0003800000 */
.L_x_81:
        /* <DEDUP_REMOVED lines=28> */
.L_x_84:
[----:B------:R-:W-:Y:S05]  /*34660*/  BSYNC B0 ;  /* 0x0000000000007941 */ /* 0x000fea0003800000 */
.L_x_83:
        /* <DEDUP_REMOVED lines=28> */
.L_x_86:
[----:B------:R-:W-:Y:S05]  /*34830*/  BSYNC B0 ;  /* 0x0000000000007941 */ /* 0x000fea0003800000 */
.L_x_85:
        /* <DEDUP_REMOVED lines=28> */
.L_x_88:
[----:B------:R-:W-:Y:S05]  /*34a00*/  BSYNC B0 ;  /* 0x0000000000007941 */ /* 0x000fea0003800000 */
.L_x_87:
        /* <DEDUP_REMOVED lines=28> */
.L_x_90:
[----:B------:R-:W-:Y:S05]  /*34bd0*/  BSYNC B0 ;  /* 0x0000000000007941 */ /* 0x000fea0003800000 */
.L_x_89:
        /* <DEDUP_REMOVED lines=28> */
.L_x_92:
[----:B------:R-:W-:Y:S05]  /*34da0*/  BSYNC B0 ;  /* 0x0000000000007941 */ /* 0x000fea0003800000 */
.L_x_91:
[----:B------:R-:W3:Y:S04]  /*34db0*/  LDL.LU R54, [R1+0x4] ;  /* 0x0000040001367983 */ /* 0x000ee80000300800 */
[----:B------:R-:W3:Y:S01]  /*34dc0*/  LDL.LU R53, [R1] ;  /* 0x0000000001357983 */ /* 0x000ee20000300800 */
[----:B------:R-:W-:Y:S01]  /*34dd0*/  BSSY B0, `(.L_x_93) ;  /* 0x000001c000007945 */ /* 0x000fe20003800000 */
[----:B------:R-:W-:Y:S01]  /*34de0*/  F2FP.F16.F32.PACK_AB R228, R232, R231 ;  /* 0x000000e7e8e4723e */ /* 0x000fe200000000ff */
[----:B------:R-:W-:Y:S01]  /*34df0*/  BAR.SYNC.DEFER_BLOCKING 0x1, 0x80 ;  /* 0x0042000000007b1d */ /* 0x000fe20000010000 */
[----:B------:R-:W-:Y:S02]  /*34e00*/  F2FP.F16.F32.PACK_AB R229, R230, R229 ;  /* 0x000000e5e6e5723e */ /* 0x000fe400000000ff */
[----:B------:R-:W-:-:S02]  /*34e10*/  F2FP.F16.F32.PACK_AB R230, R4, R5 ;  /* 0x0000000504e6723e */ /* 0x000fc400000000ff */
[----:B------:R-:W-:Y:S02]  /*34e20*/  F2FP.F16.F32.PACK_AB R231, R6, R7 ;  /* 0x0000000706e7723e */ /* 0x000fe400000000ff */
[----:B------:R-:W-:Y:S02]  /*34e30*/  F2FP.F16.F32.PACK_AB R5, R237, R236 ;  /* 0x000000eced05723e */ /* 0x000fe400000000ff */
        /* <DEDUP_REMOVED lines=9> */
[----:B-1----:R-:W1:Y:S02]  /*34ed0*/  FENCE.VIEW.ASYNC.S ;  /* 0x00000000000073c6 */ /* 0x002e640000000000 */
[----:B-1----:R-:W-:Y:S01]  /*34ee0*/  BAR.SYNC.DEFER_BLOCKING 0x1, 0x80 ;  /* 0x0042000000007b1d */ /* 0x002fe20000010000 */
[----:B---3--:R-:W-:-:S05]  /*34ef0*/  F2FP.F16.F32.PACK_AB R4, R54, R53 ;  /* 0x000000353604723e */ /* 0x008fca00000000ff */
[----:B----4-:R-:W-:Y:S05]  /*34f00*/  @P1 BRA `(.L_x_94) ;  /* 0x0000000000201947 */ /* 0x010fea0003800000 */
[----:B------:R-:W-:Y:S01]  /*34f10*/  R2UR UR40, R2 ;  /* 0x00000000022872ca */ /* 0x000fe200000e0000 */
[----:B------:R-:W-:Y:S01]  /*34f20*/  UIADD3 UR4, UP0, UR60, 0x670, URZ ;  /* 0x000006703c047890 */ /* 0x000fe2000ff1e03f */
[----:B------:R-:W-:-:S03]  /*34f30*/  UMOV UR41, 0x160 ;  /* 0x0000016000297882 */ /* 0x000fc60000000000 */
[----:B------:R-:W-:-:S08]  /*34f40*/  UIADD3.X UR5, URZ, UR61, URZ, UP0, !UPT ;  /* 0x0000003d3f057290 */ /* 0x000fd000087fe43f */
[----:B------:R-:W-:-:S09]  /*34f50*/  UIADD3 UR40, UR40, 0xbee00, URZ ;  /* 0x000bee0028287890 */ /* 0x000fd2000fffe03f */
[----:B------:R1:W-:Y:S01]  /*34f60*/  UTMASTG.4D [UR40], [UR4] ;  /* 0x00000028040073b5 */ /* 0x0003e20008018000 */
[----:B------:R0:W-:Y:S01]  /*34f70*/  UTMACMDFLUSH ;  /* 0x00000000000079b7 */ /* 0x0001e20000000000 */
[----:B-1----:R-:W-:-:S04]  /*34f80*/  DEPBAR.LE SB0, 0x1 ;  /* 0x000080400000791a */ /* 0x002fc80000000000 */
.L_x_94:
[----:B------:R-:W-:Y:S05]  /*34f90*/  BSYNC B0 ;  /* 0x0000000000007941 */ /* 0x000fea0003800000 */
.L_x_93:
[----:B------:R-:W3:Y:S04]  /*34fa0*/  LDL.LU R57, [R1+0x1c] ;  /* 0x00001c0001397983 */ /* 0x000ee80000300800 */
[----:B------:R-:W3:Y:S04]  /*34fb0*/  LDL.LU R56, [R1+0x18] ;  /* 0x0000180001387983 */ /* 0x000ee80000300800 */
[----:B------:R-:W4:Y:S04]  /*34fc0*/  LDL.LU R55, [R1+0x14] ;  /* 0x0000140001377983 */ /* 0x000f280000300800 */
[----:B------:R-:W4:Y:S04]  /*34fd0*/  LDL.LU R54, [R1+0x10] ;  /* 0x0000100001367983 */ /* 0x000f280000300800 */
[----:B------:R-:W2:Y:S04]  /*34fe0*/  LDL.LU R53, [R1+0xc] ;  /* 0x00000c0001357983 */ /* 0x000ea80000300800 */
[----:B------:R-:W2:Y:S01]  /*34ff0*/  LDL.LU R8, [R1+0x8] ;  /* 0x0000080001087983 */ /* 0x000ea20000300800 */
[----:B------:R-:W-:Y:S01]  /*35000*/  BSSY B0, `(.L_x_95) ;  /* 0x000001c000007945 */ /* 0x000fe20003800000 */
[----:B------:R-:W-:Y:S01]  /*35010*/  F2FP.F16.F32.PACK_AB R13, R13, R14 ;  /* 0x0000000e0d0d723e */ /* 0x000fe200000000ff */
[----:B------:R-:W-:Y:S01]  /*35020*/  BAR.SYNC.DEFER_BLOCKING 0x1, 0x80 ;  /* 0x0042000000007b1d */ /* 0x000fe20000010000 */
[----:B------:R-:W-:-:S02]  /*35030*/  F2FP.F16.F32.PACK_AB R14, R15, R17 ;  /* 0x000000110f0e723e */ /* 0x000fc400000000ff */
[----:B------:R-:W-:Y:S02]  /*35040*/  F2FP.F16.F32.PACK_AB R59, R9, R10 ;  /* 0x0000000a093b723e */ /* 0x000fe400000000ff */
        /* <DEDUP_REMOVED lines=11> */
[----:B---3--:R-:W-:-:S02]  /*35100*/  F2FP.F16.F32.PACK_AB R56, R57, R56 ;  /* 0x000000383938723e */ /* 0x008fc400000000ff */
[----:B----4-:R-:W-:Y:S02]  /*35110*/  F2FP.F16.F32.PACK_AB R57, R55, R54 ;  /* 0x000000363739723e */ /* 0x010fe400000000ff */
[----:B--2---:R-:W-:Y:S01]  /*35120*/  F2FP.F16.F32.PACK_AB R58, R53, R8 ;  /* 0x00000008353a723e */ /* 0x004fe200000000ff */
[----:B------:R-:W-:Y:S06]  /*35130*/  @P1 BRA `(.L_x_96) ;  /* 0x0000000000201947 */ /* 0x000fec0003800000 */
        /* <DEDUP_REMOVED lines=8> */
.L_x_96:
[----:B------:R-:W-:Y:S05]  /*351c0*/  BSYNC B0 ;  /* 0x0000000000007941 */ /* 0x000fea0003800000 */
.L_x_95:
        /* <DEDUP_REMOVED lines=17> */
[----:B--2---:R-:W2:Y:S02]  /*352e0*/  FENCE.VIEW.ASYNC.S ;  /* 0x00000000000073c6 */ /* 0x004ea40000000000 */
[----:B--2---:R-:W-:Y:S06]  /*352f0*/  BAR.SYNC.DEFER_BLOCKING 0x1, 0x80 ;  /* 0x0042000000007b1d */ /* 0x004fec0000010000 */
        /* <DEDUP_REMOVED lines=8> */
[----:B--2---:R-:W-:-:S04]  /*35380*/  DEPBAR.LE SB0, 0x1 ;  /* 0x000080400000791a */ /* 0x004fc80000000000 */
.L_x_98:
[----:B------:R-:W-:Y:S05]  /*35390*/  BSYNC B0 ;  /* 0x0000000000007941 */ /* 0x000fea0003800000 */
.L_x_97:
        /* <DEDUP_REMOVED lines=28> */
.L_x_100:
[----:B------:R-:W-:Y:S05]  /*35560*/  BSYNC B0 ;  /* 0x0000000000007941 */ /* 0x000fea0003800000 */
.L_x_99:
[----:B------:R-:W-:Y:S06]  /*35570*/  BAR.SYNC.DEFER_BLOCKING 0x1, 0x80 ;  /* 0x0042000000007b1d */ /* 0x000fec0000010000 */
[----:B------:R-:W-:Y:S01]  /*35580*/  BSSY B0, `(.L_x_101) ;  /* 0x0000012000007945 */ /* 0x000fe20003800000 */
[----:B------:R3:W-:Y:S04]  /*35590*/  STSM.16.M88.4 [R3+0x1000], R36 ;  /* 0x0010002403007844 */ /* 0x0007e80000000200 */
[----:B------:R3:W-:Y:S01]  /*355a0*/  STSM.16.M88.4 [R52], R44 ;  /* 0x0000002c34007844 */ /* 0x0007e20000000200 */
[----:B------:R-:W-:Y:S01]  /*355b0*/  @!PT LDS RZ, [RZ] ;  /* 0x00000000fffff984 */ /* 0x000fe20000000800 */
[----:B------:R-:W-:Y:S01]  /*355c0*/  @!PT LDS RZ, [RZ] ;  /* 0x00000000fffff984 */ /* 0x000fe20000000800 */
[----:B------:R-:W-:Y:S01]  /*355d0*/  @!PT LDS RZ, [RZ] ;  /* 0x00000000fffff984 */ /* 0x000fe20000000800 */
[----:B------:R-:W-:Y:S01]  /*355e0*/  @!PT LDS RZ, [RZ] ;  /* 0x00000000fffff984 */ /* 0x000fe20000000800 */
[----:B------:R4:W-:Y:S06]  /*355f0*/  MEMBAR.ALL.CTA ;  /* 0x0000000000007992 */ /* 0x0009ec0000008000 */
[----:B----4-:R-:W4:Y:S02]  /*35600*/  FENCE.VIEW.ASYNC.S ;  /* 0x00000000000073c6 */ /* 0x010f240000000000 */
[----:B----4-:R-:W-:Y:S06]  /*35610*/  BAR.SYNC.DEFER_BLOCKING 0x1, 0x80 ;  /* 0x0042000000007b1d */ /* 0x010fec0000010000 */
[----:B------:R-:W-:Y:S05]  /*35620*/  @P1 BRA `(.L_x_102) ;  /* 0x00000000001c1947 */ /* 0x000fea0003800000 */
[----:B------:R-:W-:Y:S01]  /*35630*/  R2UR UR40, R2 ;  /* 0x00000000022872ca */ /* 0x000fe200000e0000 */
[----:B------:R-:W-:Y:S01]  /*35640*/  UIADD3 UR4, UP0, UR60, 0x670, URZ ;  /* 0x000006703c047890 */ /* 0x000fe2000ff1e03f */
[----:B------:R-:W-:-:S03]  /*35650*/  UMOV UR41, 0x1e0 ;  /* 0x000001e000297882 */ /* 0x000fc60000000000 */
[----:B------:R-:W-:-:S08]  /*35660*/  UIADD3.X UR5, URZ, UR61, URZ, UP0, !UPT ;  /* 0x0000003d3f057290 */ /* 0x000fd000087fe43f */
[----:B------:R-:W-:-:S09]  /*35670*/  UIADD3 UR40, UR40, 0xbee00, URZ ;  /* 0x000bee0028287890 */ /* 0x000fd2000fffe03f */
[----:B------:R4:W-:Y:S02]  /*35680*/  UTMASTG.4D [UR40], [UR4] ;  /* 0x00000028040073b5 */ /* 0x0009e40008018000 */
[----:B----4-:R0:W-:Y:S02]  /*35690*/  UTMACMDFLUSH ;  /* 0x00000000000079b7 */ /* 0x0101e40000000000 */
.L_x_102:
[----:B------:R-:W-:Y:S05]  /*356a0*/  BSYNC B0 ;  /* 0x0000000000007941 */ /* 0x000fea0003800000 */
.L_x_101:
[----:B-123--:R-:W2:Y:S01]  /*356b0*/  LDL.LU R3, [R1+0x2b8] ;  /* 0x0002b80001037983 */ /* 0x00eea20000300800 */
[----:B------:R-:W-:Y:S01]  /*356c0*/  ULEA UR4, UR47, 0xfffffff8, 0x3 ;  /* 0xfffffff82f047891 */ /* 0x000fe2000f8e183f */
[----:B------:R-:W-:-:S04]  /*356d0*/  DEPBAR.LE SB0, 0x0 ;  /* 0x000080000000791a */ /* 0x000fc80000000000 */
[----:B------:R-:W3:Y:S01]  /*356e0*/  LDL.LU R2, [R1+0x2bc] ;  /* 0x0002bc0001027983 */ /* 0x000ee20000300800 */
[----:B------:R-:W-:-:S04]  /*356f0*/  ULOP3.LUT UR4, UR4, 0x8, URZ, 0xc0, !UPT ;  /* 0x0000000804047892 */ /* 0x000fc8000f8ec03f */
[----:B------:R-:W-:-:S06]  /*35700*/  ULOP3.LUT UR4, UR4, 0x18, URZ, 0x3c, !UPT ;  /* 0x0000001804047892 */ /* 0x000fcc000f8e3c3f */
[----:B------:R-:W-:Y:S01]  /*35710*/  IMAD.U32 R0, RZ, RZ, UR4 ;  /* 0x00000004ff007e24 */ /* 0x000fe2000f8e00ff */
[----:B------:R-:W-:-:S03]  /*35720*/  ULDC UR4, c[0x0][0xc] ;  /* 0x0000030000047ab9 */ /* 0x000fc60000000800 */
[----:B------:R4:W-:Y:S01]  /*35730*/  SYNCS.ARRIVE.TRANS64.A1T0 RZ, [R0+UR37+0xc4490], RZ ;  /* 0x0c4490ff00ff79a7 */ /* 0x0009e20008100025 */
[----:B--2---:R-:W-:Y:S01]  /*35740*/  IADD3 R3, R3, UR4, RZ ;  /* 0x0000000403037c10 */ /* 0x004fe2000fffe0ff */
[----:B------:R-:W-:-:S03]  /*35750*/  ULDC UR4, c[0x0][0xa00] ;  /* 0x0002800000047ab9 */ /* 0x000fc60000000800 */
[----:B------:R-:W-:Y:S01]  /*35760*/  ISETP.GE.AND P0, PT, R3, UR4, PT ;  /* 0x0000000403007c0c */ /* 0x000fe2000bf06270 */
[----:B------:R4:W-:Y:S01]  /*35770*/  STL [R1+0x2b8], R3 ;  /* 0x0002b80301007387 */ /* 0x0009e20000100800 */
[----:B---3--:R-:W-:-:S05]  /*35780*/  LOP3.LUT R2, R2, 0x1, RZ, 0x3c, !PT ;  /* 0x0000000102027812 */ /* 0x008fca00078e3cff */
[----:B------:R4:W-:Y:S06]  /*35790*/  STL [R1+0x2bc], R2 ;  /* 0x0002bc0201007387 */ /* 0x0009ec0000100800 */
[----:B------:R-:W-:Y:S05]  /*357a0*/  @!P0 BRA `(.L_x_103) ;  /* 0xfffffcb400a08947 */ /* 0x000fea000383ffff */
[----:B------:R-:W-:Y:S05]  /*357b0*/  EXIT ;  /* 0x000000000000794d */ /* 0x000fea0003800000 */
.L_x_6:
[----:B------:R-:W-:-:S08]  /*357c0*/  NOP ;  /* 0x0000000000007918 */ /* 0x000fd00000000000 */
[----:B------:R-:W2:-:S00]  /*357d0*/  USETMAXREG.DEALLOC.CTAPOOL 0x18 ;  /* 0x00000018000079c8 */ /* 0x000e8000080e0500 */
[----:B------:R-:W-:-:S13]  /*357e0*/  PLOP3.LUT P3, PT, PT, PT, UP0, 0x80, 0x0 ;  /* 0x000000000000781c */ /* 0x000fda0003f6f008 */
[----:B--2---:R-:W-:Y:S05]  /*357f0*/  @!P3 BRA `(.L_x_104) ;  /* 0x0000000c0078b947 */ /* 0x004fea0003800000 */
[----:B------:R-:W-:-:S13]  /*35800*/  PLOP3.LUT P2, PT, PT, PT, UP1, 0x80, 0x0 ;  /* 0x000000000000781c */ /* 0x000fda0003f4f018 */
[----:B-1----:R-:W-:Y:S05]  /*35810*/  @P2 EXIT ;  /* 0x000000000000294d */ /* 0x002fea0003800000 */
[----:B------:R-:W2:Y:S01]  /*35820*/  LDL R0, [R1+0x2b8] ;  /* 0x0002b80001007983 */ /* 0x000ea20000100800 */
[----:B------:R-:W-:Y:S02]  /*35830*/  ULDC UR4, c[0x0][0xa00] ;  /* 0x0002800000047ab9 */ /* 0x000fe40000000800 */
[----:B--2---:R-:W-:-:S13]  /*35840*/  ISETP.GE.AND P2, PT, R0, UR4, PT ;  /* 0x0000000400007c0c */ /* 0x004fda000bf46270 */
[----:B------:R-:W-:Y:S05]  /*35850*/  @P2 EXIT ;  /* 0x000000000000294d */ /* 0x000fea0003800000 */
[----:B------:R-:W2:Y:S01]  /*35860*/  LDL.LU R2, [R1+0x2c4] ;  /* 0x0002c40001027983 */ /* 0x000ea20000300800 */
[----:B------:R-:W-:Y:S01]  /*35870*/  BSSY B0, `(.L_x_105) ;  /* 0x00000d5000007945 */ /* 0x000fe20003800000 */
[----:B------:R-:W-:Y:S01]  /*35880*/  MOV R4, 0x1 ;  /* 0x0000000100047802 */ /* 0x000fe20000000f00 */
[----:B------:R-:W-:Y:S01]  /*35890*/  ULDC UR26, c[0x0][0xc] ;  /* 0x00000300001a7ab9 */ /* 0x000fe20000000800 */
[----:B------:R-:W1:Y:S01]  /*358a0*/  S2R R0, SR_TID.X ;  /* 0x0000000000007919 */ /* 0x000e620000002100 */
[----:B------:R-:W-:Y:S01]  /*358b0*/  MOV R5, 0x1 ;  /* 0x0000000100057802 */ /* 0x000fe20000000f00 */
[----:B------:R-:W-:Y:S01]  /*358c0*/  ULDC.64 UR24, c[0x0][0x198] ;  /* 0x0000660000187ab9 */ /* 0x000fe20000000a00 */
[----:B------:R-:W-:Y:S01]  /*358d0*/  ULDC UR27, c[0x0][0xa00] ;  /* 0x00028000001b7ab9 */ /* 0x000fe20000000800 */
[----:B-1----:R-:W-:Y:S01]  /*358e0*/  LOP3.LUT P2, RZ, R0, 0x1f, RZ, 0xc0, !PT ;  /* 0x0000001f00ff7812 */ /* 0x002fe2000784c0ff */
[----:B------:R-:W-:-:S03]  /*358f0*/  IMAD.MOV.U32 R0, RZ, RZ, RZ ;  /* 0x000000ffff007224 */ /* 0x000fc600078e00ff */
[----:B------:R-:W-:Y:S02]  /*35900*/  PLOP3.LUT P0, PT, P2, P0, PT, 0x2a, 0x0 ;  /* 0x000000000000781c */ /* 0x000fe40001700572 */
[----:B--2---:R-:W-:-:S13]  /*35910*/  R2UR UR4, R2 ;  /* 0x00000000020472ca */ /* 0x004fda00000e0000 */
[----:B------:R-:W-:-:S12]  /*35920*/  ULOP3.LUT UR23, UR4, 0x2, URZ, 0xfc, !UPT ;  /* 0x0000000204177892 */ /* 0x000fd8000f8efc3f */
.L_x_120:
[----:B------:R-:W2:Y:S01]  /*35930*/  LDL R16, [R1+0x2b8] ;  /* 0x0002b80001107983 */ /* 0x000ea20000100800 */
[----:B------:R-:W1:Y:S01]  /*35940*/  LDC R6, c[0x0][0xa04] ;  /* 0x00028100ff067b82 */ /* 0x000e620000000800 */
[----:B------:R-:W-:-:S07]  /*35950*/  UMOV UR4, 0xffffffff ;  /* 0xffffffff00047882 */ /* 0x000fce0000000000 */
[----:B------:R-:W3:Y:S08]  /*35960*/  LDC R10, c[0x0][0xa10] ;  /* 0x00028400ff0a7b82 */ /* 0x000ef00000000800 */
[----:B------:R-:W4:Y:S01]  /*35970*/  LDC R13, c[0x0][0xa1c] ;  /* 0x00028700ff0d7b82 */ /* 0x000f220000000800 */
[----:B-1----:R-:W-:Y:S02]  /*35980*/  ISETP.NE.AND P2, PT, R6, 0x1, PT ;  /* 0x000000010600780c */ /* 0x002fe40003f45270 */
[----:B---3--:R-:W-:-:S11]  /*35990*/  ISETP.NE.AND P3, PT, R10, 0x1, PT ;  /* 0x000000010a00780c */ /* 0x008fd60003f65270 */
[----:B------:R-:W2:Y:S01]  /*359a0*/  @P2 LDC.64 R8, c[0x0][0xa08] ;  /* 0x00028200ff082b82 */ /* 0x000ea20000000a00 */
[----:B----4-:R-:W-:-:S07]  /*359b0*/  ISETP.NE.AND P4, PT, R13, 0x1, PT ;  /* 0x000000010d00780c */ /* 0x010fce0003f85270 */
[----:B------:R-:W1:Y:S08]  /*359c0*/  @P3 LDC R12, c[0x0][0xa14] ;  /* 0x00028500ff0c3b82 */ /* 0x000e700000000800 */
[----:B------:R-:W3:Y:S08]  /*359d0*/  @P3 LDC R11, c[0x0][0xa18] ;  /* 0x00028600ff0b3b82 */ /* 0x000ef00000000800 */
[----:B------:R-:W4:Y:S01]  /*359e0*/  @P4 LDC.64 R2, c[0x0][0xa20] ;  /* 0x00028800ff024b82 */ /* 0x000f220000000a00 */
[----:B--2---:R-:W-:Y:S01]  /*359f0*/  @P2 IMAD.HI.U32 R8, R16, R8, RZ ;  /* 0x0000000810082227 */ /* 0x004fe200078e00ff */
[----:B------:R-:W-:-:S04]  /*35a00*/  MOV R7, R16 ;  /* 0x0000001000077202 */ /* 0x000fc80000000f00 */
[----:B------:R-:W-:-:S05]  /*35a10*/  @P2 SHF.R.U32.HI R7, RZ, R9, R8 ;  /* 0x00000009ff072219 */ /* 0x000fca0000011608 */
[----:B-1----:R-:W-:-:S04]  /*35a20*/  @P3 IMAD.HI.U32 R8, R7, R12, RZ ;  /* 0x0000000c07083227 */ /* 0x002fc800078e00ff */
[----:B------:R-:W-:Y:S01]  /*35a30*/  IMAD.MOV.U32 R9, RZ, RZ, R7 ;  /* 0x000000ffff097224 */ /* 0x000fe200078e0007 */
[----:B---3--:R-:W-:-:S05]  /*35a40*/  @P3 SHF.R.U32.HI R9, RZ, R11, R8 ;  /* 0x0000000bff093219 */ /* 0x008fca0000011608 */
[----:B----4-:R-:W-:Y:S01]  /*35a50*/  @P4 IMAD.HI.U32 R8, R9, R2, RZ ;  /* 0x0000000209084227 */ /* 0x010fe200078e00ff */
[----:B------:R-:W-:-:S04]  /*35a60*/  MOV R2, R9 ;  /* 0x0000000900027202 */ /* 0x000fc80000000f00 */
[----:B------:R-:W-:Y:S01]  /*35a70*/  @P4 SHF.R.U32.HI R2, RZ, R3, R8 ;  /* 0x00000003ff024219 */ /* 0x000fe20000011608 */
[----:B------:R-:W-:-:S03]  /*35a80*/  IMAD.MOV R3, RZ, RZ, -R9 ;  /* 0x000000ffff037224 */ /* 0x000fc600078e0a09 */
[----:B------:R-:W-:Y:S01]  /*35a90*/  IADD3 R2, -R2, RZ, RZ ;  /* 0x000000ff02027210 */ /* 0x000fe20007ffe1ff */
[----:B------:R-:W-:-:S04]  /*35aa0*/  IMAD R10, R10, R3, R7 ;  /* 0x000000030a0a7224 */ /* 0x000fc800078e0207 */
[----:B------:R-:W-:Y:S01]  /*35ab0*/  IMAD R2, R13, R2, R9 ;  /* 0x000000020d027224 */ /* 0x000fe200078e0209 */
[----:B------:R-:W-:Y:S06]  /*35ac0*/  BRA.DIV UR4, `(.L_x_106) ;  /* 0x0000002604b07947 */ /* 0x000fec000b800000 */
[----:B------:R-:W-:-:S13]  /*35ad0*/  ELECT P6, URZ, PT ;  /* 0x00000000003f782f */ /* 0x000fda00038c0000 */
.L_x_159:
[----:B------:R-:W-:Y:S01]  /*35ae0*/  IADD3 R3, -R7, RZ, RZ ;  /* 0x000000ff07037210 */ /* 0x000fe20007ffe1ff */
[----:B------:R-:W-:Y:S04]  /*35af0*/  BSSY B1, `(.L_x_107) ;  /* 0x000004e000017945 */ /* 0x000fe80003800000 */
[----:B------:R-:W-:Y:S02]  /*35b00*/  IMAD R3, R6, R3, R16 ;  /* 0x0000000306037224 */ /* 0x000fe400078e0210 */
[----:B------:R-:W-:-:S03]  /*35b10*/  IMAD.MOV.U32 R6, RZ, RZ, RZ ;  /* 0x000000ffff067224 */ /* 0x000fc600078e00ff */
[----:B------:R-:W-:Y:S01]  /*35b20*/  SHF.L.U32 R3, R3, 0x7, RZ ;  /* 0x0000000703037819 */ /* 0x000fe200000006ff */
[----:B------:R-:W-:Y:S06]  /*35b30*/  @!P6 BRA `(.L_x_108) ;  /* 0x000000040024e947 */ /* 0x000fec0003800000 */
[----:B------:R-:W1:Y:S01]  /*35b40*/  S2R R7, SR_CgaCtaId ;  /* 0x0000000000077919 */ /* 0x000e620000008800 */
[----:B------:R-:W-:-:S04]  /*35b50*/  MOV R6, 0x400 ;  /* 0x0000040000067802 */ /* 0x000fc80000000f00 */
[----:B-1----:R-:W-:Y:S02]  /*35b60*/  LEA R9, R7, R6, 0x18 ;  /* 0x0000000607097211 */ /* 0x002fe400078ec0ff */
[----:B------:R-:W-:Y:S02]  /*35b70*/  SHF.L.U32 R6, R5, 0x1f, RZ ;  /* 0x0000001f05067819 */ /* 0x000fe400000006ff */
[----:B------:R-:W-:-:S04]  /*35b80*/  LEA R7, R0, R9, 0x3 ;  /* 0x0000000900077211 */ /* 0x000fc800078e18ff */
[----:B------:R-:W1:Y:S02]  /*35b90*/  SYNCS.PHASECHK.TRANS64.TRYWAIT P2, [R7+URZ+0xc4460], R6 ;  /* 0x0c446006070075a7 */ /* 0x000e64000804017f */
[----:B-1----:R-:W-:Y:S05]  /*35ba0*/  @!P2 BRA `(.L_x_109) ;  /* 0x000000240098a947 */ /* 0x002fea0003800000 */
.L_x_160:
[----:B------:R-:W-:Y:S01]  /*35bb0*/  UPRMT UR4, UR23, 0x9910, URZ ;  /* 0x0000991017047896 */ /* 0x000fe2000800003f */
[----:B-1----:R-:W-:-:S03]  /*35bc0*/  @P1 MOV R6, 0x10000 ;  /* 0x0001000000061802 */ /* 0x002fc60000000f00 */
[----:B------:R-:W-:Y:S01]  /*35bd0*/  UISETP.NE.AND UP0, UPT, UR4, 0x2, UPT ;  /* 0x000000020400788c */ /* 0x000fe2000bf05270 */
[----:B------:R1:W-:Y:S05]  /*35be0*/  @P1 SYNCS.ARRIVE.TRANS64 RZ, [R7+URZ+0xc4450], R6 ;  /* 0x0c44500607ff19a7 */ /* 0x0003ea000800003f */
[----:B------:R-:W-:-:S13]  /*35bf0*/  PLOP3.LUT P2, PT, PT, PT, UP0, 0x80, 0x0 ;  /* 0x000000000000781c */ /* 0x000fda0003f4f008 */
[----:B-1----:R-:W-:Y:S05]  /*35c00*/  @P2 BRA `(.L_x_110) ;  /* 0x0000000000042947 */ /* 0x002fea0003800000 */
[----:B------:R-:W-:Y:S01]  /*35c10*/  BPT.TRAP 0x1 ;  /* 0x000000040000795c */ /* 0x000fe20000300000 */
.L_x_110:
[----:B------:R-:W-:Y:S05]  /*35c20*/  @P0 BRA `(.L_x_111) ;  /* 0x0000000000040947 */ /* 0x000fea0003800000 */
[----:B------:R-:W-:Y:S01]  /*35c30*/  BPT.TRAP 0x1 ;  /* 0x000000040000795c */ /* 0x000fe20000300000 */
.L_x_111:
[----:B------:R-:W-:Y:S01]  /*35c40*/  R2UR UR5, R9 ;  /* 0x00000000090572ca */ /* 0x000fe200000e0000 */
[----:B------:R-:W-:Y:S01]  /*35c50*/  UIADD3 UR4, UP0, UR24, 0xf0, URZ ;  /* 0x000000f018047890 */ /* 0x000fe2000ff1e03f */
[----:B------:R-:W-:Y:S01]  /*35c60*/  R2UR UR14, R0 ;  /* 0x00000000000e72ca */ /* 0x000fe200000e0000 */
[----:B------:R-:W-:Y:S01]  /*35c70*/  UMOV UR10, URZ ;  /* 0x0000003f000a7c82 */ /* 0x000fe20008000000 */
[----:B------:R-:W-:Y:S01]  /*35c80*/  R2UR UR9, R7 ;  /* 0x00000000070972ca */ /* 0x000fe200000e0000 */
[----:B------:R-:W-:Y:S01]  /*35c90*/  UMOV UR6, 0x0 ;  /* 0x0000000000067882 */ /* 0x000fe20000000000 */
[----:B------:R-:W-:Y:S01]  /*35ca0*/  R2UR UR11, R3 ;  /* 0x00000000030b72ca */ /* 0x000fe200000e0000 */
[----:B------:R-:W-:Y:S01]  /*35cb0*/  UMOV UR7, 0x10000000 ;  /* 0x1000000000077882 */ /* 0x000fe20000000000 */
[----:B------:R-:W-:Y:S01]  /*35cc0*/  R2UR UR12, R10 ;  /* 0x000000000a0c72ca */ /* 0x000fe200000e0000 */
[----:B------:R-:W-:Y:S01]  /*35cd0*/  UMOV UR16, 0x40 ;  /* 0x0000004000107882 */ /* 0x000fe20000000000 */
[----:B------:R-:W-:Y:S01]  /*35ce0*/  R2UR UR13, R2 ;  /* 0x00000000020d72ca */ /* 0x000fe200000e0000 */
[----:B------:R-:W-:Y:S01]  /*35cf0*/  UMOV UR18, 0x80 ;  /* 0x0000008000127882 */ /* 0x000fe20000000000 */
[----:B------:R-:W-:Y:S01]  /*35d00*/  UMOV UR20, 0xc0 ;  /* 0x000000c000147882 */ /* 0x000fe20000000000 */
[----:B------:R-:W-:Y:S01]  /*35d10*/  UMOV UR21, 0x100 ;  /* 0x0000010000157882 */ /* 0x000fe20000000000 */
[----:B------:R-:W-:Y:S01]  /*35d20*/  UMOV UR22, 0x140 ;  /* 0x0000014000167882 */ /* 0x000fe20000000000 */
[----:B------:R-:W-:Y:S01]  /*35d30*/  ULEA UR14, UR14, UR5, 0x10 ;  /* 0x000000050e0e7291 */ /* 0x000fe2000f8e803f */
[----:B------:R-:W-:Y:S01]  /*35d40*/  VIADD R0, R0, 0x1 ;  /* 0x0000000100007836 */ /* 0x000fe20000000000 */
[----:B------:R-:W-:-:S02]  /*35d50*/  UIADD3 UR9, UR9, 0xc4450, URZ ;  /* 0x000c445009097890 */ /* 0x000fc4000fffe03f */
[----:B------:R-:W-:Y:S02]  /*35d60*/  UIADD3.X UR5, URZ, UR25, URZ, UP0, !UPT ;  /* 0x000000193f057290 */ /* 0x000fe400087fe43f */
[----:B------:R-:W-:Y:S01]  /*35d70*/  UIADD3 UR15, UR14, 0x2000, URZ ;  /* 0x000020000e0f7890 */ /* 0x000fe2000fffe03f */
[C---:B------:R-:W-:Y:S01]  /*35d80*/  ISETP.NE.AND P2, PT, R0.reuse, 0x2, PT ;  /* 0x000000020000780c */ /* 0x040fe20003f45270 */
[----:B------:R-:W-:Y:S02]  /*35d90*/  UIADD3 UR17, UR14, 0x4000, URZ ;  /* 0x000040000e117890 */ /* 0x000fe4000fffe03f */
[----:B------:R-:W-:Y:S01]  /*35da0*/  UMOV UR8, UR14 ;  /* 0x0000000e00087c82 */ /* 0x000fe20008000000 */
[----:B------:R-:W-:Y:S01]  /*35db0*/  UIADD3 UR19, UR14, 0x6000, URZ ;  /* 0x000060000e137890 */ /* 0x000fe2000fffe03f */
[----:B------:R-:W-:Y:S01]  /*35dc0*/  SEL R6, RZ, 0x1, P2 ;  /* 0x00000001ff067807 */ /* 0x000fe20001000000 */
[----:B------:R1:W-:Y:S01]  /*35dd0*/  UTMALDG.4D [UR8], [UR4], desc[UR6] ;  /* 0x00000608040075b4 */ /* 0x0003e20008019000 */
[----:B------:R-:W-:-:S02]  /*35de0*/  SEL R0, R0, RZ, P2 ;  /* 0x000000ff00007207 */ /* 0x000fc40001000000 */
[----:B------:R-:W-:Y:S02]  /*35df0*/  LOP3.LUT R5, R5, R6, RZ, 0x3c, !PT ;  /* 0x0000000605057212 */ /* 0x000fe400078e3cff */
[----:B------:R-:W-:Y:S01]  /*35e00*/  MOV R6, 0x40 ;  /* 0x0000004000067802 */ /* 0x000fe20000000f00 */
[----:B-1----:R-:W-:Y:S01]  /*35e10*/  UMOV UR8, UR15 ;  /* 0x0000000f00087c82 */ /* 0x002fe20008000000 */
[----:B------:R-:W-:Y:S01]  /*35e20*/  UMOV UR10, UR16 ;  /* 0x00000010000a7c82 */ /* 0x000fe20008000000 */
[----:B------:R-:W-:Y:S01]  /*35e30*/  UIADD3 UR15, UR14, 0x8000, URZ ;  /* 0x000080000e0f7890 */ /* 0x000fe2000fffe03f */
[----:B------:R1:W-:Y:S01]  /*35e40*/  UTMALDG.4D [UR8], [UR4], desc[UR6] ;  /* 0x00000608040075b4 */ /* 0x0003e20008019000 */
[----:B------:R-:W-:Y:S01]  /*35e50*/  UIADD3 UR16, UR14, 0xa000, URZ ;  /* 0x0000a0000e107890 */ /* 0x000fe2000fffe03f */
[----:B-1----:R-:W-:Y:S01]  /*35e60*/  UMOV UR8, UR17 ;  /* 0x0000001100087c82 */ /* 0x002fe20008000000 */
[----:B------:R-:W-:Y:S01]  /*35e70*/  UMOV UR10, UR18 ;  /* 0x00000012000a7c82 */ /* 0x000fe20008000000 */
[----:B------:R-:W-:Y:S01]  /*35e80*/  UIADD3 UR17, UR14, 0xc000, URZ ;  /* 0x0000c0000e117890 */ /* 0x000fe2000fffe03f */
[----:B------:R1:W-:Y:S02]  /*35e90*/  UTMALDG.4D [UR8], [UR4], desc[UR6] ;  /* 0x00000608040075b4 */ /* 0x0003e40008019000 */
[----:B-1----:R-:W-:Y:S01]  /*35ea0*/  UMOV UR8, UR19 ;  /* 0x0000001300087c82 */ /* 0x002fe20008000000 */
[----:B------:R-:W-:-:S02]  /*35eb0*/  UMOV UR10, UR20 ;  /* 0x00000014000a7c82 */ /* 0x000fc40008000000 */
[----:B------:R1:W-:Y:S02]  /*35ec0*/  UTMALDG.4D [UR8], [UR4], desc[UR6] ;  /* 0x00000608040075b4 */ /* 0x0003e40008019000 */
[----:B-1----:R-:W-:Y:S01]  /*35ed0*/  UMOV UR8, UR15 ;  /* 0x0000000f00087c82 */ /* 0x002fe20008000000 */
[----:B------:R-:W-:Y:S01]  /*35ee0*/  UMOV UR10, UR21 ;  /* 0x00000015000a7c82 */ /* 0x000fe20008000000 */
[----:B------:R-:W-:Y:S01]  /*35ef0*/  UIADD3 UR15, UR14, 0xe000, URZ ;  /* 0x0000e0000e0f7890 */ /* 0x000fe2000fffe03f */
[----:B------:R1:W-:Y:S02]  /*35f00*/  UTMALDG.4D [UR8], [UR4], desc[UR6] ;  /* 0x00000608040075b4 */ /* 0x0003e40008019000 */
[----:B------:R-:W-:Y:S01]  /*35f10*/  UMOV UR14, 0x180 ;  /* 0x00000180000e7882 */ /* 0x000fe20000000000 */
[----:B-1----:R-:W-:Y:S01]  /*35f20*/  UMOV UR8, UR16 ;  /* 0x0000001000087c82 */ /* 0x002fe20008000000 */
[----:B------:R-:W-:Y:S02]  /*35f30*/  UMOV UR10, UR22 ;  /* 0x00000016000a7c82 */ /* 0x000fe40008000000 */
[----:B------:R1:W-:Y:S02]  /*35f40*/  UTMALDG.4D [UR8], [UR4], desc[UR6] ;  /* 0x00000608040075b4 */ /* 0x0003e40008019000 */
[----:B-1----:R-:W-:Y:S01]  /*35f50*/  UMOV UR8, UR17 ;  /* 0x0000001100087c82 */ /* 0x002fe20008000000 */
[----:B------:R-:W-:Y:S01]  /*35f60*/  UMOV UR10, UR14 ;  /* 0x0000000e000a7c82 */ /* 0x000fe20008000000 */
[----:B------:R-:W-:Y:S01]  /*35f70*/  UMOV UR14, 0x1c0 ;  /* 0x000001c0000e7882 */ /* 0x000fe20000000000 */
[----:B------:R1:W-:Y:S02]  /*35f80*/  UTMALDG.4D [UR8], [UR4], desc[UR6] ;  /* 0x00000608040075b4 */ /* 0x0003e40008019000 */
[----:B-1----:R-:W-:Y:S01]  /*35f90*/  UMOV UR8, UR15 ;  /* 0x0000000f00087c82 */ /* 0x002fe20008000000 */
[----:B------:R-:W-:-:S02]  /*35fa0*/  UMOV UR10, UR14 ;  /* 0x0000000e000a7c82 */ /* 0x000fc40008000000 */
[----:B------:R1:W-:Y:S02]  /*35fb0*/  UTMALDG.4D [UR8], [UR4], desc[UR6] ;  /* 0x00000608040075b4 */ /* 0x0003e40008019000 */
[----:B-1----:R-:W-:Y:S01]  /*35fc0*/  NOP ;  /* 0x0000000000007918 */ /* 0x002fe20000000000 */
.L_x_108:
[----:B------:R-:W-:Y:S05]  /*35fd0*/  BSYNC B1 ;  /* 0x0000000000017941 */ /* 0x000fea0003800000 */
.L_x_107:
[----:B------:R-:W-:Y:S01]  /*35fe0*/  LOP3.LUT P2, RZ, R4, 0xff, RZ, 0xc0, !PT ;  /* 0x000000ff04ff7812 */ /* 0x000fe2000784c0ff */
[----:B------:R-:W-:-:S12]  /*35ff0*/  BSSY B1, `(.L_x_112) ;  /* 0x0000009000017945 */ /* 0x000fd80003800000 */
[----:B------:R-:W-:Y:S05]  /*36000*/  @!P2 BRA `(.L_x_113) ;  /* 0x00000000001ca947 */ /* 0x000fea0003800000 */
[----:B------:R-:W1:Y:S01]  /*36010*/  S2R R7, SR_CgaCtaId ;  /* 0x0000000000077919 */ /* 0x000e620000008800 */
[----:B------:R-:W-:-:S04]  /*36020*/  MOV R4, 0x400 ;  /* 0x0000040000047802 */ /* 0x000fc80000000f00 */
[----:B-1----:R-:W-:Y:S02]  /*36030*/  LEA R7, R7, R4, 0x18 ;  /* 0x0000000407077211 */ /* 0x002fe400078ec0ff */
[----:B------:R-:W-:Y:S02]  /*36040*/  SHF.L.U32 R4, RZ, 0x1f, RZ ;  /* 0x0000001fff047819 */ /* 0x000fe400000006ff */
[----:B------:R1:W-:Y:S02]  /*36050*/  SYNCS.ARRIVE.TRANS64.A1T0 RZ, [R7+URZ+0xc44b0], RZ ;  /* 0x0c44b0ff07ff79a7 */ /* 0x0003e4000810003f */
[----:B------:R-:W2:Y:S02]  /*36060*/  SYNCS.PHASECHK.TRANS64.TRYWAIT P2, [R7+URZ+0xc44b0], R4 ;  /* 0x0c44b004070075a7 */ /* 0x000ea4000804017f */
[----:B-12---:R-:W-:Y:S05]  /*36070*/  @!P2 BRA `(.L_x_114) ;  /* 0x000000200078a947 */ /* 0x006fea0003800000 */
.L_x_113:
[----:B------:R-:W-:Y:S05]  /*36080*/  BSYNC B1 ;  /* 0x0000000000017941 */ /* 0x000fea0003800000 */
.L_x_112:
[----:B------:R-:W-:Y:S04]  /*36090*/  BSSY B1, `(.L_x_115) ;  /* 0x000004c000017945 */ /* 0x000fe80003800000 */
[----:B------:R-:W-:Y:S05]  /*360a0*/  @!P6 BRA `(.L_x_116) ;  /* 0x000000040028e947 */ /* 0x000fea0003800000 */
[----:B-1----:R-:W1:Y:S01]  /*360b0*/  S2R R7, SR_CgaCtaId ;  /* 0x0000000000077919 */ /* 0x002e620000008800 */
[----:B------:R-:W-:Y:S02]  /*360c0*/  MOV R4, 0x400 ;  /* 0x0000040000047802 */ /* 0x000fe40000000f00 */
[----:B------:R-:W-:Y:S02]  /*360d0*/  SHF.L.U32 R9, R5, 0x1f, RZ ;  /* 0x0000001f05097819 */ /* 0x000fe400000006ff */
[----:B-1----:R-:W-:-:S04]  /*360e0*/  LEA R7, R7, R4, 0x18 ;  /* 0x0000000407077211 */ /* 0x002fc800078ec0ff */
[----:B------:R-:W-:-:S04]  /*360f0*/  LEA R4, R0, R7, 0x3 ;  /* 0x0000000700047211 */ /* 0x000fc800078e18ff */
[----:B------:R-:W1:Y:S02]  /*36100*/  SYNCS.PHASECHK.TRANS64.TRYWAIT P2, [R4+URZ+0xc4460], R9 ;  /* 0x0c446009040075a7 */ /* 0x000e64000804017f */
[----:B-1----:R-:W-:Y:S05]  /*36110*/  @!P2 BRA `(.L_x_117) ;  /* 0x000000200064a947 */ /* 0x002fea0003800000 */
.L_x_161:
[----:B------:R-:W-:Y:S01]  /*36120*/  UPRMT UR4, UR23, 0x9910, URZ ;  /* 0x0000991017047896 */ /* 0x000fe2000800003f */
[----:B-1----:R-:W-:-:S03]  /*36130*/  @P1 IMAD.MOV.U32 R9, RZ, RZ, 0x10000 ;  /* 0x00010000ff091424 */ /* 0x002fc600078e00ff */
[----:B------:R-:W-:Y:S01]  /*36140*/  UISETP.NE.AND UP0, UPT, UR4, 0x2, UPT ;  /* 0x000000020400788c */ /* 0x000fe2000bf05270 */
[----:B------:R1:W-:Y:S05]  /*36150*/  @P1 SYNCS.ARRIVE.TRANS64 RZ, [R4+URZ+0xc4450], R9 ;  /* 0x0c44500904ff19a7 */ /* 0x0003ea000800003f */
[----:B------:R-:W-:-:S13]  /*36160*/  PLOP3.LUT P2, PT, PT, PT, UP0, 0x80, 0x0 ;  /* 0x000000000000781c */ /* 0x000fda0003f4f008 */
[----:B-1----:R-:W-:Y:S05]  /*36170*/  @P2 BRA `(.L_x_118) ;  /* 0x0000000000042947 */ /* 0x002fea0003800000 */
[----:B------:R-:W-:Y:S01]  /*36180*/  BPT.TRAP 0x1 ;  /* 0x000000040000795c */ /* 0x000fe20000300000 */
.L_x_118:
[----:B------:R-:W-:Y:S05]  /*36190*/  @P0 BRA `(.L_x_119) ;  /* 0x0000000000040947 */ /* 0x000fea0003800000 */
[----:B------:R-:W-:Y:S01]  /*361a0*/  BPT.TRAP 0x1 ;  /* 0x000000040000795c */ /* 0x000fe20000300000 */
.L_x_119:
        /* <DEDUP_REMOVED lines=15> */
[----:B------:R-:W-:Y:S01]  /*362a0*/  ULEA UR14, UR14, UR5, 0x10 ;  /* 0x000000050e0e7291 */ /* 0x000fe2000f8e803f */
[----:B------:R-:W-:Y:S01]  /*362b0*/  IADD3 R0, R0, 0x1, RZ ;  /* 0x0000000100007810 */ /* 0x000fe20007ffe0ff */
[----:B------:R-:W-:-:S02]  /*362c0*/  UIADD3.X UR5, URZ, UR25, URZ, UP0, !UPT ;  /* 0x000000193f057290 */ /* 0x000fc400087fe43f */
[----:B------:R-:W-:Y:S01]  /*362d0*/  UIADD3 UR11, UR11, UR8, URZ ;  /* 0x000000080b0b7290 */ /* 0x000fe2000fffe03f */
[C---:B------:R-:W-:Y:S01]  /*362e0*/  ISETP.NE.AND P2, PT, R0.reuse, 0x2, PT ;  /* 0x000000020000780c */ /* 0x040fe20003f45270 */
[----:B------:R-:W-:Y:S02]  /*362f0*/  UIADD3 UR9, UR9, 0xc4450, URZ ;  /* 0x000c445009097890 */ /* 0x000fe4000fffe03f */
[----:B------:R-:W-:Y:S01]  /*36300*/  UIADD3 UR15, UR14, 0x2000, URZ ;  /* 0x000020000e0f7890 */ /* 0x000fe2000fffe03f */
[----:B------:R-:W-:Y:S01]  /*36310*/  SEL R2, RZ, 0x1, P2 ;  /* 0x00000001ff027807 */ /* 0x000fe20001000000 */
[----:B------:R-:W-:Y:S01]  /*36320*/  UIADD3 UR17, UR14, 0x4000, URZ ;  /* 0x000040000e117890 */ /* 0x000fe2000fffe03f */
[----:B------:R-:W-:Y:S01]  /*36330*/  SEL R0, R0, RZ, P2 ;  /* 0x000000ff00007207 */ /* 0x000fe20001000000 */
[----:B------:R-:W-:Y:S01]  /*36340*/  UMOV UR8, UR14 ;  /* 0x0000000e00087c82 */ /* 0x000fe20008000000 */
[----:B------:R-:W-:Y:S01]  /*36350*/  UIADD3 UR19, UR14, 0x6000, URZ ;  /* 0x000060000e137890 */ /* 0x000fe2000fffe03f */
[----:B------:R-:W-:Y:S01]  /*36360*/  LOP3.LUT R5, R5, R2, RZ, 0x3c, !PT ;  /* 0x0000000205057212 */ /* 0x000fe200078e3cff */
[----:B------:R1:W-:Y:S01]  /*36370*/  UTMALDG.4D [UR8], [UR4], desc[UR6] ;  /* 0x00000608040075b4 */ /* 0x0003e20008019000 */
[----:B------:R-:W-:Y:S01]  /*36380*/  UMOV UR22, 0x140 ;  /* 0x0000014000167882 */ /* 0x000fe20000000000 */
        /* <DEDUP_REMOVED lines=27> */
[----:B--2---:R-:W-:Y:S01]  /*36540*/  NOP ;  /* 0x0000000000007918 */ /* 0x004fe20000000000 */
.L_x_116:
[----:B------:R-:W-:Y:S05]  /*36550*/  BSYNC B1 ;  /* 0x0000000000017941 */ /* 0x000fea0003800000 */
.L_x_115:
[----:B------:R-:W2:Y:S01]  /*36560*/  LDL.LU R2, [R1+0x2b8] ;  /* 0x0002b80001027983 */ /* 0x000ea20000300800 */
[----:B-1----:R-:W-:Y:S02]  /*36570*/  PRMT R4, RZ, 0x7610, R4 ;  /* 0x00007610ff047816 */ /* 0x002fe40000000004 */
[----:B--2---:R-:W-:-:S04]  /*36580*/  IADD3 R2, R2, UR26, RZ ;  /* 0x0000001a02027c10 */ /* 0x004fc8000fffe0ff */
[----:B------:R-:W-:Y:S01]  /*36590*/  ISETP.GE.AND P2, PT, R2, UR27, PT ;  /* 0x0000001b02007c0c */ /* 0x000fe2000bf46270 */
[----:B------:R1:W-:-:S12]  /*365a0*/  STL [R1+0x2b8], R2 ;  /* 0x0002b80201007387 */ /* 0x0003d80000100800 */
[----:B-1----:R-:W-:Y:S05]  /*365b0*/  @!P2 BRA `(.L_x_120) ;  /* 0xfffffff000dca947 */ /* 0x002fea000383ffff */
[----:B------:R-:W-:Y:S05]  /*365c0*/  BSYNC B0 ;  /* 0x0000000000007941 */ /* 0x000fea0003800000 */
.L_x_105:
[----:B------:R-:W-:Y:S05]  /*365d0*/  EXIT ;  /* 0x000000000000794d */ /* 0x000fea0003800000 */
.L_x_104:
[----:B------:R-:W2:Y:S01]  /*365e0*/  LDL R0, [R1+0x2b8] ;  /* 0x0002b80001007983 */ /* 0x000ea20000100800 */
[----:B-1----:R-:W-:Y:S02]  /*365f0*/  ULDC UR4, c[0x0][0xa00] ;  /* 0x0002800000047ab9 */ /* 0x002fe40000000800 */
[----:B--2---:R-:W-:-:S13]  /*36600*/  ISETP.GE.AND P0, PT, R0, UR4, PT ;  /* 0x0000000400007c0c */ /* 0x004fda000bf06270 */
[----:B------:R-:W-:Y:S05]  /*36610*/  @P0 EXIT ;  /* 0x000000000000094d */ /* 0x000fea0003800000 */
[----:B------:R-:W2:Y:S01]  /*36620*/  LDL.LU R2, [R1+0x2d0] ;  /* 0x0002d00001027983 */ /* 0x000ea20000300800 */
[----:B------:R-:W-:Y:S01]  /*36630*/  BSSY B0, `(.L_x_121) ;  /* 0x000017b000007945 */ /* 0x000fe20003800000 */
[----:B------:R-:W-:Y:S01]  /*36640*/  IMAD.MOV.U32 R5, RZ, RZ, 0x1 ;  /* 0x00000001ff057424 */ /* 0x000fe200078e00ff */
[----:B------:R-:W-:Y:S01]  /*36650*/  MOV R4, 0x1 ;  /* 0x0000000100047802 */ /* 0x000fe20000000f00 */
[----:B------:R-:W1:Y:S01]  /*36660*/  S2R R0, SR_TID.X ;  /* 0x0000000000007919 */ /* 0x000e620000002100 */
[----:B------:R-:W-:Y:S01]  /*36670*/  ULDC.64 UR16, c[0x0][0x198] ;  /* 0x0000660000107ab9 */ /* 0x000fe20000000a00 */
[----:B------:R-:W-:Y:S01]  /*36680*/  ULDC UR21, c[0x0][0xc] ;  /* 0x0000030000157ab9 */ /* 0x000fe20000000800 */
[----:B-1----:R-:W-:Y:S02]  /*36690*/  LOP3.LUT P0, RZ, R0, 0x1f, RZ, 0xc0, !PT ;  /* 0x0000001f00ff7812 */ /* 0x002fe4000780c0ff */
[----:B------:R-:W-:Y:S02]  /*366a0*/  MOV R0, RZ ;  /* 0x000000ff00007202 */ /* 0x000fe40000000f00 */
[----:B------:R-:W-:-:S02]  /*366b0*/  PLOP3.LUT P0, PT, P0, P2, PT, 0x2a, 0x0 ;  /* 0x000000000000781c */ /* 0x000fc40000704572 */
[----:B--2---:R-:W-:-:S13]  /*366c0*/  R2UR UR4, R2 ;  /* 0x00000000020472ca */ /* 0x004fda00000e0000 */
[----:B------:R-:W-:-:S12]  /*366d0*/  ULOP3.LUT UR20, UR4, 0x2, URZ, 0xfc, !UPT ;  /* 0x0000000204147892 */ /* 0x000fd8000f8efc3f */
.L_x_149:
[----:B------:R-:W2:Y:S01]  /*366e0*/  LDL R14, [R1+0x2b8] ;  /* 0x0002b800010e7983 */ /* 0x000ea20000100800 */
[----:B------:R-:W1:Y:S01]  /*366f0*/  LDC R8, c[0x0][0xa04] ;  /* 0x00028100ff087b82 */ /* 0x000e620000000800 */
[----:B------:R-:W-:Y:S02]  /*36700*/  ULDC UR4, c[0x0][0x28c] ;  /* 0x0000a30000047ab9 */ /* 0x000fe40000000800 */
[----:B------:R-:W-:-:S04]  /*36710*/  UIADD3 UR4, UR4, 0x7f, URZ ;  /* 0x0000007f04047890 */ /* 0x000fc8000fffe03f */
[----:B------:R-:W-:Y:S01]  /*36720*/  USHF.R.S32.HI UR5, URZ, 0x1f, UR4 ;  /* 0x0000001f3f057899 */ /* 0x000fe20008011404 */
[----:B------:R-:W3:Y:S03]  /*36730*/  LDC R9, c[0x0][0xa10] ;  /* 0x00028400ff097b82 */ /* 0x000ee60000000800 */
[----:B------:R-:W-:-:S03]  /*36740*/  ULEA.HI UR5, UR5, UR4, URZ, 0x7 ;  /* 0x0000000405057291 */ /* 0x000fc6000f8f383f */
[----:B------:R-:W-:Y:S01]  /*36750*/  UMOV UR4, 0xffffffff ;  /* 0xffffffff00047882 */ /* 0x000fe20000000000 */
[----:B------:R-:W-:Y:S01]  /*36760*/  USHF.R.S32.HI UR5, URZ, 0x7, UR5 ;  /* 0x000000073f057899 */ /* 0x000fe20008011405 */
        /* <DEDUP_REMOVED lines=8> */
[----:B--2---:R-:W-:-:S04]  /*367f0*/  @P3 IMAD.HI.U32 R10, R14, R6, RZ ;  /* 0x000000060e0a3227 */ /* 0x004fc800078e00ff */
[----:B------:R-:W-:Y:S01]  /*36800*/  IMAD.MOV.U32 R6, RZ, RZ, R14 ;  /* 0x000000ffff067224 */ /* 0x000fe200078e000e */
[----:B------:R-:W-:-:S04]  /*36810*/  @P3 SHF.R.U32.HI R6, RZ, R7, R10 ;  /* 0x00000007ff063219 */ /* 0x000fc8000001160a */
[----:B------:R-:W-:Y:S01]  /*36820*/  MOV R7, R6 ;  /* 0x0000000600077202 */ /* 0x000fe20000000f00 */
[----:B-1----:R-:W-:-:S05]  /*36830*/  @P4 IMAD.HI.U32 R10, R6, R11, RZ ;  /* 0x0000000b060a4227 */ /* 0x002fca00078e00ff */
[----:B---3--:R-:W-:-:S05]  /*36840*/  @P4 SHF.R.U32.HI R7, RZ, R13, R10 ;  /* 0x0000000dff074219 */ /* 0x008fca000001160a */
[----:B----4-:R-:W-:Y:S01]  /*36850*/  @P5 IMAD.HI.U32 R10, R7, R2, RZ ;  /* 0x00000002070a5227 */ /* 0x010fe200078e00ff */
[----:B------:R-:W-:-:S04]  /*36860*/  MOV R2, R7 ;  /* 0x0000000700027202 */ /* 0x000fc80000000f00 */
[----:B------:R-:W-:Y:S02]  /*36870*/  @P5 SHF.R.U32.HI R2, RZ, R3, R10 ;  /* 0x00000003ff025219 */ /* 0x000fe4000001160a */
[----:B------:R-:W-:-:S03]  /*36880*/  IADD3 R3, -R7, RZ, RZ ;  /* 0x000000ff07037210 */ /* 0x000fc60007ffe1ff */
[----:B------:R-:W-:Y:S02]  /*36890*/  IMAD.MOV R2, RZ, RZ, -R2 ;  /* 0x000000ffff027224 */ /* 0x000fe400078e0a02 */
[----:B------:R-:W-:Y:S02]  /*368a0*/  IMAD R3, R9, R3, R6 ;  /* 0x0000000309037224 */ /* 0x000fe400078e0206 */
[----:B------:R-:W-:Y:S01]  /*368b0*/  IMAD R2, R12, R2, R7 ;  /* 0x000000020c027224 */ /* 0x000fe200078e0207 */
[----:B------:R-:W-:-:S05]  /*368c0*/  IADD3 R7, -R6, RZ, RZ ;  /* 0x000000ff06077210 */ /* 0x000fca0007ffe1ff */
[----:B------:R-:W-:-:S05]  /*368d0*/  IMAD R8, R8, R7, R14 ;  /* 0x0000000708087224 */ /* 0x000fca00078e020e */
[----:B------:R-:W-:-:S04]  /*368e0*/  LEA R8, R8, 0xff, 0x7 ;  /* 0x000000ff08087811 */ /* 0x000fc800078e38ff */
[----:B------:R-:W-:-:S04]  /*368f0*/  SHF.R.S32.HI R7, RZ, 0x1f, R8 ;  /* 0x0000001fff077819 */ /* 0x000fc80000011408 */
[----:B------:R-:W-:-:S04]  /*36900*/  LEA.HI R7, R7, R8, RZ, 0x7 ;  /* 0x0000000807077211 */ /* 0x000fc800078f38ff */
[----:B------:R-:W-:-:S04]  /*36910*/  SHF.R.S32.HI R6, RZ, 0x7, R7 ;  /* 0x00000007ff067819 */ /* 0x000fc80000011407 */
[----:B------:R-:W-:Y:S01]  /*36920*/  VIMNMX R6, R6, UR5, PT ;  /* 0x0000000506067c48 */ /* 0x000fe2000bfe0100 */
[----:B------:R-:W-:Y:S06]  /*36930*/  BRA.DIV UR4, `(.L_x_122) ;  /* 0x0000001a04707947 */ /* 0x000fec000b800000 */
[----:B------:R-:W-:-:S13]  /*36940*/  ELECT P6, URZ, PT ;  /* 0x00000000003f782f */ /* 0x000fda00038c0000 */
.L_x_164:
[----:B------:R-:W-:Y:S01]  /*36950*/  ISETP.GT.AND P3, PT, R6, RZ, P6 ;  /* 0x000000ff0600720c */ /* 0x000fe20003764270 */
[----:B------:R-:W-:-:S12]  /*36960*/  BSSY B1, `(.L_x_123) ;  /* 0x0000049000017945 */ /* 0x000fd80003800000 */
[----:B------:R-:W-:Y:S05]  /*36970*/  @!P3 BRA `(.L_x_124) ;  /* 0x00000004001cb947 */ /* 0x000fea0003800000 */
[----:B------:R-:W1:Y:S01]  /*36980*/  S2R R8, SR_CgaCtaId ;  /* 0x0000000000087919 */ /* 0x000e620000008800 */
[----:B------:R-:W-:-:S04]  /*36990*/  MOV R7, 0x400 ;  /* 0x0000040000077802 */ /* 0x000fc80000000f00 */
[----:B-1----:R-:W-:Y:S02]  /*369a0*/  LEA R9, R8, R7, 0x18 ;  /* 0x0000000708097211 */ /* 0x002fe400078ec0ff */
[----:B------:R-:W-:-:S03]  /*369b0*/  SHF.L.U32 R7, R4, 0x1f, RZ ;  /* 0x0000001f04077819 */ /* 0x000fc600000006ff */
[----:B------:R-:W-:-:S04]  /*369c0*/  IMAD R8, R0, 0x8, R9 ;  /* 0x0000000800087824 */ /* 0x000fc800078e0209 */
[----:B------:R-:W1:Y:S02]  /*369d0*/  SYNCS.PHASECHK.TRANS64.TRYWAIT P4, [R8+URZ+0xc4428], R7 ;  /* 0x0c442807080075a7 */ /* 0x000e64000808017f */
[----:B-1----:R-:W-:Y:S05]  /*369e0*/  @!P4 BRA `(.L_x_125) ;  /* 0x000000180064c947 */ /* 0x002fea0003800000 */
.L_x_165:
[----:B------:R-:W-:Y:S01]  /*369f0*/  UPRMT UR4, UR20, 0x9910, URZ ;  /* 0x0000991014047896 */ /* 0x000fe2000800003f */
[----:B-1----:R-:W-:-:S03]  /*36a00*/  @P2 MOV R7, 0x20000 ;  /* 0x0002000000072802 */ /* 0x002fc60000000f00 */
[----:B------:R-:W-:Y:S01]  /*36a10*/  UISETP.NE.AND UP0, UPT, UR4, 0x2, UPT ;  /* 0x000000020400788c */ /* 0x000fe2000bf05270 */
[----:B------:R1:W-:Y:S05]  /*36a20*/  @P2 SYNCS.ARRIVE.TRANS64 RZ, [R8+URZ+0xc4400], R7 ;  /* 0x0c44000708ff29a7 */ /* 0x0003ea000800003f */
[----:B------:R-:W-:-:S13]  /*36a30*/  PLOP3.LUT P4, PT, PT, PT, UP0, 0x80, 0x0 ;  /* 0x000000000000781c */ /* 0x000fda0003f8f008 */
[----:B-1----:R-:W-:Y:S05]  /*36a40*/  @P4 BRA `(.L_x_126) ;  /* 0x0000000000044947 */ /* 0x002fea0003800000 */
[----:B------:R-:W-:Y:S01]  /*36a50*/  BPT.TRAP 0x1 ;  /* 0x000000040000795c */ /* 0x000fe20000300000 */
.L_x_126:
[----:B------:R-:W-:Y:S05]  /*36a60*/  @P0 BRA `(.L_x_127) ;  /* 0x0000000000040947 */ /* 0x000fea0003800000 */
[----:B------:R-:W-:Y:S01]  /*36a70*/  BPT.TRAP 0x1 ;  /* 0x000000040000795c */ /* 0x000fe20000300000 */
.L_x_127:
[----:B------:R-:W-:Y:S01]  /*36a80*/  LEA R9, R0, R9, 0x11 ;  /* 0x0000000900097211 */ /* 0x000fe200078e88ff */
[----:B------:R-:W-:Y:S01]  /*36a90*/  UIADD3 UR4, UP0, UR16, 0x1f0, URZ ;  /* 0x000001f010047890 */ /* 0x000fe2000ff1e03f */
[----:B------:R-:W-:Y:S01]  /*36aa0*/  R2UR UR9, R8 ;  /* 0x00000000080972ca */ /* 0x000fe200000e0000 */
[----:B------:R-:W-:Y:S01]  /*36ab0*/  UMOV UR10, URZ ;  /* 0x0000003f000a7c82 */ /* 0x000fe20008000000 */
[----:B------:R-:W-:Y:S01]  /*36ac0*/  R2UR UR14, R9 ;  /* 0x00000000090e72ca */ /* 0x000fe200000e0000 */
[----:B------:R-:W-:Y:S01]  /*36ad0*/  UIADD3.X UR5, URZ, UR17, URZ, UP0, !UPT ;  /* 0x000000113f057290 */ /* 0x000fe200087fe43f */
[----:B------:R-:W-:Y:S01]  /*36ae0*/  R2UR UR12, R3 ;  /* 0x00000000030c72ca */ /* 0x000fe200000e0000 */
[----:B------:R-:W-:Y:S01]  /*36af0*/  UMOV UR6, 0x0 ;  /* 0x0000000000067882 */ /* 0x000fe20000000000 */
[----:B------:R-:W-:Y:S01]  /*36b00*/  R2UR UR13, R2 ;  /* 0x00000000020d72ca */ /* 0x000fe200000e0000 */
[----:B------:R-:W-:Y:S01]  /*36b10*/  UMOV UR7, 0x10000000 ;  /* 0x1000000000077882 */ /* 0x000fe20000000000 */
[----:B------:R-:W-:Y:S01]  /*36b20*/  UMOV UR11, URZ ;  /* 0x0000003f000b7c82 */ /* 0x000fe20008000000 */
[----:B------:R-:W-:Y:S01]  /*36b30*/  UMOV UR22, 0x40 ;  /* 0x0000004000167882 */ /* 0x000fe20000000000 */
[----:B------:R-:W-:Y:S01]  /*36b40*/  UMOV UR23, 0x80 ;  /* 0x0000008000177882 */ /* 0x000fe20000000000 */
[----:B------:R-:W-:Y:S01]  /*36b50*/  UMOV UR24, 0xc0 ;  /* 0x000000c000187882 */ /* 0x000fe20000000000 */
[----:B------:R-:W-:Y:S01]  /*36b60*/  UMOV UR25, 0x100 ;  /* 0x0000010000197882 */ /* 0x000fe20000000000 */
[----:B------:R-:W-:Y:S01]  /*36b70*/  UIADD3 UR9, UR9, 0xc4400, URZ ;  /* 0x000c440009097890 */ /* 0x000fe2000fffe03f */
[----:B------:R-:W-:Y:S01]  /*36b80*/  VIADD R0, R0, 0x1 ;  /* 0x0000000100007836 */ /* 0x000fe20000000000 */
[----:B------:R-:W-:-:S02]  /*36b90*/  UIADD3 UR8, UR14, 0x20000, URZ ;  /* 0x000200000e087890 */ /* 0x000fc4000fffe03f */
[----:B------:R-:W-:Y:S02]  /*36ba0*/  UIADD3 UR15, UR14, 0x24000, URZ ;  /* 0x000240000e0f7890 */ /* 0x000fe4000fffe03f */
[----:B------:R-:W-:Y:S01]  /*36bb0*/  UIADD3 UR18, UR14, 0x28000, URZ ;  /* 0x000280000e127890 */ /* 0x000fe2000fffe03f */
[C---:B------:R-:W-:Y:S01]  /*36bc0*/  ISETP.NE.AND P4, PT, R0.reuse, 0x5, PT ;  /* 0x000000050000780c */ /* 0x040fe20003f85270 */
[----:B------:R-:W-:Y:S01]  /*36bd0*/  UIADD3 UR19, UR14, 0x2c000, URZ ;  /* 0x0002c0000e137890 */ /* 0x000fe2000fffe03f */
[----:B------:R-:W-:Y:S02]  /*36be0*/  UMOV UR26, 0x140 ;  /* 0x00000140001a7882 */ /* 0x000fe40000000000 */
[----:B------:R1:W-:Y:S01]  /*36bf0*/  UTMALDG.4D [UR8], [UR4], desc[UR6] ;  /* 0x00000608040075b4 */ /* 0x0003e20008019000 */
[----:B------:R-:W-:Y:S02]  /*36c00*/  SEL R7, RZ, 0x1, P4 ;  /* 0x00000001ff077807 */ /* 0x000fe40002000000 */
[----:B------:R-:W-:-:S02]  /*36c10*/  SEL R0, R0, RZ, P4 ;  /* 0x000000ff00007207 */ /* 0x000fc40002000000 */
[----:B------:R-:W-:Y:S01]  /*36c20*/  LOP3.LUT R4, R4, R7, RZ, 0x3c, !PT ;  /* 0x0000000704047212 */ /* 0x000fe200078e3cff */
[----:B-1----:R-:W-:Y:S01]  /*36c30*/  UMOV UR8, UR15 ;  /* 0x0000000f00087c82 */ /* 0x002fe20008000000 */
[----:B------:R-:W-:Y:S01]  /*36c40*/  UMOV UR10, UR22 ;  /* 0x00000016000a7c82 */ /* 0x000fe20008000000 */
[----:B------:R-:W-:Y:S01]  /*36c50*/  UIADD3 UR15, UR14, 0x30000, URZ ;  /* 0x000300000e0f7890 */ /* 0x000fe2000fffe03f */
[----:B------:R1:W-:Y:S02]  /*36c60*/  UTMALDG.4D [UR8], [UR4], desc[UR6] ;  /* 0x00000608040075b4 */ /* 0x0003e40008019000 */
[----:B-1----:R-:W-:Y:S01]  /*36c70*/  UMOV UR8, UR18 ;  /* 0x0000001200087c82 */ /* 0x002fe20008000000 */
[----:B------:R-:W-:Y:S01]  /*36c80*/  UMOV UR10, UR23 ;  /* 0x00000017000a7c82 */ /* 0x000fe20008000000 */
[----:B------:R-:W-:Y:S01]  /*36c90*/  UIADD3 UR18, UR14, 0x34000, URZ ;  /* 0x000340000e127890 */ /* 0x000fe2000fffe03f */
[----:B------:R1:W-:Y:S02]  /*36ca0*/  UTMALDG.4D [UR8], [UR4], desc[UR6] ;  /* 0x00000608040075b4 */ /* 0x0003e40008019000 */
[----:B-1----:R-:W-:Y:S01]  /*36cb0*/  UMOV UR8, UR19 ;  /* 0x0000001300087c82 */ /* 0x002fe20008000000 */
[----:B------:R-:W-:Y:S01]  /*36cc0*/  UMOV UR10, UR24 ;  /* 0x00000018000a7c82 */ /* 0x000fe20008000000 */
[----:B------:R-:W-:Y:S01]  /*36cd0*/  UIADD3 UR19, UR14, 0x38000, URZ ;  /* 0x000380000e137890 */ /* 0x000fe2000fffe03f */
[----:B------:R1:W-:Y:S01]  /*36ce0*/  UTMALDG.4D [UR8], [UR4], desc[UR6] ;  /* 0x00000608040075b4 */ /* 0x0003e20008019000 */
[----:B------:R-:W-:Y:S01]  /*36cf0*/  UIADD3 UR14, UR14, 0x3c000, URZ ;  /* 0x0003c0000e0e7890 */ /* 0x000fe2000fffe03f */
[----:B-1----:R-:W-:Y:S01]  /*36d00*/  UMOV UR8, UR15 ;  /* 0x0000000f00087c82 */ /* 0x002fe20008000000 */
[----:B------:R-:W-:Y:S01]  /*36d10*/  UMOV UR10, UR25 ;  /* 0x00000019000a7c82 */ /* 0x000fe20008000000 */
[----:B------:R-:W-:Y:S01]  /*36d20*/  UMOV UR15, 0x180 ;  /* 0x00000180000f7882 */ /* 0x000fe20000000000 */
[----:B------:R1:W-:Y:S02]  /*36d30*/  UTMALDG.4D [UR8], [UR4], desc[UR6] ;  /* 0x00000608040075b4 */ /* 0x0003e40008019000 */
[----:B-1----:R-:W-:Y:S01]  /*36d40*/  UMOV UR8, UR18 ;  /* 0x0000001200087c82 */ /* 0x002fe20008000000 */
[----:B------:R-:W-:-:S02]  /*36d50*/  UMOV UR10, UR26 ;  /* 0x0000001a000a7c82 */ /* 0x000fc40008000000 */
[----:B------:R1:W-:Y:S02]  /*36d60*/  UTMALDG.4D [UR8], [UR4], desc[UR6] ;  /* 0x00000608040075b4 */ /* 0x0003e40008019000 */
[----:B-1----:R-:W-:Y:S01]  /*36d70*/  UMOV UR8, UR19 ;  /* 0x0000001300087c82 */ /* 0x002fe20008000000 */
[----:B------:R-:W-:Y:S01]  /*36d80*/  UMOV UR10, UR15 ;  /* 0x0000000f000a7c82 */ /* 0x000fe20008000000 */
[----:B------:R-:W-:Y:S01]  /*36d90*/  UMOV UR15, 0x1c0 ;  /* 0x000001c0000f7882 */ /* 0x000fe20000000000 */
[----:B------:R1:W-:Y:S02]  /*36da0*/  UTMALDG.4D [UR8], [UR4], desc[UR6] ;  /* 0x00000608040075b4 */ /* 0x0003e40008019000 */
[----:B-1----:R-:W-:Y:S01]  /*36db0*/  UMOV UR8, UR14 ;  /* 0x0000000e00087c82 */ /* 0x002fe20008000000 */
[----:B------:R-:W-:Y:S02]  /*36dc0*/  UMOV UR10, UR15 ;  /* 0x0000000f000a7c82 */ /* 0x000fe40008000000 */
[----:B------:R1:W-:Y:S02]  /*36dd0*/  UTMALDG.4D [UR8], [UR4], desc[UR6] ;  /* 0x00000608040075b4 */ /* 0x0003e40008019000 */
[----:B-1----:R-:W-:Y:S01]  /*36de0*/  NOP ;  /* 0x0000000000007918 */ /* 0x002fe20000000000 */
.L_x_124:
[----:B------:R-:W-:Y:S05]  /*36df0*/  BSYNC B1 ;  /* 0x0000000000017941 */ /* 0x000fea0003800000 */
.L_x_123:
        /* <DEDUP_REMOVED lines=10> */
.L_x_129:
[----:B------:R-:W-:Y:S05]  /*36ea0*/  BSYNC B1 ;  /* 0x0000000000017941 */ /* 0x000fea0003800000 */
.L_x_128:
[----:B------:R-:W-:Y:S01]  /*36eb0*/  BSSY B1, `(.L_x_131) ;  /* 0x000004b000017945 */ /* 0x000fe20003800000 */
[----:B------:R-:W-:-:S03]  /*36ec0*/  MOV R9, RZ ;  /* 0x000000ff00097202 */ /* 0x000fc60000000f00 */
[----:B------:R-:W-:Y:S05]  /*36ed0*/  @!P3 BRA `(.L_x_132) ;  /* 0x000000040020b947 */ /* 0x000fea0003800000 */
[----:B-1----:R-:W1:Y:S01]  /*36ee0*/  S2R R8, SR_CgaCtaId ;  /* 0x0000000000087919 */ /* 0x002e620000008800 */
[----:B------:R-:W-:-:S04]  /*36ef0*/  MOV R5, 0x400 ;  /* 0x0000040000057802 */ /* 0x000fc80000000f00 */
[----:B-1----:R-:W-:Y:S02]  /*36f00*/  LEA R5, R8, R5, 0x18 ;  /* 0x0000000508057211 */ /* 0x002fe400078ec0ff */
[----:B------:R-:W-:Y:S02]  /*36f10*/  SHF.L.U32 R8, R4, 0x1f, RZ ;  /* 0x0000001f04087819 */ /* 0x000fe400000006ff */
[----:B------:R-:W-:-:S04]  /*36f20*/  LEA R7, R0, R5, 0x3 ;  /* 0x0000000500077211 */ /* 0x000fc800078e18ff */
[----:B------:R-:W1:Y:S02]  /*36f30*/  SYNCS.PHASECHK.TRANS64.TRYWAIT P3, [R7+URZ+0xc4428], R8 ;  /* 0x0c442808070075a7 */ /* 0x000e64000806017f */
[----:B-1----:R-:W-:Y:S05]  /*36f40*/  @!P3 BRA `(.L_x_133) ;  /* 0x000000140034b947 */ /* 0x002fea0003800000 */
.L_x_166:
[----:B------:R-:W-:Y:S01]  /*36f50*/  UPRMT UR4, UR20, 0x9910, URZ ;  /* 0x0000991014047896 */ /* 0x000fe2000800003f */
[----:B-1----:R-:W-:-:S03]  /*36f60*/  @P2 IMAD.MOV.U32 R8, RZ, RZ, 0x20000 ;  /* 0x00020000ff082424 */ /* 0x002fc600078e00ff */
[----:B------:R-:W-:Y:S01]  /*36f70*/  UISETP.NE.AND UP0, UPT, UR4, 0x2, UPT ;  /* 0x000000020400788c */ /* 0x000fe2000bf05270 */
[----:B------:R1:W-:Y:S05]  /*36f80*/  @P2 SYNCS.ARRIVE.TRANS64 RZ, [R7+URZ+0xc4400], R8 ;  /* 0x0c44000807ff29a7 */ /* 0x0003ea000800003f */
[----:B------:R-:W-:-:S13]  /*36f90*/  PLOP3.LUT P3, PT, PT, PT, UP0, 0x80, 0x0 ;  /* 0x000000000000781c */ /* 0x000fda0003f6f008 */
[----:B-1----:R-:W-:Y:S05]  /*36fa0*/  @P3 BRA `(.L_x_134) ;  /* 0x0000000000043947 */ /* 0x002fea0003800000 */
[----:B------:R-:W-:Y:S01]  /*36fb0*/  BPT.TRAP 0x1 ;  /* 0x000000040000795c */ /* 0x000fe20000300000 */
.L_x_134:
[----:B------:R-:W-:Y:S05]  /*36fc0*/  @P0 BRA `(.L_x_135) ;  /* 0x0000000000040947 */ /* 0x000fea0003800000 */
[----:B------:R-:W-:Y:S01]  /*36fd0*/  BPT.TRAP 0x1 ;  /* 0x000000040000795c */ /* 0x000fe20000300000 */
.L_x_135:
        /* <DEDUP_REMOVED lines=16> */
[----:B------:R-:W-:Y:S01]  /*370e0*/  IADD3 R0, R0, 0x1, RZ ;  /* 0x0000000100007810 */ /* 0x000fe20007ffe0ff */
[----:B------:R-:W-:Y:S01]  /*370f0*/  UIADD3 UR8, UR14, 0x20000, URZ ;  /* 0x000200000e087890 */ /* 0x000fe2000fffe03f */
[----:B------:R-:W-:Y:S01]  /*37100*/  IMAD.MOV.U32 R9, RZ, RZ, 0x1 ;  /* 0x00000001ff097424 */ /* 0x000fe200078e00ff */
[----:B------:R-:W-:Y:S01]  /*37110*/  UIADD3 UR15, UR14, 0x24000, URZ ;  /* 0x000240000e0f7890 */ /* 0x000fe2000fffe03f */
[----:B------:R-:W-:Y:S01]  /*37120*/  ISETP.NE.AND P3, PT, R0, 0x5, PT ;  /* 0x000000050000780c */ /* 0x000fe20003f65270 */
[----:B------:R-:W-:-:S02]  /*37130*/  UIADD3 UR19, UR14, 0x28000, URZ ;  /* 0x000280000e137890 */ /* 0x000fc4000fffe03f */
[----:B------:R-:W-:Y:S01]  /*37140*/  UIADD3 UR23, UR14, 0x2c000, URZ ;  /* 0x0002c0000e177890 */ /* 0x000fe2000fffe03f */
[----:B------:R-:W-:Y:S01]  /*37150*/  SEL R5, RZ, 0x1, P3 ;  /* 0x00000001ff057807 */ /* 0x000fe20001800000 */
[----:B------:R-:W-:Y:S01]  /*37160*/  UMOV UR26, 0x140 ;  /* 0x00000140001a7882 */ /* 0x000fe20000000000 */
[----:B------:R1:W-:Y:S01]  /*37170*/  UTMALDG.4D [UR8], [UR4], desc[UR6] ;  /* 0x00000608040075b4 */ /* 0x0003e20008019000 */
[----:B------:R-:W-:Y:S02]  /*37180*/  SEL R0, R0, RZ, P3 ;  /* 0x000000ff00007207 */ /* 0x000fe40001800000 */
[----:B------:R-:W-:Y:S01]  /*37190*/  LOP3.LUT R4, R4, R5, RZ, 0x3c, !PT ;  /* 0x0000000504047212 */ /* 0x000fe200078e3cff */
        /* <DEDUP_REMOVED lines=28> */
.L_x_132:
[----:B------:R-:W-:Y:S05]  /*37360*/  BSYNC B1 ;  /* 0x0000000000017941 */ /* 0x000fea0003800000 */
.L_x_131:
[----:B------:R-:W-:Y:S01]  /*37370*/  ISETP.GE.AND P3, PT, R6, 0x2, PT ;  /* 0x000000020600780c */ /* 0x000fe20003f66270 */
[----:B------:R-:W-:-:S12]  /*37380*/  BSSY B1, `(.L_x_136) ;  /* 0x000009e000017945 */ /* 0x000fd80003800000 */
[----:B------:R-:W-:Y:S05]  /*37390*/  @!P3 BRA `(.L_x_137) ;  /* 0x000000080070b947 */ /* 0x000fea0003800000 */
[----:B------:R-:W-:-:S07]  /*373a0*/  SHF.L.U32 R6, R6, 0x1, RZ ;  /* 0x0000000106067819 */ /* 0x000fce00000006ff */
.L_x_148:
[----:B------:R-:W-:Y:S04]  /*373b0*/  BSSY B2, `(.L_x_138) ;  /* 0x000004a000027945 */ /* 0x000fe80003800000 */
        /* <DEDUP_REMOVED lines=8> */
.L_x_167:
[----:B------:R-:W-:Y:S01]  /*37440*/  UPRMT UR4, UR20, 0x9910, URZ ;  /* 0x0000991014047896 */ /* 0x000fe2000800003f */
[----:B-1----:R-:W-:-:S03]  /*37450*/  @P2 IMAD.MOV.U32 R8, RZ, RZ, 0x20000 ;  /* 0x00020000ff082424 */ /* 0x002fc600078e00ff */
[----:B------:R-:W-:Y:S01]  /*37460*/  UISETP.NE.AND UP0, UPT, UR4, 0x2, UPT ;  /* 0x000000020400788c */ /* 0x000fe2000bf05270 */
[----:B------:R1:W-:Y:S05]  /*37470*/  @P2 SYNCS.ARRIVE.TRANS64 RZ, [R7+URZ+0xc4400], R8 ;  /* 0x0c44000807ff29a7 */ /* 0x0003ea000800003f */
[----:B------:R-:W-:-:S13]  /*37480*/  PLOP3.LUT P3, PT, PT, PT, UP0, 0x80, 0x0 ;  /* 0x000000000000781c */ /* 0x000fda0003f6f008 */
[----:B-1----:R-:W-:Y:S05]  /*37490*/  @P3 BRA `(.L_x_141) ;  /* 0x0000000000043947 */ /* 0x002fea0003800000 */
[----:B------:R-:W-:Y:S01]  /*374a0*/  BPT.TRAP 0x1 ;  /* 0x000000040000795c */ /* 0x000fe20000300000 */
.L_x_141:
[----:B------:R-:W-:Y:S05]  /*374b0*/  @P0 BRA `(.L_x_142) ;  /* 0x0000000000040947 */ /* 0x000fea0003800000 */
[----:B------:R-:W-:Y:S01]  /*374c0*/  BPT.TRAP 0x1 ;  /* 0x000000040000795c */ /* 0x000fe20000300000 */
.L_x_142:
        /* <DEDUP_REMOVED lines=15> */
[----:B------:R-:W-:Y:S01]  /*375c0*/  UIADD3 UR9, UR9, 0xc4400, URZ ;  /* 0x000c440009097890 */ /* 0x000fe2000fffe03f */
[----:B------:R-:W-:Y:S01]  /*375d0*/  IADD3 R0, R0, 0x1, RZ ;  /* 0x0000000100007810 */ /* 0x000fe20007ffe0ff */
[----:B------:R-:W-:-:S02]  /*375e0*/  UIADD3 UR8, UR14, 0x20000, URZ ;  /* 0x000200000e087890 */ /* 0x000fc4000fffe03f */
[----:B------:R-:W-:Y:S01]  /*375f0*/  USHF.L.U32 UR11, UR11, 0x7, URZ ;  /* 0x000000070b0b7899 */ /* 0x000fe2000800063f */
[C---:B------:R-:W-:Y:S01]  /*37600*/  ISETP.NE.AND P3, PT, R0.reuse, 0x5, PT ;  /* 0x000000050000780c */ /* 0x040fe20003f65270 */
[----:B------:R-:W-:Y:S02]  /*37610*/  UIADD3 UR15, UR14, 0x24000, URZ ;  /* 0x000240000e0f7890 */ /* 0x000fe4000fffe03f */
[----:B------:R-:W-:Y:S01]  /*37620*/  UIADD3 UR19, UR14, 0x28000, URZ ;  /* 0x000280000e137890 */ /* 0x000fe2000fffe03f */
[----:B------:R-:W-:Y:S01]  /*37630*/  SEL R5, RZ, 0x1, P3 ;  /* 0x00000001ff057807 */ /* 0x000fe20001800000 */
[----:B------:R-:W-:Y:S01]  /*37640*/  UIADD3 UR23, UR14, 0x2c000, URZ ;  /* 0x0002c0000e177890 */ /* 0x000fe2000fffe03f */
[----:B------:R-:W-:Y:S01]  /*37650*/  SEL R0, R0, RZ, P3 ;  /* 0x000000ff00007207 */ /* 0x000fe20001800000 */
[----:B------:R-:W-:Y:S01]  /*37660*/  UMOV UR26, 0x140 ;  /* 0x00000140001a7882 */ /* 0x000fe20000000000 */
[----:B------:R1:W-:Y:S01]  /*37670*/  UTMALDG.4D [UR8], [UR4], desc[UR6] ;  /* 0x00000608040075b4 */ /* 0x0003e20008019000 */
        /* <DEDUP_REMOVED lines=29> */
.L_x_139:
[----:B------:R-:W-:Y:S05]  /*37850*/  BSYNC B2 ;  /* 0x0000000000027941 */ /* 0x000fea0003800000 */
.L_x_138:
[----:B------:R-:W-:Y:S01]  /*37860*/  ISETP.LT.OR P3, PT, R6, 0x4, !P6 ;  /* 0x000000040600780c */ /* 0x000fe20007761670 */
[----:B------:R-:W-:-:S12]  /*37870*/  BSSY B2, `(.L_x_143) ;  /* 0x000004b000027945 */ /* 0x000fd80003800000 */
[----:B------:R-:W-:Y:S05]  /*37880*/  @P3 BRA `(.L_x_144) ;  /* 0x0000000400243947 */ /* 0x000fea0003800000 */
[----:B-1----:R-:W1:Y:S01]  /*37890*/  S2R R8, SR_CgaCtaId ;  /* 0x0000000000087919 */ /* 0x002e620000008800 */
[----:B------:R-:W-:-:S04]  /*378a0*/  MOV R5, 0x400 ;  /* 0x0000040000057802 */ /* 0x000fc80000000f00 */
[----:B-1----:R-:W-:Y:S02]  /*378b0*/  LEA R5, R8, R5, 0x18 ;  /* 0x0000000508057211 */ /* 0x002fe400078ec0ff */
[----:B------:R-:W-:-:S03]  /*378c0*/  SHF.L.U32 R8, R4, 0x1f, RZ ;  /* 0x0000001f04087819 */ /* 0x000fc600000006ff */
[----:B------:R-:W-:-:S04]  /*378d0*/  IMAD R7, R0, 0x8, R5 ;  /* 0x0000000800077824 */ /* 0x000fc800078e0205 */
[----:B------:R-:W1:Y:S02]  /*378e0*/  SYNCS.PHASECHK.TRANS64.TRYWAIT P3, [R7+URZ+0xc4428], R8 ;  /* 0x0c442808070075a7 */ /* 0x000e64000806017f */
[----:B-1----:R-:W-:Y:S05]  /*378f0*/  @!P3 BRA `(.L_x_145) ;  /* 0x0000000800f0b947 */ /* 0x002fea0003800000 */
.L_x_168:
[----:B------:R-:W-:Y:S01]  /*37900*/  UPRMT UR4, UR20, 0x9910, URZ ;  /* 0x0000991014047896 */ /* 0x000fe2000800003f */
[----:B-1----:R-:W-:-:S03]  /*37910*/  @P1 MOV R8, 0x20000 ;  /* 0x0002000000081802 */ /* 0x002fc60000000f00 */
[----:B------:R-:W-:Y:S01]  /*37920*/  UISETP.NE.AND UP0, UPT, UR4, 0x2, UPT ;  /* 0x000000020400788c */ /* 0x000fe2000bf05270 */
[----:B------:R1:W-:Y:S05]  /*37930*/  @P1 SYNCS.ARRIVE.TRANS64 RZ, [R7+URZ+0xc4400], R8 ;  /* 0x0c44000807ff19a7 */ /* 0x0003ea000800003f */
[----:B------:R-:W-:-:S13]  /*37940*/  PLOP3.LUT P3, PT, PT, PT, UP0, 0x80, 0x0 ;  /* 0x000000000000781c */ /* 0x000fda0003f6f008 */
[----:B-1----:R-:W-:Y:S05]  /*37950*/  @P3 BRA `(.L_x_146) ;  /* 0x0000000000043947 */ /* 0x002fea0003800000 */
[----:B------:R-:W-:Y:S01]  /*37960*/  BPT.TRAP 0x1 ;  /* 0x000000040000795c */ /* 0x000fe20000300000 */
.L_x_146:
[----:B------:R-:W-:Y:S05]  /*37970*/  @P0 BRA `(.L_x_147) ;  /* 0x0000000000040947 */ /* 0x000fea0003800000 */
[----:B------:R-:W-:Y:S01]  /*37980*/  BPT.TRAP 0x1 ;  /* 0x000000040000795c */ /* 0x000fe20000300000 */
.L_x_147:
        /* <DEDUP_REMOVED lines=16> */
[----:B------:R-:W-:Y:S01]  /*37a90*/  VIADD R0, R0, 0x1 ;  /* 0x0000000100007836 */ /* 0x000fe20000000000 */
[----:B------:R-:W-:Y:S01]  /*37aa0*/  UIADD3 UR8, UR14, 0x20000, URZ ;  /* 0x000200000e087890 */ /* 0x000fe2000fffe03f */
[----:B------:R-:W-:Y:S01]  /*37ab0*/  IADD3 R9, R9, 0x1, RZ ;  /* 0x0000000109097810 */ /* 0x000fe20007ffe0ff */
[----:B------:R-:W-:-:S02]  /*37ac0*/  USHF.L.U32 UR11, UR11, 0x7, URZ ;  /* 0x000000070b0b7899 */ /* 0x000fc4000800063f */
[----:B------:R-:W-:Y:S01]  /*37ad0*/  UIADD3 UR15, UR14, 0x24000, URZ ;  /* 0x000240000e0f7890 */ /* 0x000fe2000fffe03f */
[C---:B------:R-:W-:Y:S01]  /*37ae0*/  ISETP.NE.AND P3, PT, R0.reuse, 0x5, PT ;  /* 0x000000050000780c */ /* 0x040fe20003f65270 */
[----:B------:R-:W-:Y:S02]  /*37af0*/  UIADD3 UR19, UR14, 0x28000, URZ ;  /* 0x000280000e137890 */ /* 0x000fe4000fffe03f */
        /* <DEDUP_REMOVED lines=34> */
.L_x_144:
[----:B------:R-:W-:Y:S05]  /*37d20*/  BSYNC B2 ;  /* 0x0000000000027941 */ /* 0x000fea0003800000 */
.L_x_143:
[C---:B------:R-:W-:Y:S02]  /*37d30*/  ISETP.GT.AND P3, PT, R6.reuse, 0x4, PT ;  /* 0x000000040600780c */ /* 0x040fe40003f64270 */
[----:B------:R-:W-:-:S11]  /*37d40*/  IADD3 R6, R6, -0x2, RZ ;  /* 0xfffffffe06067810 */ /* 0x000fd60007ffe0ff */
[----:B------:R-:W-:Y:S05]  /*37d50*/  @P3 BRA `(.L_x_148) ;  /* 0xfffffff400943947 */ /* 0x000fea000383ffff */
.L_x_137:
[----:B------:R-:W-:Y:S05]  /*37d60*/  BSYNC B1 ;  /* 0x0000000000017941 */ /* 0x000fea0003800000 */
.L_x_136:
[----:B------:R-:W2:Y:S01]  /*37d70*/  LDL.LU R7, [R1+0x2b8] ;  /* 0x0002b80001077983 */ /* 0x000ea20000300800 */
[----:B------:R-:W-:Y:S01]  /*37d80*/  ULDC UR4, c[0x0][0xa00] ;  /* 0x0002800000047ab9 */ /* 0x000fe20000000800 */
[----:B-1----:R-:W-:Y:S01]  /*37d90*/  PRMT R5, RZ, 0x7610, R5 ;  /* 0x00007610ff057816 */ /* 0x002fe20000000005 */
[----:B--2---:R-:W-:-:S05]  /*37da0*/  VIADD R7, R7, UR21 ;  /* 0x0000001507077c36 */ /* 0x004fca0008000000 */
[----:B------:R1:W-:Y:S01]  /*37db0*/  STL [R1+0x2b8], R7 ;  /* 0x0002b80701007387 */ /* 0x0003e20000100800 */
[----:B------:R-:W-:-:S13]  /*37dc0*/  ISETP.GE.AND P3, PT, R7, UR4, PT ;  /* 0x0000000407007c0c */ /* 0x000fda000bf66270 */
[----:B-1----:R-:W-:Y:S05]  /*37dd0*/  @!P3 BRA `(.L_x_149) ;  /* 0xffffffe80040b947 */ /* 0x002fea000383ffff */
[----:B------:R-:W-:Y:S05]  /*37de0*/  BSYNC B0 ;  /* 0x0000000000007941 */ /* 0x000fea0003800000 */
.L_x_121:
[----:B------:R-:W-:Y:S05]  /*37df0*/  EXIT ;  /* 0x000000000000794d */ /* 0x000fea0003800000 */
.L_x_17:
[----:B-1----:R-:W-:-:S04]  /*37e00*/  MOV R3, UR4 ;  /* 0x0000000400037c02 */ /* 0x002fc80008000f00 */
[----:B------:R1:W2:Y:S03]  /*37e10*/  SYNCS.PHASECHK.TRANS64.TRYWAIT P0, [R3+URZ+0xc4450], R2 ;  /* 0x0c445002030075a7 */ /* 0x0002a6000800017f */
[----:B--2---:R-:W-:Y:S05]  /*37e20*/  @!P0 NANOSLEEP.SYNCS 0x989680 ;  /* 0x009896800000895d */ /* 0x004fea0003900000 */
[----:B------:R-:W2:Y:S02]  /*37e30*/  @!P0 SYNCS.PHASECHK.TRANS64 P0, [R3+URZ+0xc4450], R2 ;  /* 0x0c445002030085a7 */ /* 0x000ea4000800007f */
[----:B--2---:R-:W-:Y:S05]  /*37e40*/  @!P0 BRA `(.L_x_17) ;  /* 0xfffffffc00ec8947 */ /* 0x004fea000383ffff */
[----:B------:R-:W-:Y:S05]  /*37e50*/  BRA `(.L_x_150) ;  /* 0xfffffc9400a47947 */ /* 0x000fea000383ffff */
.L_x_19:
[----:B-1----:R-:W-:-:S04]  /*37e60*/  MOV R3, UR40 ;  /* 0x0000002800037c02 */ /* 0x002fc80008000f00 */
[----:B------:R1:W2:Y:S03]  /*37e70*/  SYNCS.PHASECHK.TRANS64.TRYWAIT P1, [R3+URZ+0xc4400], R0 ;  /* 0x0c440000030075a7 */ /* 0x0002a6000802017f */
[----:B--2---:R-:W-:Y:S05]  /*37e80*/  @!P1 NANOSLEEP.SYNCS 0x989680 ;  /* 0x009896800000995d */ /* 0x004fea0003900000 */
[----:B------:R-:W2:Y:S02]  /*37e90*/  @!P1 SYNCS.PHASECHK.TRANS64 P1, [R3+URZ+0xc4400], R0 ;  /* 0x0c440000030095a7 */ /* 0x000ea4000802007f */
[----:B--2---:R-:W-:Y:S05]  /*37ea0*/  @!P1 BRA `(.L_x_19) ;  /* 0xfffffffc00ec9947 */ /* 0x004fea000383ffff */
[----:B------:R-:W-:Y:S05]  /*37eb0*/  BRA `(.L_x_151) ;  /* 0xfffffc9400dc7947 */ /* 0x000fea000383ffff */
.L_x_20:
[----:B------:R-:W-:-:S06]  /*37ec0*/  ULEA UR4, UR47, UR6, 0x3 ;  /* 0x000000062f047291 */ /* 0x000fcc000f8e183f */
[----:B-1----:R-:W-:-:S04]  /*37ed0*/  IMAD.U32 R3, RZ, RZ, UR4 ;  /* 0x00000004ff037e24 */ /* 0x002fc8000f8e00ff */
[----:B------:R1:W2:Y:S03]  /*37ee0*/  SYNCS.PHASECHK.TRANS64.TRYWAIT P1, [R3+URZ+-0x8], R2 ;  /* 0xfffff802030075a7 */ /* 0x0002a6000802017f */
[----:B--2---:R-:W-:Y:S05]  /*37ef0*/  @!P1 NANOSLEEP.SYNCS 0x989680 ;  /* 0x009896800000995d */ /* 0x004fea0003900000 */
[----:B------:R-:W2:Y:S02]  /*37f00*/  @!P1 SYNCS.PHASECHK.TRANS64 P1, [R3+URZ+-0x8], R2 ;  /* 0xfffff802030095a7 */ /* 0x000ea4000802007f */
[----:B--2---:R-:W-:Y:S05]  /*37f10*/  @!P1 BRA `(.L_x_20) ;  /* 0xfffffffc00e89947 */ /* 0x004fea000383ffff */
[----:B------:R-:W-:Y:S05]  /*37f20*/  BRA `(.L_x_152) ;  /* 0xfffffc9400cc7947 */ /* 0x000fea000383ffff */
.L_x_22:
[----:B-1----:R-:W-:-:S04]  /*37f30*/  MOV R3, UR4 ;  /* 0x0000000400037c02 */ /* 0x002fc80008000f00 */
[----:B------:R1:W2:Y:S03]  /*37f40*/  SYNCS.PHASECHK.TRANS64.TRYWAIT P1, [R3+URZ+0xc4400], R2 ;  /* 0x0c440002030075a7 */ /* 0x0002a6000802017f */
[----:B--2---:R-:W-:Y:S05]  /*37f50*/  @!P1 NANOSLEEP.SYNCS 0x989680 ;  /* 0x009896800000995d */ /* 0x004fea0003900000 */
[----:B------:R-:W2:Y:S02]  /*37f60*/  @!P1 SYNCS.PHASECHK.TRANS64 P1, [R3+URZ+0xc4400], R2 ;  /* 0x0c440002030095a7 */ /* 0x000ea4000802007f */
[----:B--2---:R-:W-:Y:S05]  /*37f70*/  @!P1 BRA `(.L_x_22) ;  /* 0xfffffffc00ec9947 */ /* 0x004fea000383ffff */
[----:B------:R-:W-:Y:S05]  /*37f80*/  BRA `(.L_x_153) ;  /* 0xfffffcd400047947 */ /* 0x000fea000383ffff */
.L_x_27:
[----:B-1----:R-:W-:-:S04]  /*37f90*/  MOV R4, UR5 ;  /* 0x0000000500047c02 */ /* 0x002fc80008000f00 */
[----:B------:R1:W2:Y:S03]  /*37fa0*/  SYNCS.PHASECHK.TRANS64.TRYWAIT P2, [R4+URZ+0xc4400], R0 ;  /* 0x0c440000040075a7 */ /* 0x0002a6000804017f */
[----:B--2---:R-:W-:Y:S05]  /*37fb0*/  @!P2 NANOSLEEP.SYNCS 0x989680 ;  /* 0x009896800000a95d */ /* 0x004fea0003900000 */
[----:B------:R-:W2:Y:S02]  /*37fc0*/  @!P2 SYNCS.PHASECHK.TRANS64 P2, [R4+URZ+0xc4400], R0 ;  /* 0x0c4400000400a5a7 */ /* 0x000ea4000804007f */
[----:B--2---:R-:W-:Y:S05]  /*37fd0*/  @!P2 BRA `(.L_x_27) ;  /* 0xfffffffc00eca947 */ /* 0x004fea000383ffff */
[----:B------:R-:W-:Y:S05]  /*37fe0*/  BRA `(.L_x_154) ;  /* 0xfffffd6c002c7947 */ /* 0x000fea000383ffff */
.L_x_31:
[----:B-1----:R-:W-:-:S04]  /*37ff0*/  IMAD.U32 R0, RZ, RZ, UR7 ;  /* 0x00000007ff007e24 */ /* 0x002fc8000f8e00ff */
[----:B------:R1:W2:Y:S03]  /*38000*/  SYNCS.PHASECHK.TRANS64.TRYWAIT P2, [R0+URZ+0xc4400], R19 ;  /* 0x0c440013000075a7 */ /* 0x0002a6000804017f */
[----:B--2---:R-:W-:Y:S05]  /*38010*/  @!P2 NANOSLEEP.SYNCS 0x989680 ;  /* 0x009896800000a95d */ /* 0x004fea0003900000 */
[----:B------:R-:W2:Y:S02]  /*38020*/  @!P2 SYNCS.PHASECHK.TRANS64 P2, [R0+URZ+0xc4400], R19 ;  /* 0x0c4400130000a5a7 */ /* 0x000ea4000804007f */
[----:B--2---:R-:W-:Y:S05]  /*38030*/  @!P2 BRA `(.L_x_31) ;  /* 0xfffffffc00eca947 */ /* 0x004fea000383ffff */
[----:B------:R-:W-:Y:S05]  /*38040*/  BRA `(.L_x_30) ;  /* 0xfffffdc400bc7947 */ /* 0x000fea000383ffff */
.L_x_39:
[----:B-1----:R-:W-:-:S04]  /*38050*/  MOV R2, UR5 ;  /* 0x0000000500027c02 */ /* 0x002fc80008000f00 */
[----:B------:R1:W2:Y:S03]  /*38060*/  SYNCS.PHASECHK.TRANS64.TRYWAIT P2, [R2+URZ+0xc4400], R0 ;  /* 0x0c440000020075a7 */ /* 0x0002a6000804017f */
[----:B--2---:R-:W-:Y:S05]  /*38070*/  @!P2 NANOSLEEP.SYNCS 0x989680 ;  /* 0x009896800000a95d */ /* 0x004fea0003900000 */
[----:B------:R-:W2:Y:S02]  /*38080*/  @!P2 SYNCS.PHASECHK.TRANS64 P2, [R2+URZ+0xc4400], R0 ;  /* 0x0c4400000200a5a7 */ /* 0x000ea4000804007f */
[----:B--2---:R-:W-:Y:S05]  /*38090*/  @!P2 BRA `(.L_x_39) ;  /* 0xfffffffc00eca947 */ /* 0x004fea000383ffff */
[----:B------:R-:W-:Y:S05]  /*380a0*/  BRA `(.L_x_155) ;  /* 0xfffffe6800ec7947 */ /* 0x000fea000383ffff */
.L_x_43:
[----:B-1----:R-:W-:-:S04]  /*380b0*/  MOV R0, UR7 ;  /* 0x0000000700007c02 */ /* 0x002fc80008000f00 */
[----:B------:R1:W2:Y:S03]  /*380c0*/  SYNCS.PHASECHK.TRANS64.TRYWAIT P2, [R0+URZ+0xc4400], R2 ;  /* 0x0c440002000075a7 */ /* 0x0002a6000804017f */
[----:B--2---:R-:W-:Y:S05]  /*380d0*/  @!P2 NANOSLEEP.SYNCS 0x989680 ;  /* 0x009896800000a95d */ /* 0x004fea0003900000 */
[----:B------:R-:W2:Y:S02]  /*380e0*/  @!P2 SYNCS.PHASECHK.TRANS64 P2, [R0+URZ+0xc4400], R2 ;  /* 0x0c4400020000a5a7 */ /* 0x000ea4000804007f */
[----:B--2---:R-:W-:Y:S05]  /*380f0*/  @!P2 BRA `(.L_x_43) ;  /* 0xfffffffc00eca947 */ /* 0x004fea000383ffff */
[----:B------:R-:W-:Y:S05]  /*38100*/  BRA `(.L_x_42) ;  /* 0xfffffecc00d47947 */ /* 0x000fea000383ffff */
.L_x_63:
[----:B------:R-:W2:Y:S02]  /*38110*/  LDL R2, [R1+0x2c8] ;  /* 0x0002c80001027983 */ /* 0x000ea40000100800 */
[----:B--2---:R-:W-:-:S13]  /*38120*/  R2UR UR4, R2 ;  /* 0x00000000020472ca */ /* 0x004fda00000e0000 */
[----:B-1----:R-:W-:-:S04]  /*38130*/  IMAD.U32 R3, RZ, RZ, UR4 ;  /* 0x00000004ff037e24 */ /* 0x002fc8000f8e00ff */
[----:B------:R1:W2:Y:S03]  /*38140*/  SYNCS.PHASECHK.TRANS64.TRYWAIT P1, [R3+URZ+0x8], R0 ;  /* 0x00000800030075a7 */ /* 0x0002a6000802017f */
[----:B--2---:R-:W-:Y:S05]  /*38150*/  @!P1 NANOSLEEP.SYNCS 0x989680 ;  /* 0x009896800000995d */ /* 0x004fea0003900000 */
[----:B------:R-:W2:Y:S02]  /*38160*/  @!P1 SYNCS.PHASECHK.TRANS64 P1, [R3+URZ+0x8], R0 ;  /* 0x00000800030095a7 */ /* 0x000ea4000802007f */
[----:B--2---:R-:W-:Y:S05]  /*38170*/  @!P1 BRA `(.L_x_63) ;  /* 0xfffffffc00e49947 */ /* 0x004fea000383ffff */
[----:B------:R-:W-:Y:S05]  /*38180*/  BRA `(.L_x_156) ;  /* 0xffffff9800407947 */ /* 0x000fea000383ffff */
.L_x_106:
[----:B------:R-:W-:Y:S01]  /*38190*/  BSSY B1, `(.L_x_157) ;  /* 0x0000006000017945 */ /* 0x000fe20003800000 */
[----:B------:R-:W-:-:S07]  /*381a0*/  MOV R15, 0xffffffff ;  /* 0xffffffff000f7802 */ /* 0x000fce0000000f00 */
[----:B------:R-:W-:Y:S05]  /*381b0*/  WARPSYNC.COLLECTIVE R15, `(.L_x_158) ;  /* 0x000000000f0c7348 */ /* 0x000fea0003c00000 */
[----:B------:R-:W-:Y:S02]  /*381c0*/  ELECT P6, UR62, PT ;  /* 0x00000000003e782f */ /* 0x000fe400038c0000 */
[----:B------:R-:W-:Y:S01]  /*381d0*/  MOV R14, UR62 ;  /* 0x0000003e000e7c02 */ /* 0x000fe20008000f00 */
[----:B------:R-:W-:Y:S10]  /*381e0*/  ENDCOLLECTIVE ;  /* 0x000000000000791b */ /* 0x000ff40003800000 */
.L_x_158:
[----:B------:R-:W-:Y:S05]  /*381f0*/  BSYNC B1 ;  /* 0x0000000000017941 */ /* 0x000fea0003800000 */
.L_x_157:
[----:B------:R-:W-:Y:S05]  /*38200*/  BRA `(.L_x_159) ;  /* 0xffffffd800347947 */ /* 0x000fea000383ffff */
.L_x_109:
[----:B-1----:R1:W2:Y:S02]  /*38210*/  SYNCS.PHASECHK.TRANS64.TRYWAIT P2, [R7+URZ+0xc4460], R6 ;  /* 0x0c446006070075a7 */ /* 0x0022a4000804017f */
[----:B--2---:R-:W-:Y:S05]  /*38220*/  @!P2 NANOSLEEP.SYNCS 0x989680 ;  /* 0x009896800000a95d */ /* 0x004fea0003900000 */
[----:B------:R-:W2:Y:S02]  /*38230*/  @!P2 SYNCS.PHASECHK.TRANS64 P2, [R7+URZ+0xc4460], R6 ;  /* 0x0c4460060700a5a7 */ /* 0x000ea4000804007f */
[----:B--2---:R-:W-:Y:S05]  /*38240*/  @!P2 BRA `(.L_x_109) ;  /* 0xfffffffc00f0a947 */ /* 0x004fea000383ffff */
[----:B------:R-:W-:Y:S05]  /*38250*/  BRA `(.L_x_160) ;  /* 0xffffffd800547947 */ /* 0x000fea000383ffff */
.L_x_114:
[----:B-1----:R1:W2:Y:S02]  /*38260*/  SYNCS.PHASECHK.TRANS64.TRYWAIT P2, [R7+URZ+0xc44b0], R4 ;  /* 0x0c44b004070075a7 */ /* 0x0022a4000804017f */
[----:B--2---:R-:W-:Y:S05]  /*38270*/  @!P2 NANOSLEEP.SYNCS 0x989680 ;  /* 0x009896800000a95d */ /* 0x004fea0003900000 */
[----:B------:R-:W2:Y:S02]  /*38280*/  @!P2 SYNCS.PHASECHK.TRANS64 P2, [R7+URZ+0xc44b0], R4 ;  /* 0x0c44b0040700a5a7 */ /* 0x000ea4000804007f */
[----:B--2---:R-:W-:Y:S05]  /*38290*/  @!P2 BRA `(.L_x_114) ;  /* 0xfffffffc00f0a947 */ /* 0x004fea000383ffff */
[----:B------:R-:W-:Y:S05]  /*382a0*/  BRA `(.L_x_113) ;  /* 0xffffffdc00747947 */ /* 0x000fea000383ffff */
.L_x_117:
[----:B-1----:R1:W2:Y:S02]  /*382b0*/  SYNCS.PHASECHK.TRANS64.TRYWAIT P2, [R4+URZ+0xc4460], R9 ;  /* 0x0c446009040075a7 */ /* 0x0022a4000804017f */
[----:B--2---:R-:W-:Y:S05]  /*382c0*/  @!P2 NANOSLEEP.SYNCS 0x989680 ;  /* 0x009896800000a95d */ /* 0x004fea0003900000 */
[----:B------:R-:W2:Y:S02]  /*382d0*/  @!P2 SYNCS.PHASECHK.TRANS64 P2, [R4+URZ+0xc4460], R9 ;  /* 0x0c4460090400a5a7 */ /* 0x000ea4000804007f */
[----:B--2---:R-:W-:Y:S05]  /*382e0*/  @!P2 BRA `(.L_x_117) ;  /* 0xfffffffc00f0a947 */ /* 0x004fea000383ffff */
[----:B------:R-:W-:Y:S05]  /*382f0*/  BRA `(.L_x_161) ;  /* 0xffffffdc00887947 */ /* 0x000fea000383ffff */
.L_x_122:
[----:B------:R-:W-:Y:S01]  /*38300*/  BSSY B1, `(.L_x_162) ;  /* 0x0000006000017945 */ /* 0x000fe20003800000 */
[----:B------:R-:W-:-:S07]  /*38310*/  MOV R15, 0xffffffff ;  /* 0xffffffff000f7802 */ /* 0x000fce0000000f00 */
[----:B------:R-:W-:Y:S05]  /*38320*/  WARPSYNC.COLLECTIVE R15, `(.L_x_163) ;  /* 0x000000000f0c7348 */ /* 0x000fea0003c00000 */
[----:B------:R-:W-:Y:S02]  /*38330*/  ELECT P6, UR62, PT ;  /* 0x00000000003e782f */ /* 0x000fe400038c0000 */
[----:B------:R-:W-:Y:S01]  /*38340*/  MOV R14, UR62 ;  /* 0x0000003e000e7c02 */ /* 0x000fe20008000f00 */
[----:B------:R-:W-:Y:S10]  /*38350*/  ENDCOLLECTIVE ;  /* 0x000000000000791b */ /* 0x000ff40003800000 */
.L_x_163:
[----:B------:R-:W-:Y:S05]  /*38360*/  BSYNC B1 ;  /* 0x0000000000017941 */ /* 0x000fea0003800000 */
.L_x_162:
[----:B------:R-:W-:Y:S05]  /*38370*/  BRA `(.L_x_164) ;  /* 0xffffffe400747947 */ /* 0x000fea000383ffff */
.L_x_125:
[----:B-1----:R1:W2:Y:S02]  /*38380*/  SYNCS.PHASECHK.TRANS64.TRYWAIT P4, [R8+URZ+0xc4428], R7 ;  /* 0x0c442807080075a7 */ /* 0x0022a4000808017f */
[----:B--2---:R-:W-:Y:S05]  /*38390*/  @!P4 NANOSLEEP.SYNCS 0x989680 ;  /* 0x009896800000c95d */ /* 0x004fea0003900000 */
[----:B------:R-:W2:Y:S02]  /*383a0*/  @!P4 SYNCS.PHASECHK.TRANS64 P4, [R8+URZ+0xc4428], R7 ;  /* 0x0c4428070800c5a7 */ /* 0x000ea4000808007f */
[----:B--2---:R-:W-:Y:S05]  /*383b0*/  @!P4 BRA `(.L_x_125) ;  /* 0xfffffffc00f0c947 */ /* 0x004fea000383ffff */
[----:B------:R-:W-:Y:S05]  /*383c0*/  BRA `(.L_x_165) ;  /* 0xffffffe400887947 */ /* 0x000fea000383ffff */
.L_x_130:
[----:B-1----:R1:W2:Y:S02]  /*383d0*/  SYNCS.PHASECHK.TRANS64.TRYWAIT P4, [R5+URZ+0xc44b0], R8 ;  /* 0x0c44b008050075a7 */ /* 0x0022a4000808017f */
[----:B--2---:R-:W-:Y:S05]  /*383e0*/  @!P4 NANOSLEEP.SYNCS 0x989680 ;  /* 0x009896800000c95d */ /* 0x004fea0003900000 */
[----:B------:R-:W2:Y:S02]  /*383f0*/  @!P4 SYNCS.PHASECHK.TRANS64 P4, [R5+URZ+0xc44b0], R8 ;  /* 0x0c44b0080500c5a7 */ /* 0x000ea4000808007f */
[----:B--2---:R-:W-:Y:S05]  /*38400*/  @!P4 BRA `(.L_x_130) ;  /* 0xfffffffc00f0c947 */ /* 0x004fea000383ffff */
[----:B------:R-:W-:Y:S05]  /*38410*/  BRA `(.L_x_129) ;  /* 0xffffffe800a07947 */ /* 0x000fea000383ffff */
.L_x_133:
[----:B-1----:R1:W2:Y:S02]  /*38420*/  SYNCS.PHASECHK.TRANS64.TRYWAIT P3, [R7+URZ+0xc4428], R8 ;  /* 0x0c442808070075a7 */ /* 0x0022a4000806017f */
[----:B--2---:R-:W-:Y:S05]  /*38430*/  @!P3 NANOSLEEP.SYNCS 0x989680 ;  /* 0x009896800000b95d */ /* 0x004fea0003900000 */
[----:B------:R-:W2:Y:S02]  /*38440*/  @!P3 SYNCS.PHASECHK.TRANS64 P3, [R7+URZ+0xc4428], R8 ;  /* 0x0c4428080700b5a7 */ /* 0x000ea4000806007f */
[----:B--2---:R-:W-:Y:S05]  /*38450*/  @!P3 BRA `(.L_x_133) ;  /* 0xfffffffc00f0b947 */ /* 0x004fea000383ffff */
[----:B------:R-:W-:Y:S05]  /*38460*/  BRA `(.L_x_166) ;  /* 0xffffffe800b87947 */ /* 0x000fea000383ffff */
.L_x_140:
[----:B-1----:R1:W2:Y:S02]  /*38470*/  SYNCS.PHASECHK.TRANS64.TRYWAIT P3, [R7+URZ+0xc4428], R8 ;  /* 0x0c442808070075a7 */ /* 0x0022a4000806017f */
[----:B--2---:R-:W-:Y:S05]  /*38480*/  @!P3 NANOSLEEP.SYNCS 0x989680 ;  /* 0x009896800000b95d */ /* 0x004fea0003900000 */
[----:B------:R-:W2:Y:S02]  /*38490*/  @!P3 SYNCS.PHASECHK.TRANS64 P3, [R7+URZ+0xc4428], R8 ;  /* 0x0c4428080700b5a7 */ /* 0x000ea4000806007f */
[----:B--2---:R-:W-:Y:S05]  /*384a0*/  @!P3 BRA `(.L_x_140) ;  /* 0xfffffffc00f0b947 */ /* 0x004fea000383ffff */
[----:B------:R-:W-:Y:S05]  /*384b0*/  BRA `(.L_x_167) ;  /* 0xffffffec00e07947 */ /* 0x000fea000383ffff */
.L_x_145:
[----:B-1----:R1:W2:Y:S02]  /*384c0*/  SYNCS.PHASECHK.TRANS64.TRYWAIT P3, [R7+URZ+0xc4428], R8 ;  /* 0x0c442808070075a7 */ /* 0x0022a4000806017f */
[----:B--2---:R-:W-:Y:S05]  /*384d0*/  @!P3 NANOSLEEP.SYNCS 0x989680 ;  /* 0x009896800000b95d */ /* 0x004fea0003900000 */
[----:B------:R-:W2:Y:S02]  /*384e0*/  @!P3 SYNCS.PHASECHK.TRANS64 P3, [R7+URZ+0xc4428], R8 ;  /* 0x0c4428080700b5a7 */ /* 0x000ea4000806007f */
[----:B--2---:R-:W-:Y:S05]  /*384f0*/  @!P3 BRA `(.L_x_145) ;  /* 0xfffffffc00f0b947 */ /* 0x004fea000383ffff */
[----:B------:R-:W-:Y:S05]  /*38500*/  BRA `(.L_x_168) ;  /* 0xfffffff000fc7947 */ /* 0x000fea000383ffff */
        .weak           $__internal_0_$__cuda_sm20_rcp_rn_f32_slowpath
        .type           $__internal_0_$__cuda_sm20_rcp_rn_f32_slowpath,@function
        .size           $__internal_0_$__cuda_sm20_rcp_rn_f32_slowpath,(.L_x_174 - $__internal_0_$__cuda_sm20_rcp_rn_f32_slowpath)
$__internal_0_$__cuda_sm20_rcp_rn_f32_slowpath:
[----:B------:R-:W-:Y:S01]  /*38510*/  IMAD.SHL.U32 R2, R0, 0x2, RZ ;  /* 0x0000000200027824 */ /* 0x000fe200078e00ff */
[----:B------:R-:W-:Y:S04]  /*38520*/  BSSY B2, `(.L_x_169) ;  /* 0x0000030000027945 */ /* 0x000fe80003800000 */
[----:B------:R-:W-:-:S04]  /*38530*/  SHF.R.U32.HI R2, RZ, 0x18, R2 ;  /* 0x00000018ff027819 */ /* 0x000fc80000011602 */
[----:B------:R-:W-:-:S13]  /*38540*/  ISETP.NE.U32.AND P0, PT, R2, RZ, PT ;  /* 0x000000ff0200720c */ /* 0x000fda0003f05070 */
[----:B------:R-:W-:Y:S05]  /*38550*/  @P0 BRA `(.L_x_170) ;  /* 0x0000000000280947 */ /* 0x000fea0003800000 */
[----:B------:R-:W-:-:S04]  /*38560*/  SHF.L.U32 R2, R0, 0x1, RZ ;  /* 0x0000000100027819 */ /* 0x000fc800000006ff */
[----:B------:R-:W-:-:S13]  /*38570*/  ISETP.NE.AND P0, PT, R2, RZ, PT ;  /* 0x000000ff0200720c */ /* 0x000fda0003f05270 */
[----:B------:R-:W-:Y:S01]  /*38580*/  @P0 FFMA R6, R0, 1.84467440737095516160e+19, RZ ;  /* 0x5f80000000060823 */ /* 0x000fe200000000ff */
[----:B------:R-:W-:Y:S08]  /*38590*/  @!P0 MUFU.RCP R2, R0 ;  /* 0x0000000000028308 */ /* 0x000ff00000001000 */
[----:B------:R-:W1:Y:S02]  /*385a0*/  @P0 MUFU.RCP R3, R6 ;  /* 0x0000000600030308 */ /* 0x000e640000001000 */
[----:B-1----:R-:W-:-:S04]  /*385b0*/  @P0 FFMA R6, R6, R3, -1 ;  /* 0xbf80000006060423 */ /* 0x002fc80000000003 */
[----:B------:R-:W-:-:S04]  /*385c0*/  @P0 FADD.FTZ R6, -R6, -RZ ;  /* 0x800000ff06060221 */ /* 0x000fc80000010100 */
[----:B------:R-:W-:-:S04]  /*385d0*/  @P0 FFMA R3, R3, R6, R3 ;  /* 0x0000000603030223 */ /* 0x000fc80000000003 */
[----:B------:R-:W-:Y:S01]  /*385e0*/  @P0 FFMA R2, R3, 1.84467440737095516160e+19, RZ ;  /* 0x5f80000003020823 */ /* 0x000fe200000000ff */
[----:B------:R-:W-:Y:S06]  /*385f0*/  BRA `(.L_x_171) ;  /* 0x0000000000887947 */ /* 0x000fec0003800000 */
.L_x_170:
[----:B------:R-:W-:-:S04]  /*38600*/  IADD3 R13, R2, -0xfd, RZ ;  /* 0xffffff03020d7810 */ /* 0x000fc80007ffe0ff */
[----:B------:R-:W-:-:S13]  /*38610*/  ISETP.GT.U32.AND P0, PT, R13, 0x1, PT ;  /* 0x000000010d00780c */ /* 0x000fda0003f04070 */
[----:B------:R-:W-:Y:S05]  /*38620*/  @P0 BRA `(.L_x_172) ;  /* 0x0000000000780947 */ /* 0x000fea0003800000 */
[----:B------:R-:W-:Y:S01]  /*38630*/  LOP3.LUT R6, R0, 0x7fffff, RZ, 0xc0, !PT ;  /* 0x007fffff00067812 */ /* 0x000fe200078ec0ff */
[----:B------:R-:W-:Y:S01]  /*38640*/  IMAD.MOV.U32 R14, RZ, RZ, 0x3 ;  /* 0x00000003ff0e7424 */ /* 0x000fe200078e00ff */
[----:B------:R-:W-:Y:S02]  /*38650*/  IADD3 R2, R2, -0xfc, RZ ;  /* 0xffffff0402027810 */ /* 0x000fe40007ffe0ff */
[----:B------:R-:W-:Y:S02]  /*38660*/  LOP3.LUT R6, R6, 0x3f800000, RZ, 0xfc, !PT ;  /* 0x3f80000006067812 */ /* 0x000fe400078efcff */
[----:B------:R-:W-:Y:S02]  /*38670*/  SHF.L.U32 R14, R14, R13, RZ ;  /* 0x0000000d0e0e7219 */ /* 0x000fe400000006ff */
[----:B------:R-:W1:Y:S02]  /*38680*/  MUFU.RCP R3, R6 ;  /* 0x0000000600037308 */ /* 0x000e640000001000 */
[----:B-1----:R-:W-:-:S04]  /*38690*/  FFMA R7, R6, R3, -1 ;  /* 0xbf80000006077423 */ /* 0x002fc80000000003 */
[----:B------:R-:W-:-:S04]  /*386a0*/  FADD.FTZ R7, -R7, -RZ ;  /* 0x800000ff07077221 */ /* 0x000fc80000010100 */
[CCC-:B------:R-:W-:Y:S01]  /*386b0*/  FFMA.RM R6, R3.reuse, R7.reuse, R3.reuse ;  /* 0x0000000703067223 */ /* 0x1c0fe20000004003 */
[----:B------:R-:W-:-:S05]  /*386c0*/  FFMA.RP R3, R3, R7, R3 ;  /* 0x0000000703037223 */ /* 0x000fca0000008003 */
[C---:B------:R-:W-:Y:S02]  /*386d0*/  FSETP.NEU.FTZ.AND P0, PT, R6.reuse, R3, PT ;  /* 0x000000030600720b */ /* 0x040fe40003f1d000 */
[----:B------:R-:W-:Y:S02]  /*386e0*/  LOP3.LUT R3, R6, 0x7fffff, RZ, 0xc0, !PT ;  /* 0x007fffff06037812 */ /* 0x000fe400078ec0ff */
[----:B------:R-:W-:Y:S02]  /*386f0*/  SEL R6, RZ, 0xffffffff, !P0 ;  /* 0xffffffffff067807 */ /* 0x000fe40004000000 */
[----:B------:R-:W-:Y:S02]  /*38700*/  LOP3.LUT R3, R3, 0x800000, RZ, 0xfc, !PT ;  /* 0x0080000003037812 */ /* 0x000fe400078efcff */
[----:B------:R-:W-:Y:S02]  /*38710*/  IADD3 R7, -R6, RZ, RZ ;  /* 0x000000ff06077210 */ /* 0x000fe40007ffe1ff */
[----:B------:R-:W-:-:S02]  /*38720*/  LOP3.LUT R14, R14, R3, RZ, 0xc0, !PT ;  /* 0x000000030e0e7212 */ /* 0x000fc400078ec0ff */
[-CC-:B------:R-:W-:Y:S02]  /*38730*/  LOP3.LUT P1, RZ, R7, R13.reuse, R3.reuse, 0xf8, !PT ;  /* 0x0000000d07ff7212 */ /* 0x180fe4000782f803 */
[----:B------:R-:W-:Y:S02]  /*38740*/  SHF.R.U32.HI R6, RZ, R13, R14 ;  /* 0x0000000dff067219 */ /* 0x000fe4000001160e */
[----:B------:R-:W-:Y:S02]  /*38750*/  SHF.R.U32.HI R2, RZ, R2, R3 ;  /* 0x00000002ff027219 */ /* 0x000fe40000011603 */
[C---:B------:R-:W-:Y:S02]  /*38760*/  LOP3.LUT P0, RZ, R6.reuse, 0x1, RZ, 0xc0, !PT ;  /* 0x0000000106ff7812 */ /* 0x040fe4000780c0ff */
[----:B------:R-:W-:-:S04]  /*38770*/  LOP3.LUT P2, RZ, R6, 0x2, RZ, 0xc0, !PT ;  /* 0x0000000206ff7812 */ /* 0x000fc8000784c0ff */
[----:B------:R-:W-:Y:S02]  /*38780*/  PLOP3.LUT P0, PT, P0, P1, P2, 0xe0, 0x0 ;  /* 0x000000000000781c */ /* 0x000fe40000703c20 */
[----:B------:R-:W-:Y:S02]  /*38790*/  LOP3.LUT P1, RZ, R0, 0x7fffff, RZ, 0xc0, !PT ;  /* 0x007fffff00ff7812 */ /* 0x000fe4000782c0ff */
[----:B------:R-:W-:-:S05]  /*387a0*/  SEL R3, RZ, 0x1, !P0 ;  /* 0x00000001ff037807 */ /* 0x000fca0004000000 */
[----:B------:R-:W-:-:S05]  /*387b0*/  IMAD.MOV R3, RZ, RZ, -R3 ;  /* 0x000000ffff037224 */ /* 0x000fca00078e0a03 */
[----:B------:R-:W-:-:S13]  /*387c0*/  ISETP.GE.AND P0, PT, R3, RZ, PT ;  /* 0x000000ff0300720c */ /* 0x000fda0003f06270 */
[----:B------:R-:W-:-:S04]  /*387d0*/  @!P0 IADD3 R2, R2, 0x1, RZ ;  /* 0x0000000102028810 */ /* 0x000fc80007ffe0ff */
[----:B------:R-:W-:-:S04]  /*387e0*/  @!P1 SHF.L.U32 R2, R2, 0x1, RZ ;  /* 0x0000000102029819 */ /* 0x000fc800000006ff */
[----:B------:R-:W-:Y:S01]  /*387f0*/  LOP3.LUT R2, R2, 0x80000000, R0, 0xf8, !PT ;  /* 0x8000000002027812 */ /* 0x000fe200078ef800 */
[----:B------:R-:W-:Y:S06]  /*38800*/  BRA `(.L_x_171) ;  /* 0x0000000000047947 */ /* 0x000fec0003800000 */
.L_x_172:
[----:B------:R1:W2:Y:S02]  /*38810*/  MUFU.RCP R2, R0 ;  /* 0x0000000000027308 */ /* 0x0002a40000001000 */
.L_x_171:
[----:B------:R-:W-:Y:S05]  /*38820*/  BSYNC B2 ;  /* 0x0000000000027941 */ /* 0x000fea0003800000 */
.L_x_169:
[----:B--2---:R-:W-:Y:S01]  /*38830*/  IMAD.MOV.U32 R6, RZ, RZ, R2 ;  /* 0x000000ffff067224 */ /* 0x004fe200078e0002 */
[----:B------:R-:W-:Y:S02]  /*38840*/  MOV R2, R8 ;  /* 0x0000000800027202 */ /* 0x000fe40000000f00 */
[----:B------:R-:W-:-:S04]  /*38850*/  MOV R3, 0x0 ;  /* 0x0000000000037802 */ /* 0x000fc80000000f00 */
[----:B-1----:R-:W-:Y:S05]  /*38860*/  RET.REL.NODEC R2 `(_ZN7cutlass13device_kernelINS_4fmha6kernel28FmhaKernelTmaWarpSpecializedINS1_10collective30FmhaMainloopTmaWarpSpecializedINS_6half_tEffN4cute5tupleIJNS7_1CILi128EEESA_NS9_ILi512EEEEEENS8_IJiNS9_ILi1EEENS8_IJiiEEEEEESF_SF_NS4_12CausalFusionEJNS2_6OptionILNS2_3TagE0ENS9_ILb1EEEEENSH_ILSI_2ESJ_EEEEENS4_15FmhaFwdEpilogueIS6_fNS8_IJNS9_ILi64EEESB_SA_EEEEENS2_23PersistentTileSchedulerEJSK_SL_EEEEEvNT_6ParamsE) ;  /* 0xfffffc7402e47950 */ /* 0x002fea0003c3ffff */
.L_x_173:
[----:B------:R-:W-:-:S00]  /*38870*/  BRA `(.L_x_173) ;  /* 0xfffffffc00fc7947 */ /* 0x000fc0000383ffff */
[----:B------:R-:W-:-:S00]  /*38880*/  NOP ;  /* 0x0000000000007918 */ /* 0x000fc00000000000 */
[----:B------:R-:W-:-:S00]  /*38890*/  NOP ;  /* 0x0000000000007918 */ /* 0x000fc00000000000 */
[----:B------:R-:W-:-:S00]  /*388a0*/  NOP ;  /* 0x0000000000007918 */ /* 0x000fc00000000000 */
[----:B------:R-:W-:-:S00]  /*388b0*/  NOP ;  /* 0x0000000000007918 */ /* 0x000fc00000000000 */
[----:B------:R-:W-:-:S00]  /*388c0*/  NOP ;  /* 0x0000000000007918 */ /* 0x000fc00000000000 */
[----:B------:R-:W-:-:S00]  /*388d0*/  NOP ;  /* 0x0000000000007918 */ /* 0x000fc00000000000 */
[----:B------:R-:W-:-:S00]  /*388e0*/  NOP ;  /* 0x0000000000007918 */ /* 0x000fc00000000000 */
[----:B------:R-:W-:-:S00]  /*388f0*/  NOP ;  /* 0x0000000000007918 */ /* 0x000fc00000000000 */
.L_x_174:


//--------------------- .nv.global.init           --------------------------
	.section	.nv.global.init,"aw",@progbits
.nv.global.init:
	.type		$str$24,@object
	.size		$str$24,($str$25 - $str$24)
$str$24:
        /*0000*/ 	.byte	0x28, 0x61, 0x64, 0x64, 0x72, 0x65, 0x73, 0x73, 0x20, 0x26, 0x20, 0x6d, 0x61, 0x73, 0x6b, 0x29
        /*0010*/ 	.byte	0x20, 0x3d, 0x3d, 0x20, 0x30, 0x00
	.type		$str$25,@object
	.size		$str$25,(__unnamed_1 - $str$25)
$str$25:
        /*0016*/ 	.byte	0x2f, 0x74, 0x6d, 0x70, 0x2f, 0x63, 0x75, 0x74, 0x6c, 0x61, 0x73, 0x73, 0x5f, 0x73, 0x77, 0x65
        /*0026*/ 	.byte	0x65, 0x70, 0x5f, 0x73, 0x72, 0x63, 0x2f, 0x69, 0x6e, 0x63, 0x6c, 0x75, 0x64, 0x65, 0x2f, 0x63
        /*0036*/ 	.byte	0x75, 0x74, 0x65, 0x2f, 0x70, 0x6f, 0x69, 0x6e, 0x74, 0x65, 0x72, 0x5f, 0x66, 0x6c, 0x61, 0x67
        /*0046*/ 	.byte	0x67, 0x65, 0x64, 0x2e, 0x68, 0x70, 0x70, 0x00
	.type		__unnamed_1,@object
	.size		__unnamed_1,(__unnamed_2 - __unnamed_1)
__unnamed_1:
        /* <DEDUP_REMOVED lines=28> */
        /*020e*/ 	.byte	0x3e, 0x3e, 0x3e, 0x3e, 0x3e, 0x5d, 0x00
	.type		__unnamed_2,@object
	.size		__unnamed_2,(.L_1 - __unnamed_2)
__unnamed_2:
        /* <DEDUP_REMOVED lines=29> */
.L_1:


//--------------------- .nv.shared._ZN7cutlass13device_kernelINS_4fmha6kernel28FmhaKernelTmaWarpSpecializedINS1_10collective30FmhaMainloopTmaWarpSpecializedINS_6half_tEffN4cute5tupleIJNS7_1CILi128EEESA_NS9_ILi512EEEEEENS8_IJiNS9_ILi1EEENS8_IJiiEEEEEESF_SF_NS4_12CausalFusionEJNS2_6OptionILNS2_3TagE0ENS9_ILb1EEEEENSH_ILSI_2ESJ_EEEEENS4_15FmhaFwdEpilogueIS6_fNS8_IJNS9_ILi64EEESB_SA_EEEEENS2_23PersistentTileSchedulerEJSK_SL_EEEEEvNT_6ParamsE --------------------------
	.section	.nv.shared._ZN7cutlass13device_kernelINS_4fmha6kernel28FmhaKernelTmaWarpSpecializedINS1_10collective30FmhaMainloopTmaWarpSpecializedINS_6half_tEffN4cute5tupleIJNS7_1CILi128EEESA_NS9_ILi512EEEEEENS8_IJiNS9_ILi1EEENS8_IJiiEEEEEESF_SF_NS4_12CausalFusionEJNS2_6OptionILNS2_3TagE0ENS9_ILb1EEEEENSH_ILSI_2ESJ_EEEEENS4_15FmhaFwdEpilogueIS6_fNS8_IJNS9_ILi64EEESB_SA_EEEEENS2_23PersistentTileSchedulerEJSK_SL_EEEEEvNT_6ParamsE,"aw",@nobits
	.sectionflags	@""
	.align	16
	.zero		1024


//--------------------- .nv.shared.reserved.0     --------------------------
	.section	.nv.shared.reserved.0,"aw",@nobits
	.weak		__nv_reservedSMEM_offset_0_alias
	.size		__nv_reservedSMEM_offset_0_alias, 0, 0
	.other		__nv_reservedSMEM_offset_0_alias,@"STO_CUDA_RESERVED_SHARED STV_DEFAULT"
__nv_reservedSMEM_offset_0_alias:
	.zero		0


//--------------------- .nv.global                --------------------------
	.section	.nv.global,"aw",@nobits
.nv.global:
	.type		_ZN39_INTERNAL_ad732f93_4_k_cu_03926859_34464cute1_E,@object
	.size		_ZN39_INTERNAL_ad732f93_4_k_cu_03926859_34464cute1_E,(_ZN39_INTERNAL_ad732f93_4_k_cu_03926859_34464cuda3std3__45__cpo6cbeginE - _ZN39_INTERNAL_ad732f93_4_k_cu_03926859_34464cute1_E)
_ZN39_INTERNAL_ad732f93_4_k_cu_03926859_34464cute1_E:
	.zero		1
	.type		_ZN39_INTERNAL_ad732f93_4_k_cu_03926859_34464cuda3std3__45__cpo6cbeginE,@object
	.size		_ZN39_INTERNAL_ad732f93_4_k_cu_03926859_34464cuda3std3__45__cpo6cbeginE,(_ZN39_INTERNAL_ad732f93_4_k_cu_03926859_34464cuda3std3__48in_placeE - _ZN39_INTERNAL_ad732f93_4_k_cu_03926859_34464cuda3std3__45__cpo6cbeginE)
_ZN39_INTERNAL_ad732f93_4_k_cu_03926859_34464cuda3std3__45__cpo6cbeginE:
	.zero		1
	.type		_ZN39_INTERNAL_ad732f93_4_k_cu_03926859_34464cuda3std3__48in_placeE,@object
	.size		_ZN39_INTERNAL_ad732f93_4_k_cu_03926859_34464cuda3std3__48in_placeE,(_ZN39_INTERNAL_ad732f93_4_k_cu_03926859_34464cuda3std6ranges3__45__cpo9iter_moveE - _ZN39_INTERNAL_ad732f93_4_k_cu_03926859_34464cuda3std3__48in_placeE)
_ZN39_INTERNAL_ad732f93_4_k_cu_03926859_34464cuda3std3__48in_placeE:
	.zero		1
	.type		_ZN39_INTERNAL_ad732f93_4_k_cu_03926859_34464cuda3std6ranges3__45__cpo9iter_moveE,@object
	.size		_ZN39_INTERNAL_ad732f93_4_k_cu_03926859_34464cuda3std6ranges3__45__cpo9iter_moveE,(_ZN39_INTERNAL_ad732f93_4_k_cu_03926859_34464cuda3std3__45__cpo5beginE - _ZN39_INTERNAL_ad732f93_4_k_cu_03926859_34464cuda3std6ranges3__45__cpo9iter_moveE)
_ZN39_INTERNAL_ad732f93_4_k_cu_03926859_34464cuda3std6ranges3__45__cpo9iter_moveE:
	.zero		1
	.type		_ZN39_INTERNAL_ad732f93_4_k_cu_03926859_34464cuda3std3__45__cpo5beginE,@object
	.size		_ZN39_INTERNAL_ad732f93_4_k_cu_03926859_34464cuda3std3__45__cpo5beginE,(_ZN39_INTERNAL_ad732f93_4_k_cu_03926859_34464cuda3std3__441_GLOBAL__N__ad732f93_4_k_cu_03926859_34466ignoreE - _ZN39_INTERNAL_ad732f93_4_k_cu_03926859_34464cuda3std3__45__cpo5beginE)
_ZN39_INTERNAL_ad732f93_4_k_cu_03926859_34464cuda3std3__45__cpo5beginE:
	.zero		1
	.type		_ZN39_INTERNAL_ad732f93_4_k_cu_03926859_34464cuda3std3__441_GLOBAL__N__ad732f93_4_k_cu_03926859_34466ignoreE,@object
	.size		_ZN39_INTERNAL_ad732f93_4_k_cu_03926859_34464cuda3std3__441_GLOBAL__N__ad732f93_4_k_cu_03926859_34466ignoreE,(_ZN39_INTERNAL_ad732f93_4_k_cu_03926859_34464cute7productE - _ZN39_INTERNAL_ad732f93_4_k_cu_03926859_34464cuda3std3__441_GLOBAL__N__ad732f93_4_k_cu_03926859_34466ignoreE)
_ZN39_INTERNAL_ad732f93_4_k_cu_03926859_34464cuda3std3__441_GLOBAL__N__ad732f93_4_k_cu_03926859_34466ignoreE:
	.zero		1
	.type		_ZN39_INTERNAL_ad732f93_4_k_cu_03926859_34464cute7productE,@object
	.size		_ZN39_INTERNAL_ad732f93_4_k_cu_03926859_34464cute7productE,(_ZN39_INTERNAL_ad732f93_4_k_cu_03926859_34464cuda3std3__45__cpo3endE - _ZN39_INTERNAL_ad732f93_4_k_cu_03926859_34464cute7productE)
_ZN39_INTERNAL_ad732f93_4_k_cu_03926859_34464cute7productE:
	.zero		1
	.type		_ZN39_INTERNAL_ad732f93_4_k_cu_03926859_34464cuda3std3__45__cpo3endE,@object
	.size		_ZN39_INTERNAL_ad732f93_4_k_cu_03926859_34464cuda3std3__45__cpo3endE,(_ZN39_INTERNAL_ad732f93_4_k_cu_03926859_34464cuda3std3__419piecewise_constructE - _ZN39_INTERNAL_ad732f93_4_k_cu_03926859_34464cuda3std3__45__cpo3endE)
_ZN39_INTERNAL_ad732f93_4_k_cu_03926859_34464cuda3std3__45__cpo3endE:
	.zero		1
	.type		_ZN39_INTERNAL_ad732f93_4_k_cu_03926859_34464cuda3std3__419piecewise_constructE,@object
	.size		_ZN39_INTERNAL_ad732f93_4_k_cu_03926859_34464cuda3std3__419piecewise_constructE,(_ZN39_INTERNAL_ad732f93_4_k_cu_03926859_34464cuda3std3__45__cpo4cendE - _ZN39_INTERNAL_ad732f93_4_k_cu_03926859_34464cuda3std3__419piecewise_constructE)
_ZN39_INTERNAL_ad732f93_4_k_cu_03926859_34464cuda3std3__419piecewise_constructE:
	.zero		1
	.type		_ZN39_INTERNAL_ad732f93_4_k_cu_03926859_34464cuda3std3__45__cpo4cendE,@object
	.size		_ZN39_INTERNAL_ad732f93_4_k_cu_03926859_34464cuda3std3__45__cpo4cendE,(_ZN39_INTERNAL_ad732f93_4_k_cu_03926859_34464cuda3std6ranges3__45__cpo4swapE - _ZN39_INTERNAL_ad732f93_4_k_cu_03926859_34464cuda3std3__45__cpo4cendE)
_ZN39_INTERNAL_ad732f93_4_k_cu_03926859_34464cuda3std3__45__cpo4cendE:
	.zero		1
	.type		_ZN39_INTERNAL_ad732f93_4_k_cu_03926859_34464cuda3std6ranges3__45__cpo4swapE,@object
	.size		_ZN39_INTERNAL_ad732f93_4_k_cu_03926859_34464cuda3std6ranges3__45__cpo4swapE,(.L_9 - _ZN39_INTERNAL_ad732f93_4_k_cu_03926859_34464cuda3std6ranges3__45__cpo4swapE)
_ZN39_INTERNAL_ad732f93_4_k_cu_03926859_34464cuda3std6ranges3__45__cpo4swapE:
	.zero		1
.L_9:


//--------------------- .nv.constant0._ZN7cutlass13device_kernelINS_4fmha6kernel28FmhaKernelTmaWarpSpecializedINS1_10collective30FmhaMainloopTmaWarpSpecializedINS_6half_tEffN4cute5tupleIJNS7_1CILi128EEESA_NS9_ILi512EEEEEENS8_IJiNS9_ILi1EEENS8_IJiiEEEEEESF_SF_NS4_12CausalFusionEJNS2_6OptionILNS2_3TagE0ENS9_ILb1EEEEENSH_ILSI_2ESJ_EEEEENS4_15FmhaFwdEpilogueIS6_fNS8_IJNS9_ILi64EEESB_SA_EEEEENS2_23PersistentTileSchedulerEJSK_SL_EEEEEvNT_6ParamsE --------------------------
	.section	.nv.constant0._ZN7cutlass13device_kernelINS_4fmha6kernel28FmhaKernelTmaWarpSpecializedINS1_10collective30FmhaMainloopTmaWarpSpecializedINS_6half_tEffN4cute5tupleIJNS7_1CILi128EEESA_NS9_ILi512EEEEEENS8_IJiNS9_ILi1EEENS8_IJiiEEEEEESF_SF_NS4_12CausalFusionEJNS2_6OptionILNS2_3TagE0ENS9_ILb1EEEEENSH_ILSI_2ESJ_EEEEENS4_15FmhaFwdEpilogueIS6_fNS8_IJNS9_ILi64EEESB_SA_EEEEENS2_23PersistentTileSchedulerEJSK_SL_EEEEEvNT_6ParamsE,"a",@progbits
	.sectionflags	@""
	.align	4
.nv.constant0._ZN7cutlass13device_kernelINS_4fmha6kernel28FmhaKernelTmaWarpSpecializedINS1_10collective30FmhaMainloopTmaWarpSpecializedINS_6half_tEffN4cute5tupleIJNS7_1CILi128EEESA_NS9_ILi512EEEEEENS8_IJiNS9_ILi1EEENS8_IJiiEEEEEESF_SF_NS4_12CausalFusionEJNS2_6OptionILNS2_3TagE0ENS9_ILb1EEEEENSH_ILSI_2ESJ_EEEEENS4_15FmhaFwdEpilogueIS6_fNS8_IJNS9_ILi64EEESB_SA_EEEEENS2_23PersistentTileSchedulerEJSK_SL_EEEEEvNT_6ParamsE:
	.zero		2688


//--------------------- SYMBOLS --------------------------

	.type		.nv.reservedSmem.offset0,@object
	.size		.nv.reservedSmem.offset0,0x4
	.type		__assertfail,@function
